	.target	sm_90a

	.elftype	@"ET_EXEC"


//--------------------- .note.nv.tkinfo           --------------------------
	.section	.note.nv.tkinfo,"",@"SHT_NOTE"
	.sectionflags	@"SHF_NOTE_NV_TKINFO"
	.tkinfo
        /*0018*/ 	.word	0x00000002
        /*0030*/ 	.string	""
        /*0030*/ 	.string	"ptxas"
        /*0030*/ 	.string	"Cuda compilation tools, release 13.0, V13.0.88"
        /*0030*/ 	.string	"Build cuda_13.0.r13.0/compiler.36424714_0"
        /*0030*/ 	.string	"-arch sm_90a -m 64 "



//--------------------- .note.nv.cuinfo           --------------------------
	.section	.note.nv.cuinfo,"",@"SHT_NOTE"
	.sectionflags	@"SHF_NOTE_NV_CUINFO"
        /*0018*/ 	.short	0x0002
        /*001a*/ 	.short	0x005a
        /*001c*/ 	.short	0x0082
	.zero		2


//--------------------- .nv.info                  --------------------------
	.section	.nv.info,"",@"SHT_CUDA_INFO"
	.align	4


	//----- nvinfo : EIATTR_REGCOUNT
	.align		4
        /*0000*/ 	.byte	0x04, 0x2f
        /*0002*/ 	.short	(.L_12 - .L_11)
	.align		4
.L_11:
        /*0004*/ 	.word	index@(_ZN7cutlass13device_kernelINS_4gemm6kernel13GemmUniversalIN4cute5tupleIJiiiiEEENS1_10collective13CollectiveMmaINS1_37MainloopSm90TmaGmmaWarpSpecializedFP8ILi5ENS5_IJNS4_1CILi1EEESB_SB_EEENS1_35KernelTmaWarpSpecializedCooperativeEEENS5_IJNSA_ILi192EEENSA_ILi512EEENSA_ILi64EEEEEENS_12float_e4m3_tENS5_IJlSB_lEEESJ_SK_NS4_8TiledMMAINS4_8MMA_AtomIJNS4_4SM904GMMA31MMA_64x256x32_F32E4M3E4M3_SS_TNILNSO_7ScaleInE1ELSQ_1EEEEEENS4_6LayoutINS5_IJNSA_ILi2EEESB_SB_EEENS5_IJSB_NSA_ILi0EEESW_EEEEENS5_IJNS4_10UnderscoreESZ_SZ_EEEEENS4_13SM90_TMA_LOADENS4_14ComposedLayoutINS4_7SwizzleILi2ELi4ELi3EEENS4_18smem_ptr_flag_bitsILi8EEENST_INS5_IJNSA_ILi8EEESH_EEENS5_IJSH_SB_EEEEEEEvNS4_8identityES12_S1C_vS1D_EENS_8epilogue10collective6detail29Sm90TmaWarpSpecializedAdapterINS1G_15DefaultEpilogueISJ_SK_SK_NS1F_6thread17LinearCombinationISJ_Li1EffLNS1K_9ScaleType4KindE0ELNS_15FloatRoundStyleE2ESJ_EENS1_15EpilogueDefaultEEEEEvvEEEEvNT_6ParamsE)
        /*0008*/ 	.word	0x000000a8


	//----- nvinfo : EIATTR_FRAME_SIZE
	.align		4
.L_12:
        /*000c*/ 	.byte	0x04, 0x11
        /*000e*/ 	.short	(.L_14 - .L_13)
	.align		4
.L_13:
        /*0010*/ 	.word	index@(_ZN7cutlass13device_kernelINS_4gemm6kernel13GemmUniversalIN4cute5tupleIJiiiiEEENS1_10collective13CollectiveMmaINS1_37MainloopSm90TmaGmmaWarpSpecializedFP8ILi5ENS5_IJNS4_1CILi1EEESB_SB_EEENS1_35KernelTmaWarpSpecializedCooperativeEEENS5_IJNSA_ILi192EEENSA_ILi512EEENSA_ILi64EEEEEENS_12float_e4m3_tENS5_IJlSB_lEEESJ_SK_NS4_8TiledMMAINS4_8MMA_AtomIJNS4_4SM904GMMA31MMA_64x256x32_F32E4M3E4M3_SS_TNILNSO_7ScaleInE1ELSQ_1EEEEEENS4_6LayoutINS5_IJNSA_ILi2EEESB_SB_EEENS5_IJSB_NSA_ILi0EEESW_EEEEENS5_IJNS4_10UnderscoreESZ_SZ_EEEEENS4_13SM90_TMA_LOADENS4_14ComposedLayoutINS4_7SwizzleILi2ELi4ELi3EEENS4_18smem_ptr_flag_bitsILi8EEENST_INS5_IJNSA_ILi8EEESH_EEENS5_IJSH_SB_EEEEEEEvNS4_8identityES12_S1C_vS1D_EENS_8epilogue10collective6detail29Sm90TmaWarpSpecializedAdapterINS1G_15DefaultEpilogueISJ_SK_SK_NS1F_6thread17LinearCombinationISJ_Li1EffLNS1K_9ScaleType4KindE0ELNS_15FloatRoundStyleE2ESJ_EENS1_15EpilogueDefaultEEEEEvvEEEEvNT_6ParamsE)
        /*0014*/ 	.word	0x000018c8


	//----- nvinfo : EIATTR_MIN_STACK_SIZE
	.align		4
.L_14:
        /*0018*/ 	.byte	0x04, 0x12
        /*001a*/ 	.short	(.L_16 - .L_15)
	.align		4
.L_15:
        /*001c*/ 	.word	index@(_ZN7cutlass13device_kernelINS_4gemm6kernel13GemmUniversalIN4cute5tupleIJiiiiEEENS1_10collective13CollectiveMmaINS1_37MainloopSm90TmaGmmaWarpSpecializedFP8ILi5ENS5_IJNS4_1CILi1EEESB_SB_EEENS1_35KernelTmaWarpSpecializedCooperativeEEENS5_IJNSA_ILi192EEENSA_ILi512EEENSA_ILi64EEEEEENS_12float_e4m3_tENS5_IJlSB_lEEESJ_SK_NS4_8TiledMMAINS4_8MMA_AtomIJNS4_4SM904GMMA31MMA_64x256x32_F32E4M3E4M3_SS_TNILNSO_7ScaleInE1ELSQ_1EEEEEENS4_6LayoutINS5_IJNSA_ILi2EEESB_SB_EEENS5_IJSB_NSA_ILi0EEESW_EEEEENS5_IJNS4_10UnderscoreESZ_SZ_EEEEENS4_13SM90_TMA_LOADENS4_14ComposedLayoutINS4_7SwizzleILi2ELi4ELi3EEENS4_18smem_ptr_flag_bitsILi8EEENST_INS5_IJNSA_ILi8EEESH_EEENS5_IJSH_SB_EEEEEEEvNS4_8identityES12_S1C_vS1D_EENS_8epilogue10collective6detail29Sm90TmaWarpSpecializedAdapterINS1G_15DefaultEpilogueISJ_SK_SK_NS1F_6thread17LinearCombinationISJ_Li1EffLNS1K_9ScaleType4KindE0ELNS_15FloatRoundStyleE2ESJ_EENS1_15EpilogueDefaultEEEEEvvEEEEvNT_6ParamsE)
        /*0020*/ 	.word	0x000018c8
.L_16:


//--------------------- .nv.compat                --------------------------
	.section	.nv.compat,"",@"SHT_CUDA_COMPAT_INFO"
	.align	4
        /*0000*/ 	.byte	0x02, 0x09, 0x01, 0x00, 0x02, 0x02, 0x04, 0x00, 0x02, 0x05, 0x05, 0x00, 0x03, 0x07, 0x01, 0x01
        /*0010*/ 	.byte	0x02, 0x03, 0x01, 0x00, 0x02, 0x06, 0x01, 0x00, 0x04, 0x0b, 0x08, 0x00, 0x00, 0x00, 0x00, 0x00
        /*0020*/ 	.byte	0x00, 0x00, 0x00, 0x00


//--------------------- .nv.info._ZN7cutlass13device_kernelINS_4gemm6kernel13GemmUniversalIN4cute5tupleIJiiiiEEENS1_10collective13CollectiveMmaINS1_37MainloopSm90TmaGmmaWarpSpecializedFP8ILi5ENS5_IJNS4_1CILi1EEESB_SB_EEENS1_35KernelTmaWarpSpecializedCooperativeEEENS5_IJNSA_ILi192EEENSA_ILi512EEENSA_ILi64EEEEEENS_12float_e4m3_tENS5_IJlSB_lEEESJ_SK_NS4_8TiledMMAINS4_8MMA_AtomIJNS4_4SM904GMMA31MMA_64x256x32_F32E4M3E4M3_SS_TNILNSO_7ScaleInE1ELSQ_1EEEEEENS4_6LayoutINS5_IJNSA_ILi2EEESB_SB_EEENS5_IJSB_NSA_ILi0EEESW_EEEEENS5_IJNS4_10UnderscoreESZ_SZ_EEEEENS4_13SM90_TMA_LOADENS4_14ComposedLayoutINS4_7SwizzleILi2ELi4ELi3EEENS4_18smem_ptr_flag_bitsILi8EEENST_INS5_IJNSA_ILi8EEESH_EEENS5_IJSH_SB_EEEEEEEvNS4_8identityES12_S1C_vS1D_EENS_8epilogue10collective6detail29Sm90TmaWarpSpecializedAdapterINS1G_15DefaultEpilogueISJ_SK_SK_NS1F_6thread17LinearCombinationISJ_Li1EffLNS1K_9ScaleType4KindE0ELNS_15FloatRoundStyleE2ESJ_EENS1_15EpilogueDefaultEEEEEvvEEEEvNT_6ParamsE --------------------------
	.section	.nv.info._ZN7cutlass13device_kernelINS_4gemm6kernel13GemmUniversalIN4cute5tupleIJiiiiEEENS1_10collective13CollectiveMmaINS1_37MainloopSm90TmaGmmaWarpSpecializedFP8ILi5ENS5_IJNS4_1CILi1EEESB_SB_EEENS1_35KernelTmaWarpSpecializedCooperativeEEENS5_IJNSA_ILi192EEENSA_ILi512EEENSA_ILi64EEEEEENS_12float_e4m3_tENS5_IJlSB_lEEESJ_SK_NS4_8TiledMMAINS4_8MMA_AtomIJNS4_4SM904GMMA31MMA_64x256x32_F32E4M3E4M3_SS_TNILNSO_7ScaleInE1ELSQ_1EEEEEENS4_6LayoutINS5_IJNSA_ILi2EEESB_SB_EEENS5_IJSB_NSA_ILi0EEESW_EEEEENS5_IJNS4_10UnderscoreESZ_SZ_EEEEENS4_13SM90_TMA_LOADENS4_14ComposedLayoutINS4_7SwizzleILi2ELi4ELi3EEENS4_18smem_ptr_flag_bitsILi8EEENST_INS5_IJNSA_ILi8EEESH_EEENS5_IJSH_SB_EEEEEEEvNS4_8identityES12_S1C_vS1D_EENS_8epilogue10collective6detail29Sm90TmaWarpSpecializedAdapterINS1G_15DefaultEpilogueISJ_SK_SK_NS1F_6thread17LinearCombinationISJ_Li1EffLNS1K_9ScaleType4KindE0ELNS_15FloatRoundStyleE2ESJ_EENS1_15EpilogueDefaultEEEEEvvEEEEvNT_6ParamsE,"",@"SHT_CUDA_INFO"
	.sectionflags	@""
	.align	4


	//----- nvinfo : EIATTR_CUDA_API_VERSION
	.align		4
        /*0000*/ 	.byte	0x04, 0x37
        /*0002*/ 	.short	(.L_18 - .L_17)
.L_17:
        /*0004*/ 	.word	0x00000082


	//----- nvinfo : EIATTR_KPARAM_INFO
	.align		4
.L_18:
        /*0008*/ 	.byte	0x04, 0x17
        /*000a*/ 	.short	(.L_20 - .L_19)
.L_19:
        /*000c*/ 	.word	0x00000000
        /*0010*/ 	.short	0x0000
        /*0012*/ 	.short	0x0070
        /*0014*/ 	.byte	0x00, 0xf0, 0x01, 0x10


	//----- nvinfo : EIATTR_SPARSE_MMA_MASK
	.align		4
.L_20:
        /*0018*/ 	.byte	0x03, 0x50
        /*001a*/ 	.short	0x0000


	//----- nvinfo : EIATTR_MAXREG_COUNT
	.align		4
        /*001c*/ 	.byte	0x03, 0x1b
        /*001e*/ 	.short	0x00a8


	//----- nvinfo : EIATTR_NUM_BARRIERS
	.align		4
        /*0020*/ 	.byte	0x02, 0x4c
        /*0022*/ 	.byte	0x01
	.zero		1


	//----- nvinfo : EIATTR_ANNOTATIONS
	.align		4
        /*0024*/ 	.byte	0x04, 0x55
        /*0026*/ 	.short	(.L_22 - .L_21)


	//   ....[0]....
.L_21:
        /*0028*/ 	.word	0x00000001
        /*002c*/ 	.byte	0xb0, 0x05, 0x00, 0x00, 0x01, 0x00, 0x00, 0x00, 0xd0, 0x05, 0x00, 0x00, 0x01, 0x00, 0x00, 0x00
        /* <DEDUP_REMOVED lines=10> */
        /*00dc*/ 	.byte	0x50, 0x14, 0x00, 0x00, 0x01, 0x00, 0x00, 0x00, 0x90, 0x14, 0x00, 0x00


	//----- nvinfo : EIATTR_MERCURY_ISA_VERSION
	.align		4
.L_22:
        /*00e8*/ 	.byte	0x03, 0x5f
        /*00ea*/ 	.short	0x0101


	//----- nvinfo : EIATTR_INT_WARP_WIDE_INSTR_OFFSETS
	.align		4
        /*00ec*/ 	.byte	0x04, 0x31
        /*00ee*/ 	.short	(.L_24 - .L_23)


	//   ....[0]....
.L_23:
        /*00f0*/ 	.word	0x000004a0


	//   ....[1]....
        /*00f4*/ 	.word	0x000004c0


	//   ....[2]....
        /*00f8*/ 	.word	0x000005c0


	//----- nvinfo : EIATTR_COOP_GROUP_MASK_REGIDS
	.align		4
.L_24:
        /*00fc*/ 	.byte	0x04, 0x29
        /*00fe*/ 	.short	(.L_26 - .L_25)


	//   ....[0]....
.L_25:
        /*0100*/ 	.word	0xffffffff


	//   ....[1]....
        /*0104*/ 	.word	0xffffffff


	//   ....[2]....
        /*0108*/ 	.word	0xffffffff


	//   ....[3]....
        /*010c*/ 	.word	0xffffffff


	//   ....[4]....
        /*0110*/ 	.word	0xffffffff


	//----- nvinfo : EIATTR_COOP_GROUP_INSTR_OFFSETS
	.align		4
.L_26:
        /*0114*/ 	.byte	0x04, 0x28
        /*0116*/ 	.short	(.L_28 - .L_27)


	//   ....[0]....
.L_27:
        /*0118*/ 	.word	0x00000070


	//   ....[1]....
        /*011c*/ 	.word	0x00000080


	//   ....[2]....
        /*0120*/ 	.word	0x000001a0


	//   ....[3]....
        /*0124*/ 	.word	0x000003e0


	//   ....[4]....
        /*0128*/ 	.word	0x000046f0


	//----- nvinfo : EIATTR_REG_RECONFIG
	.align		4
.L_28:
        /*012c*/ 	.byte	0x01, 0x54
	.zero		2


	//----- nvinfo : EIATTR_MBARRIER_INSTR_OFFSETS
	.align		4
        /*0130*/ 	.byte	0x04, 0x39
        /*0132*/ 	.short	(.L_30 - .L_29)


	//   ....[0]....
.L_29:
        /*0134*/ 	.word	0x00000320
        /*0138*/ 	.word	0x000000ff
        /*013c*/ 	.word	0x00000000
        /*0140*/ 	.short	0x0100
        /*0142*/ 	.byte	0x09
	.zero		1


	//   ....[1]....
        /*0144*/ 	.word	0x00000330
        /*0148*/ 	.word	0x000000ff
        /*014c*/ 	.word	0x00000028
        /*0150*/ 	.short	0x0100
        /*0152*/ 	.byte	0x09
	.zero		1


	//   ....[2]....
        /*0154*/ 	.word	0x00000340
        /*0158*/ 	.word	0x000000ff
        /*015c*/ 	.word	0x00000008
        /*0160*/ 	.short	0x0100
        /*0162*/ 	.byte	0x09
	.zero		1


	//   ....[3]....
        /*0164*/ 	.word	0x00000350
        /*0168*/ 	.word	0x000000ff
        /*016c*/ 	.word	0x00000030
        /*0170*/ 	.short	0x0100
        /*0172*/ 	.byte	0x09
	.zero		1


	//   ....[4]....
        /*0174*/ 	.word	0x00000360
        /*0178*/ 	.word	0x000000ff
        /*017c*/ 	.word	0x00000010
        /*0180*/ 	.short	0x0100
        /*0182*/ 	.byte	0x09
	.zero		1


	//   ....[5]....
        /*0184*/ 	.word	0x00000370
        /*0188*/ 	.word	0x000000ff
        /*018c*/ 	.word	0x00000038
        /*0190*/ 	.short	0x0100
        /*0192*/ 	.byte	0x09
	.zero		1


	//   ....[6]....
        /*0194*/ 	.word	0x00000380
        /*0198*/ 	.word	0x000000ff
        /*019c*/ 	.word	0x00000018
        /*01a0*/ 	.short	0x0100
        /*01a2*/ 	.byte	0x09
	.zero		1


	//   ....[7]....
        /*01a4*/ 	.word	0x00000390
        /*01a8*/ 	.word	0x000000ff
        /*01ac*/ 	.word	0x00000040
        /*01b0*/ 	.short	0x0100
        /*01b2*/ 	.byte	0x09
	.zero		1


	//   ....[8]....
        /*01b4*/ 	.word	0x000003a0
        /*01b8*/ 	.word	0x000000ff
        /*01bc*/ 	.word	0x00000020
        /*01c0*/ 	.short	0x0100
        /*01c2*/ 	.byte	0x09
	.zero		1


	//   ....[9]....
        /*01c4*/ 	.word	0x000003b0
        /*01c8*/ 	.word	0x000000ff
        /*01cc*/ 	.word	0x00000048
        /*01d0*/ 	.short	0x0100
        /*01d2*/ 	.byte	0x09
	.zero		1


	//   ....[10]....
        /*01d4*/ 	.word	0x000005f0
        /*01d8*/ 	.word	0x000000ff
        /*01dc*/ 	.word	0x00000060
        /*01e0*/ 	.short	0x0100
        /*01e2*/ 	.byte	0x06
	.zero		1


	//   ....[11]....
        /*01e4*/ 	.word	0x00000600
        /*01e8*/ 	.word	0x000000ff
        /*01ec*/ 	.word	0x00000068
        /*01f0*/ 	.short	0x0100
        /*01f2*/ 	.byte	0x06
	.zero		1


	//   ....[12]....
        /*01f4*/ 	.word	0x00004ae0
        /*01f8*/ 	.word	0x000000ff
        /*01fc*/ 	.word	0x00000000
        /*0200*/ 	.short	0x010a
        /*0202*/ 	.byte	0x07
	.zero		1


	//   ....[13]....
        /*0204*/ 	.word	0x00004b40
        /*0208*/ 	.word	0x000000ff
        /*020c*/ 	.word	0x00000000
        /*0210*/ 	.short	0x010a
        /*0212*/ 	.byte	0x07
	.zero		1


	//   ....[14]....
        /*0214*/ 	.word	0x000100c0
        /*0218*/ 	.word	0x000000ff
        /*021c*/ 	.word	0x00000000
        /*0220*/ 	.short	0x010a
        /*0222*/ 	.byte	0x09
	.zero		1


	//   ....[15]....
        /*0224*/ 	.word	0x00010100
        /*0228*/ 	.word	0x000000ff
        /*022c*/ 	.word	0x00000000
        /*0230*/ 	.short	0x010a
        /*0232*/ 	.byte	0x09
	.zero		1


	//   ....[16]....
        /*0234*/ 	.word	0x0001ea00
        /*0238*/ 	.word	0x000000ff
        /*023c*/ 	.word	0x00000000
        /*0240*/ 	.short	0x0101
        /*0242*/ 	.byte	0x08
	.zero		1


	//   ....[17]....
        /*0244*/ 	.word	0x000266a0
        /*0248*/ 	.word	0x000000ff
        /*024c*/ 	.word	0x00000000
        /*0250*/ 	.short	0x0101
        /*0252*/ 	.byte	0x08
	.zero		1


	//   ....[18]....
        /*0254*/ 	.word	0x0004d1b0
        /*0258*/ 	.word	0x00000010
        /*025c*/ 	.word	0x00000028
        /*0260*/ 	.short	0x010a
        /*0262*/ 	.byte	0x3f
	.zero		1


	//   ....[19]....
        /*0264*/ 	.word	0x0004d510
        /*0268*/ 	.word	0x00000002
        /*026c*/ 	.word	0x00000068
        /*0270*/ 	.short	0x0101
        /*0272*/ 	.byte	0x3f
	.zero		1


	//   ....[20]....
        /*0274*/ 	.word	0x0004dcc0
        /*0278*/ 	.word	0x00000004
        /*027c*/ 	.word	0x00000000
        /*0280*/ 	.short	0x010a
        /*0282*/ 	.byte	0x3f
	.zero		1


	//   ....[21]....
        /*0284*/ 	.word	0x0004dd50
        /*0288*/ 	.word	0x00000003
        /*028c*/ 	.word	0x00000000
        /*0290*/ 	.short	0x010a
        /*0292*/ 	.byte	0x3f
	.zero		1


	//   ....[22]....
        /*0294*/ 	.word	0x0004dde0
        /*0298*/ 	.word	0x00000003
        /*029c*/ 	.word	0x00000000
        /*02a0*/ 	.short	0x010a
        /*02a2*/ 	.byte	0x3f
	.zero		1


	//   ....[23]....
        /*02a4*/ 	.word	0x0004de70
        /*02a8*/ 	.word	0x00000003
        /*02ac*/ 	.word	0x00000000
        /*02b0*/ 	.short	0x010a
        /*02b2*/ 	.byte	0x3f
	.zero		1


	//   ....[24]....
        /*02b4*/ 	.word	0x0004df00
        /*02b8*/ 	.word	0x00000003
        /*02bc*/ 	.word	0x00000000
        /*02c0*/ 	.short	0x010a
        /*02c2*/ 	.byte	0x3f
	.zero		1


	//   ....[25]....
        /*02c4*/ 	.word	0x0004df70
        /*02c8*/ 	.word	0x00000003
        /*02cc*/ 	.word	0x00000000
        /*02d0*/ 	.short	0x010a
        /*02d2*/ 	.byte	0x3f
	.zero		1


	//   ....[26]....
        /*02d4*/ 	.word	0x0004dfe0
        /*02d8*/ 	.word	0x00000000
        /*02dc*/ 	.word	0x00000000
        /*02e0*/ 	.short	0x010a
        /*02e2*/ 	.byte	0x3f
	.zero		1


	//   ....[27]....
        /*02e4*/ 	.word	0x0004e0c0
        /*02e8*/ 	.word	0x00000010
        /*02ec*/ 	.word	0x00000028
        /*02f0*/ 	.short	0x010a
        /*02f2*/ 	.byte	0x3f
	.zero		1


	//   ....[28]....
        /*02f4*/ 	.word	0x0004e1a0
        /*02f8*/ 	.word	0x00000004
        /*02fc*/ 	.word	0x00000000
        /*0300*/ 	.short	0x010a
        /*0302*/ 	.byte	0x3f
	.zero		1


	//   ....[29]....
        /*0304*/ 	.word	0x0004e1f0
        /*0308*/ 	.word	0x00000003
        /*030c*/ 	.word	0x00000000
        /*0310*/ 	.short	0x010a
        /*0312*/ 	.byte	0x3f
	.zero		1


	//   ....[30]....
        /*0314*/ 	.word	0x0004e240
        /*0318*/ 	.word	0x00000003
        /*031c*/ 	.word	0x00000000
        /*0320*/ 	.short	0x010a
        /*0322*/ 	.byte	0x3f
	.zero		1


	//   ....[31]....
        /*0324*/ 	.word	0x0004e290
        /*0328*/ 	.word	0x00000003
        /*032c*/ 	.word	0x00000000
        /*0330*/ 	.short	0x010a
        /*0332*/ 	.byte	0x3f
	.zero		1


	//----- nvinfo : EIATTR_NUM_MBARRIERS
	.align		4
.L_30:
        /*0334*/ 	.byte	0x03, 0x38
        /*0336*/ 	.short	0x000c


	//----- nvinfo : EIATTR_EXIT_INSTR_OFFSETS
	.align		4
        /*0338*/ 	.byte	0x04, 0x1c
        /*033a*/ 	.short	(.L_32 - .L_31)


	//   ....[0]....
.L_31:
        /*033c*/ 	.word	0x00000660


	//   ....[1]....
        /*0340*/ 	.word	0x00000fc0


	//   ....[2]....
        /*0344*/ 	.word	0x0004c7e0


	//   ....[3]....
        /*0348*/ 	.word	0x0004ce40


	//   ....[4]....
        /*034c*/ 	.word	0x0004df50


	//----- nvinfo : EIATTR_MAX_THREADS
	.align		4
.L_32:
        /*0350*/ 	.byte	0x04, 0x05
        /*0352*/ 	.short	(.L_34 - .L_33)
.L_33:
        /*0354*/ 	.word	0x00000180
        /*0358*/ 	.word	0x00000001
        /*035c*/ 	.word	0x00000001


	//----- nvinfo : EIATTR_CRS_STACK_SIZE
	.align		4
.L_34:
        /*0360*/ 	.byte	0x04, 0x1e
        /*0362*/ 	.short	(.L_36 - .L_35)
.L_35:
        /*0364*/ 	.word	0x00000000


	//----- nvinfo : EIATTR_CBANK_PARAM_SIZE
	.align		4
.L_36:
        /*0368*/ 	.byte	0x03, 0x19
        /*036a*/ 	.short	0x0470


	//----- nvinfo : EIATTR_PARAM_CBANK
	.align		4
        /*036c*/ 	.byte	0x04, 0x0a
        /*036e*/ 	.short	(.L_38 - .L_37)
	.align		4
.L_37:
        /*0370*/ 	.word	index@(.nv.constant0._ZN7cutlass13device_kernelINS_4gemm6kernel13GemmUniversalIN4cute5tupleIJiiiiEEENS1_10collective13CollectiveMmaINS1_37MainloopSm90TmaGmmaWarpSpecializedFP8ILi5ENS5_IJNS4_1CILi1EEESB_SB_EEENS1_35KernelTmaWarpSpecializedCooperativeEEENS5_IJNSA_ILi192EEENSA_ILi512EEENSA_ILi64EEEEEENS_12float_e4m3_tENS5_IJlSB_lEEESJ_SK_NS4_8TiledMMAINS4_8MMA_AtomIJNS4_4SM904GMMA31MMA_64x256x32_F32E4M3E4M3_SS_TNILNSO_7ScaleInE1ELSQ_1EEEEEENS4_6LayoutINS5_IJNSA_ILi2EEESB_SB_EEENS5_IJSB_NSA_ILi0EEESW_EEEEENS5_IJNS4_10UnderscoreESZ_SZ_EEEEENS4_13SM90_TMA_LOADENS4_14ComposedLayoutINS4_7SwizzleILi2ELi4ELi3EEENS4_18smem_ptr_flag_bitsILi8EEENST_INS5_IJNSA_ILi8EEESH_EEENS5_IJSH_SB_EEEEEEEvNS4_8identityES12_S1C_vS1D_EENS_8epilogue10collective6detail29Sm90TmaWarpSpecializedAdapterINS1G_15DefaultEpilogueISJ_SK_SK_NS1F_6thread17LinearCombinationISJ_Li1EffLNS1K_9ScaleType4KindE0ELNS_15FloatRoundStyleE2ESJ_EENS1_15EpilogueDefaultEEEEEvvEEEEvNT_6ParamsE)
        /*0374*/ 	.short	0x0210
        /*0376*/ 	.short	0x0470


	//----- nvinfo : EIATTR_SW_WAR
	.align		4
.L_38:
        /*0378*/ 	.byte	0x04, 0x36
        /*037a*/ 	.short	(.L_40 - .L_39)
.L_39:
        /*037c*/ 	.word	0x00000008
.L_40:


//--------------------- .nv.callgraph             --------------------------
	.section	.nv.callgraph,"",@"SHT_CUDA_CALLGRAPH"
	.align	4
	.sectionentsize	8
	.align		4
        /*0000*/ 	.word	0x00000000
	.align		4
        /*0004*/ 	.word	0xffffffff
	.align		4
        /*0008*/ 	.word	0x00000000
	.align		4
        /*000c*/ 	.word	0xfffffffe
	.align		4
        /*0010*/ 	.word	0x00000000
	.align		4
        /*0014*/ 	.word	0xfffffffd
	.align		4
        /*0018*/ 	.word	0x00000000
	.align		4
        /*001c*/ 	.word	0xfffffffc


//--------------------- .nv.constant4             --------------------------
	.section	.nv.constant4,"a",@progbits
	.align	8
	.align		8
.nv.constant4:
        /*0000*/ 	.dword	_ZN40_INTERNAL_cf3764fa_4_k_cu_0401be63_150774cuda3std3__45__cpo5beginE
	.align		8
        /*0008*/ 	.dword	_ZN40_INTERNAL_cf3764fa_4_k_cu_0401be63_150774cuda3std3__45__cpo3endE
	.align		8
        /*0010*/ 	.dword	_ZN40_INTERNAL_cf3764fa_4_k_cu_0401be63_150774cuda3std3__45__cpo6cbeginE
	.align		8
        /*0018*/ 	.dword	_ZN40_INTERNAL_cf3764fa_4_k_cu_0401be63_150774cuda3std3__45__cpo4cendE
	.align		8
        /*0020*/ 	.dword	_ZN40_INTERNAL_cf3764fa_4_k_cu_0401be63_150774cuda3std3__442_GLOBAL__N__cf3764fa_4_k_cu_0401be63_150776ignoreE
	.align		8
        /*0028*/ 	.dword	_ZN40_INTERNAL_cf3764fa_4_k_cu_0401be63_150774cuda3std3__419piecewise_constructE
	.align		8
        /*0030*/ 	.dword	_ZN40_INTERNAL_cf3764fa_4_k_cu_0401be63_150774cuda3std3__48in_placeE
	.align		8
        /*0038*/ 	.dword	_ZN40_INTERNAL_cf3764fa_4_k_cu_0401be63_150774cuda3std6ranges3__45__cpo4swapE
	.align		8
        /*0040*/ 	.dword	_ZN40_INTERNAL_cf3764fa_4_k_cu_0401be63_150774cuda3std6ranges3__45__cpo9iter_moveE
	.align		8
        /*0048*/ 	.dword	_ZN40_INTERNAL_cf3764fa_4_k_cu_0401be63_150774cute7productE
	.align		8
        /*0050*/ 	.dword	_ZN40_INTERNAL_cf3764fa_4_k_cu_0401be63_150774cute1_E


//--------------------- .text._ZN7cutlass13device_kernelINS_4gemm6kernel13GemmUniversalIN4cute5tupleIJiiiiEEENS1_10collective13CollectiveMmaINS1_37MainloopSm90TmaGmmaWarpSpecializedFP8ILi5ENS5_IJNS4_1CILi1EEESB_SB_EEENS1_35KernelTmaWarpSpecializedCooperativeEEENS5_IJNSA_ILi192EEENSA_ILi512EEENSA_ILi64EEEEEENS_12float_e4m3_tENS5_IJlSB_lEEESJ_SK_NS4_8TiledMMAINS4_8MMA_AtomIJNS4_4SM904GMMA31MMA_64x256x32_F32E4M3E4M3_SS_TNILNSO_7ScaleInE1ELSQ_1EEEEEENS4_6LayoutINS5_IJNSA_ILi2EEESB_SB_EEENS5_IJSB_NSA_ILi0EEESW_EEEEENS5_IJNS4_10UnderscoreESZ_SZ_EEEEENS4_13SM90_TMA_LOADENS4_14ComposedLayoutINS4_7SwizzleILi2ELi4ELi3EEENS4_18smem_ptr_flag_bitsILi8EEENST_INS5_IJNSA_ILi8EEESH_EEENS5_IJSH_SB_EEEEEEEvNS4_8identityES12_S1C_vS1D_EENS_8epilogue10collective6detail29Sm90TmaWarpSpecializedAdapterINS1G_15DefaultEpilogueISJ_SK_SK_NS1F_6thread17LinearCombinationISJ_Li1EffLNS1K_9ScaleType4KindE0ELNS_15FloatRoundStyleE2ESJ_EENS1_15EpilogueDefaultEEEEEvvEEEEvNT_6ParamsE --------------------------
	.section	.text._ZN7cutlass13device_kernelINS_4gemm6kernel13GemmUniversalIN4cute5tupleIJiiiiEEENS1_10collective13CollectiveMmaINS1_37MainloopSm90TmaGmmaWarpSpecializedFP8ILi5ENS5_IJNS4_1CILi1EEESB_SB_EEENS1_35KernelTmaWarpSpecializedCooperativeEEENS5_IJNSA_ILi192EEENSA_ILi512EEENSA_ILi64EEEEEENS_12float_e4m3_tENS5_IJlSB_lEEESJ_SK_NS4_8TiledMMAINS4_8MMA_AtomIJNS4_4SM904GMMA31MMA_64x256x32_F32E4M3E4M3_SS_TNILNSO_7ScaleInE1ELSQ_1EEEEEENS4_6LayoutINS5_IJNSA_ILi2EEESB_SB_EEENS5_IJSB_NSA_ILi0EEESW_EEEEENS5_IJNS4_10UnderscoreESZ_SZ_EEEEENS4_13SM90_TMA_LOADENS4_14ComposedLayoutINS4_7SwizzleILi2ELi4ELi3EEENS4_18smem_ptr_flag_bitsILi8EEENST_INS5_IJNSA_ILi8EEESH_EEENS5_IJSH_SB_EEEEEEEvNS4_8identityES12_S1C_vS1D_EENS_8epilogue10collective6detail29Sm90TmaWarpSpecializedAdapterINS1G_15DefaultEpilogueISJ_SK_SK_NS1F_6thread17LinearCombinationISJ_Li1EffLNS1K_9ScaleType4KindE0ELNS_15FloatRoundStyleE2ESJ_EENS1_15EpilogueDefaultEEEEEvvEEEEvNT_6ParamsE,"ax",@progbits
	.align	128
.text._ZN7cutlass13device_kernelINS_4gemm6kernel13GemmUniversalIN4cute5tupleIJiiiiEEENS1_10collective13CollectiveMmaINS1_37MainloopSm90TmaGmmaWarpSpecializedFP8ILi5ENS5_IJNS4_1CILi1EEESB_SB_EEENS1_35KernelTmaWarpSpecializedCooperativeEEENS5_IJNSA_ILi192EEENSA_ILi512EEENSA_ILi64EEEEEENS_12float_e4m3_tENS5_IJlSB_lEEESJ_SK_NS4_8TiledMMAINS4_8MMA_AtomIJNS4_4SM904GMMA31MMA_64x256x32_F32E4M3E4M3_SS_TNILNSO_7ScaleInE1ELSQ_1EEEEEENS4_6LayoutINS5_IJNSA_ILi2EEESB_SB_EEENS5_IJSB_NSA_ILi0EEESW_EEEEENS5_IJNS4_10UnderscoreESZ_SZ_EEEEENS4_13SM90_TMA_LOADENS4_14ComposedLayoutINS4_7SwizzleILi2ELi4ELi3EEENS4_18smem_ptr_flag_bitsILi8EEENST_INS5_IJNSA_ILi8EEESH_EEENS5_IJSH_SB_EEEEEEEvNS4_8identityES12_S1C_vS1D_EENS_8epilogue10collective6detail29Sm90TmaWarpSpecializedAdapterINS1G_15DefaultEpilogueISJ_SK_SK_NS1F_6thread17LinearCombinationISJ_Li1EffLNS1K_9ScaleType4KindE0ELNS_15FloatRoundStyleE2ESJ_EENS1_15EpilogueDefaultEEEEEvvEEEEvNT_6ParamsE:
        .type           _ZN7cutlass13device_kernelINS_4gemm6kernel13GemmUniversalIN4cute5tupleIJiiiiEEENS1_10collective13CollectiveMmaINS1_37MainloopSm90TmaGmmaWarpSpecializedFP8ILi5ENS5_IJNS4_1CILi1EEESB_SB_EEENS1_35KernelTmaWarpSpecializedCooperativeEEENS5_IJNSA_ILi192EEENSA_ILi512EEENSA_ILi64EEEEEENS_12float_e4m3_tENS5_IJlSB_lEEESJ_SK_NS4_8TiledMMAINS4_8MMA_AtomIJNS4_4SM904GMMA31MMA_64x256x32_F32E4M3E4M3_SS_TNILNSO_7ScaleInE1ELSQ_1EEEEEENS4_6LayoutINS5_IJNSA_ILi2EEESB_SB_EEENS5_IJSB_NSA_ILi0EEESW_EEEEENS5_IJNS4_10UnderscoreESZ_SZ_EEEEENS4_13SM90_TMA_LOADENS4_14ComposedLayoutINS4_7SwizzleILi2ELi4ELi3EEENS4_18smem_ptr_flag_bitsILi8EEENST_INS5_IJNSA_ILi8EEESH_EEENS5_IJSH_SB_EEEEEEEvNS4_8identityES12_S1C_vS1D_EENS_8epilogue10collective6detail29Sm90TmaWarpSpecializedAdapterINS1G_15DefaultEpilogueISJ_SK_SK_NS1F_6thread17LinearCombinationISJ_Li1EffLNS1K_9ScaleType4KindE0ELNS_15FloatRoundStyleE2ESJ_EENS1_15EpilogueDefaultEEEEEvvEEEEvNT_6ParamsE,@function
        .size           _ZN7cutlass13device_kernelINS_4gemm6kernel13GemmUniversalIN4cute5tupleIJiiiiEEENS1_10collective13CollectiveMmaINS1_37MainloopSm90TmaGmmaWarpSpecializedFP8ILi5ENS5_IJNS4_1CILi1EEESB_SB_EEENS1_35KernelTmaWarpSpecializedCooperativeEEENS5_IJNSA_ILi192EEENSA_ILi512EEENSA_ILi64EEEEEENS_12float_e4m3_tENS5_IJlSB_lEEESJ_SK_NS4_8TiledMMAINS4_8MMA_AtomIJNS4_4SM904GMMA31MMA_64x256x32_F32E4M3E4M3_SS_TNILNSO_7ScaleInE1ELSQ_1EEEEEENS4_6LayoutINS5_IJNSA_ILi2EEESB_SB_EEENS5_IJSB_NSA_ILi0EEESW_EEEEENS5_IJNS4_10UnderscoreESZ_SZ_EEEEENS4_13SM90_TMA_LOADENS4_14ComposedLayoutINS4_7SwizzleILi2ELi4ELi3EEENS4_18smem_ptr_flag_bitsILi8EEENST_INS5_IJNSA_ILi8EEESH_EEENS5_IJSH_SB_EEEEEEEvNS4_8identityES12_S1C_vS1D_EENS_8epilogue10collective6detail29Sm90TmaWarpSpecializedAdapterINS1G_15DefaultEpilogueISJ_SK_SK_NS1F_6thread17LinearCombinationISJ_Li1EffLNS1K_9ScaleType4KindE0ELNS_15FloatRoundStyleE2ESJ_EENS1_15EpilogueDefaultEEEEEvvEEEEvNT_6ParamsE,(.L_x_1099 - _ZN7cutlass13device_kernelINS_4gemm6kernel13GemmUniversalIN4cute5tupleIJiiiiEEENS1_10collective13CollectiveMmaINS1_37MainloopSm90TmaGmmaWarpSpecializedFP8ILi5ENS5_IJNS4_1CILi1EEESB_SB_EEENS1_35KernelTmaWarpSpecializedCooperativeEEENS5_IJNSA_ILi192EEENSA_ILi512EEENSA_ILi64EEEEEENS_12float_e4m3_tENS5_IJlSB_lEEESJ_SK_NS4_8TiledMMAINS4_8MMA_AtomIJNS4_4SM904GMMA31MMA_64x256x32_F32E4M3E4M3_SS_TNILNSO_7ScaleInE1ELSQ_1EEEEEENS4_6LayoutINS5_IJNSA_ILi2EEESB_SB_EEENS5_IJSB_NSA_ILi0EEESW_EEEEENS5_IJNS4_10UnderscoreESZ_SZ_EEEEENS4_13SM90_TMA_LOADENS4_14ComposedLayoutINS4_7SwizzleILi2ELi4ELi3EEENS4_18smem_ptr_flag_bitsILi8EEENST_INS5_IJNSA_ILi8EEESH_EEENS5_IJSH_SB_EEEEEEEvNS4_8identityES12_S1C_vS1D_EENS_8epilogue10collective6detail29Sm90TmaWarpSpecializedAdapterINS1G_15DefaultEpilogueISJ_SK_SK_NS1F_6thread17LinearCombinationISJ_Li1EffLNS1K_9ScaleType4KindE0ELNS_15FloatRoundStyleE2ESJ_EENS1_15EpilogueDefaultEEEEEvvEEEEvNT_6ParamsE)
        .other          _ZN7cutlass13device_kernelINS_4gemm6kernel13GemmUniversalIN4cute5tupleIJiiiiEEENS1_10collective13CollectiveMmaINS1_37MainloopSm90TmaGmmaWarpSpecializedFP8ILi5ENS5_IJNS4_1CILi1EEESB_SB_EEENS1_35KernelTmaWarpSpecializedCooperativeEEENS5_IJNSA_ILi192EEENSA_ILi512EEENSA_ILi64EEEEEENS_12float_e4m3_tENS5_IJlSB_lEEESJ_SK_NS4_8TiledMMAINS4_8MMA_AtomIJNS4_4SM904GMMA31MMA_64x256x32_F32E4M3E4M3_SS_TNILNSO_7ScaleInE1ELSQ_1EEEEEENS4_6LayoutINS5_IJNSA_ILi2EEESB_SB_EEENS5_IJSB_NSA_ILi0EEESW_EEEEENS5_IJNS4_10UnderscoreESZ_SZ_EEEEENS4_13SM90_TMA_LOADENS4_14ComposedLayoutINS4_7SwizzleILi2ELi4ELi3EEENS4_18smem_ptr_flag_bitsILi8EEENST_INS5_IJNSA_ILi8EEESH_EEENS5_IJSH_SB_EEEEEEEvNS4_8identityES12_S1C_vS1D_EENS_8epilogue10collective6detail29Sm90TmaWarpSpecializedAdapterINS1G_15DefaultEpilogueISJ_SK_SK_NS1F_6thread17LinearCombinationISJ_Li1EffLNS1K_9ScaleType4KindE0ELNS_15FloatRoundStyleE2ESJ_EENS1_15EpilogueDefaultEEEEEvvEEEEvNT_6ParamsE,@"STO_CUDA_ENTRY STV_DEFAULT"
_ZN7cutlass13device_kernelINS_4gemm6kernel13GemmUniversalIN4cute5tupleIJiiiiEEENS1_10collective13CollectiveMmaINS1_37MainloopSm90TmaGmmaWarpSpecializedFP8ILi5ENS5_IJNS4_1CILi1EEESB_SB_EEENS1_35KernelTmaWarpSpecializedCooperativeEEENS5_IJNSA_ILi192EEENSA_ILi512EEENSA_ILi64EEEEEENS_12float_e4m3_tENS5_IJlSB_lEEESJ_SK_NS4_8TiledMMAINS4_8MMA_AtomIJNS4_4SM904GMMA31MMA_64x256x32_F32E4M3E4M3_SS_TNILNSO_7ScaleInE1ELSQ_1EEEEEENS4_6LayoutINS5_IJNSA_ILi2EEESB_SB_EEENS5_IJSB_NSA_ILi0EEESW_EEEEENS5_IJNS4_10UnderscoreESZ_SZ_EEEEENS4_13SM90_TMA_LOADENS4_14ComposedLayoutINS4_7SwizzleILi2ELi4ELi3EEENS4_18smem_ptr_flag_bitsILi8EEENST_INS5_IJNSA_ILi8EEESH_EEENS5_IJSH_SB_EEEEEEEvNS4_8identityES12_S1C_vS1D_EENS_8epilogue10collective6detail29Sm90TmaWarpSpecializedAdapterINS1G_15DefaultEpilogueISJ_SK_SK_NS1F_6thread17LinearCombinationISJ_Li1EffLNS1K_9ScaleType4KindE0ELNS_15FloatRoundStyleE2ESJ_EENS1_15EpilogueDefaultEEEEEvvEEEEvNT_6ParamsE:
[----:B------:R-:W0:Y:S02]  /*0000*/  LDC R1, c[0x0][0x28] ;  /* 0x00000a00ff017b82 */ /* 0x000e240000000800 */
[----:B0-----:R-:W-:Y:S01]  /*0010*/  VIADD R1, R1, 0xffffe738 ;  /* 0xffffe73801017836 */ /* 0x001fe20000000000 */
[----:B------:R-:W0:Y:S01]  /*0020*/  S2R R2, SR_TID.X ;  /* 0x0000000000027919 */ /* 0x000e220000002100 */
[----:B------:R-:W-:Y:S01]  /*0030*/  ELECT P0, URZ, PT ;  /* 0x00000000003f782f */ /* 0x000fe20003800000 */
[----:B------:R-:W-:Y:S01]  /*0040*/  BSSY B0, `(.L_x_0) ;  /* 0x0000015000007945 */ /* 0x000fe20003800000 */
[--C-:B0-----:R-:W-:Y:S02]  /*0050*/  SHF.R.U32.HI R0, RZ, 0x5, R2.reuse ;  /* 0x00000005ff007819 */ /* 0x101fe40000011602 */
[----:B------:R-:W-:-:S03]  /*0060*/  SHF.R.U32.HI R2, RZ, 0x7, R2 ;  /* 0x00000007ff027819 */ /* 0x000fc60000011602 */
[----:B------:R-:W0:Y:S04]  /*0070*/  SHFL.IDX PT, R3, R0, RZ, 0x1f ;  /* 0x00001fff00037589 */ /* 0x000e2800000e0000 */
[----:B------:R-:W1:Y:S01]  /*0080*/  SHFL.IDX PT, R2, R2, RZ, 0x1f ;  /* 0x00001fff02027589 */ /* 0x000e6200000e0000 */
[----:B0-----:R-:W-:Y:S02]  /*0090*/  R2UR UR4, R3 ;  /* 0x00000000030472ca */ /* 0x001fe400000e0000 */
[----:B-1----:R-:W-:-:S11]  /*00a0*/  R2UR UR6, R2 ;  /* 0x00000000020672ca */ /* 0x002fd600000e0000 */
[----:B------:R-:W-:Y:S02]  /*00b0*/  USHF.R.S32.HI UR5, URZ, 0x1f, UR4 ;  /* 0x0000001f3f057899 */ /* 0x000fe40008011404 */
[----:B------:R-:W-:Y:S02]  /*00c0*/  ISETP.NE.OR P0, PT, RZ, UR4, !P0 ;  /* 0x00000004ff007c0c */ /* 0x000fe4000c705670 */
[----:B------:R-:W-:-:S04]  /*00d0*/  ULEA.HI UR5, UR5, UR4, URZ, 0x2 ;  /* 0x0000000405057291 */ /* 0x000fc8000f8f103f */
[----:B------:R-:W-:-:S04]  /*00e0*/  ULOP3.LUT UR5, UR5, 0xfffffffc, URZ, 0xc0, !UPT ;  /* 0xfffffffc05057892 */ /* 0x000fc8000f8ec03f */
[----:B------:R-:W-:-:S03]  /*00f0*/  UIADD3 UR8, UR4, -UR5, URZ ;  /* 0x8000000504087290 */ /* 0x000fc6000fffe03f */
[----:B------:R-:W-:Y:S09]  /*0100*/  @P0 BRA `(.L_x_1) ;  /* 0x0000000000200947 */ /* 0x000ff20003800000 */
[----:B------:R-:W-:Y:S02]  /*0110*/  ULDC.64 UR4, c[0x0][0x198] ;  /* 0x0000660000047ab9 */ /* 0x000fe40000000a00 */
[----:B------:R-:W-:Y:S02]  /*0120*/  UIADD3 UR10, UP0, UR4, 0xf0, URZ ;  /* 0x000000f0040a7890 */ /* 0x000fe4000ff1e03f */
[----:B------:R-:W-:Y:S02]  /*0130*/  UIADD3 UR4, UP1, UR4, 0x1f0, URZ ;  /* 0x000001f004047890 */ /* 0x000fe4000ff3e03f */
[----:B------:R-:W-:Y:S02]  /*0140*/  UIADD3.X UR11, URZ, UR5, URZ, UP0, !UPT ;  /* 0x000000053f0b7290 */ /* 0x000fe400087fe43f */
[----:B------:R-:W-:-:S07]  /*0150*/  UIADD3.X UR5, URZ, UR5, URZ, UP1, !UPT ;  /* 0x000000053f057290 */ /* 0x000fce0008ffe43f */
[----:B------:R0:W-:Y:S02]  /*0160*/  UTMACCTL.PF [UR10] ;  /* 0x000000000a0079b9 */ /* 0x0001e40008040000 */
[----:B------:R0:W-:Y:S02]  /*0170*/  UTMACCTL.PF [UR4] ;  /* 0x00000000040079b9 */ /* 0x0001e40008040000 */
[----:B0-----:R-:W-:Y:S01]  /*0180*/  NOP ;  /* 0x0000000000007918 */ /* 0x001fe20000000000 */
.L_x_1:
[----:B------:R-:W-:Y:S05]  /*0190*/  BSYNC B0 ;  /* 0x0000000000007941 */ /* 0x000fea0003800000 */
.L_x_0:
[----:B------:R-:W0:Y:S01]  /*01a0*/  SHFL.IDX PT, R2, R0, RZ, 0x1f ;  /* 0x00001fff00027589 */ /* 0x000e2200000e0000 */
[----:B------:R-:W-:Y:S01]  /*01b0*/  UISETP.NE.AND UP0, UPT, UR8, 0x3, UPT ;  /* 0x000000030800788c */ /* 0x000fe2000bf05270 */
[----:B------:R-:W-:Y:S01]  /*01c0*/  ISETP.NE.AND P1, PT, RZ, UR6, PT ;  /* 0x00000006ff007c0c */ /* 0x000fe2000bf25270 */
[----:B------:R-:W-:Y:S02]  /*01d0*/  UIADD3 UR10, UR6, -0x1, URZ ;  /* 0xffffffff060a7890 */ /* 0x000fe4000fffe03f */
[----:B------:R-:W-:Y:S02]  /*01e0*/  UISETP.EQ.OR UP0, UPT, UR8, URZ, !UP0 ;  /* 0x0000003f0800728c */ /* 0x000fe4000c702670 */
[----:B------:R-:W-:Y:S02]  /*01f0*/  UISETP.GE.U32.AND UP1, UPT, UR10, 0x2, UPT ;  /* 0x000000020a00788c */ /* 0x000fe4000bf26070 */
[----:B------:R-:W-:-:S04]  /*0200*/  UISETP.EQ.AND UP0, UPT, UR6, URZ, UP0 ;  /* 0x0000003f0600728c */ /* 0x000fc80008702270 */
[----:B------:R-:W-:-:S04]  /*0210*/  USEL UR13, URZ, 0x1, !UP0 ;  /* 0x000000013f0d7887 */ /* 0x000fc8000c000000 */
[----:B------:R-:W-:Y:S01]  /*0220*/  USEL UR13, UR13, 0x2, UP1 ;  /* 0x000000020d0d7887 */ /* 0x000fe20008800000 */
[----:B0-----:R-:W-:-:S13]  /*0230*/  ISETP.NE.AND P0, PT, R2, RZ, PT ;  /* 0x000000ff0200720c */ /* 0x001fda0003f05270 */
[----:B------:R-:W-:Y:S05]  /*0240*/  @P0 BRA `(.L_x_2) ;  /* 0x0000000000600947 */ /* 0x000fea0003800000 */
[----:B------:R-:W0:Y:S01]  /*0250*/  S2UR UR9, SR_CgaCtaId ;  /* 0x00000000000979c3 */ /* 0x000e220000008800 */
[----:B------:R-:W-:Y:S01]  /*0260*/  UMOV UR4, 0x400 ;  /* 0x0000040000047882 */ /* 0x000fe20000000000 */
[----:B------:R-:W-:Y:S01]  /*0270*/  UMOV UR5, 0x1 ;  /* 0x0000000100057882 */ /* 0x000fe20000000000 */
[----:B------:R-:W-:Y:S01]  /*0280*/  UMOV UR6, 0x100 ;  /* 0x0000010000067882 */ /* 0x000fe20000000000 */
[----:B------:R-:W-:Y:S01]  /*0290*/  ELECT P0, URZ, PT ;  /* 0x00000000003f782f */ /* 0x000fe20003800000 */
[----:B------:R-:W-:-:S04]  /*02a0*/  UIADD3 UR6, -UR6, 0x100000, URZ ;  /* 0x0010000006067890 */ /* 0x000fc8000fffe13f */
[----:B------:R-:W-:Y:S02]  /*02b0*/  USHF.L.U32 UR7, UR6, 0xb, URZ ;  /* 0x0000000b06077899 */ /* 0x000fe4000800063f */
[----:B------:R-:W-:Y:S02]  /*02c0*/  USHF.L.U32 UR6, UR6, 0x1, URZ ;  /* 0x0000000106067899 */ /* 0x000fe4000800063f */
[----:B0-----:R-:W-:Y:S02]  /*02d0*/  ULEA UR9, UR9, UR4, 0x18 ;  /* 0x0000000409097291 */ /* 0x001fe4000f8ec03f */
[----:B------:R-:W-:-:S04]  /*02e0*/  UIADD3 UR4, -UR5, 0x100000, URZ ;  /* 0x0010000005047890 */ /* 0x000fc8000fffe13f */
[----:B------:R-:W-:Y:S02]  /*02f0*/  USHF.L.U32 UR5, UR4, 0xb, URZ ;  /* 0x0000000b04057899 */ /* 0x000fe4000800063f */
[----:B------:R-:W-:Y:S01]  /*0300*/  USHF.L.U32 UR4, UR4, 0x1, URZ ;  /* 0x0000000104047899 */ /* 0x000fe2000800063f */
[----:B------:R-:W0:Y:S11]  /*0310*/  FENCE.VIEW.ASYNC.S ;  /* 0x00000000000073c6 */ /* 0x000e360000000000 */
[----:B0-----:R0:W1:Y:S01]  /*0320*/  SYNCS.EXCH.64 URZ, [UR9], UR4 ;  /* 0x00000004093f75b2 */ /* 0x0010620008000100 */
[----:B------:R0:W2:Y:S01]  /*0330*/  SYNCS.EXCH.64 URZ, [UR9+0x28], UR6 ;  /* 0x00002806093f75b2 */ /* 0x0000a20008000100 */
[----:B------:R0:W3:Y:S01]  /*0340*/  SYNCS.EXCH.64 URZ, [UR9+0x8], UR4 ;  /* 0x00000804093f75b2 */ /* 0x0000e20008000100 */
[----:B------:R0:W4:Y:S01]  /*0350*/  SYNCS.EXCH.64 URZ, [UR9+0x30], UR6 ;  /* 0x00003006093f75b2 */ /* 0x0001220008000100 */
[----:B------:R0:W0:Y:S01]  /*0360*/  SYNCS.EXCH.64 URZ, [UR9+0x10], UR4 ;  /* 0x00001004093f75b2 */ /* 0x0000220008000100 */
[----:B------:R0:W0:Y:S01]  /*0370*/  SYNCS.EXCH.64 URZ, [UR9+0x38], UR6 ;  /* 0x00003806093f75b2 */ /* 0x0000220008000100 */
[----:B------:R0:W0:Y:S01]  /*0380*/  SYNCS.EXCH.64 URZ, [UR9+0x18], UR4 ;  /* 0x00001804093f75b2 */ /* 0x0000220008000100 */
[----:B------:R0:W0:Y:S01]  /*0390*/  SYNCS.EXCH.64 URZ, [UR9+0x40], UR6 ;  /* 0x00004006093f75b2 */ /* 0x0000220008000100 */
[----:B------:R0:W0:Y:S01]  /*03a0*/  SYNCS.EXCH.64 URZ, [UR9+0x20], UR4 ;  /* 0x00002004093f75b2 */ /* 0x0000220008000100 */
[----:B------:R0:W0:Y:S01]  /*03b0*/  SYNCS.EXCH.64 URZ, [UR9+0x48], UR6 ;  /* 0x00004806093f75b2 */ /* 0x0000220008000100 */
[----:B------:R-:W-:Y:S01]  /*03c0*/  NOP ;  /* 0x0000000000007918 */ /* 0x000fe20000000000 */
.L_x_2:
[----:B------:R-:W5:Y:S01]  /*03d0*/  LDC R2, c[0x0][0x65c] ;  /* 0x00019700ff027b82 */ /* 0x000f620000000800 */
[----:B------:R-:W1:Y:S01]  /*03e0*/  SHFL.IDX PT, R0, R0, RZ, 0x1f ;  /* 0x00001fff00007589 */ /* 0x000e6200000e0000 */
[----:B------:R-:W-:Y:S01]  /*03f0*/  ELECT P0, URZ, PT ;  /* 0x00000000003f782f */ /* 0x000fe20003800000 */
[----:B------:R-:W-:Y:S01]  /*0400*/  IMAD.MOV.U32 R3, RZ, RZ, RZ ;  /* 0x000000ffff037224 */ /* 0x000fe200078e00ff */
[----:B0-----:R-:W-:Y:S01]  /*0410*/  UMOV UR4, 0x20 ;  /* 0x0000002000047882 */ /* 0x001fe20000000000 */
[----:B------:R-:W0:Y:S01]  /*0420*/  S2R R11, SR_CTAID.Y ;  /* 0x00000000000b7919 */ /* 0x000e220000002600 */
[----:B------:R-:W-:Y:S01]  /*0430*/  NOP ;  /* 0x0000000000007918 */ /* 0x000fe20000000000 */
[----:B------:R-:W-:Y:S01]  /*0440*/  NOP ;  /* 0x0000000000007918 */ /* 0x000fe20000000000 */
[----:B-----5:R-:W-:Y:S02]  /*0450*/  ISETP.NE.AND P4, PT, R2, 0x1, PT ;  /* 0x000000010200780c */ /* 0x020fe40003f85270 */
[----:B------:R-:W5:Y:S01]  /*0460*/  S2R R2, SR_CTAID.X ;  /* 0x0000000000027919 */ /* 0x000f620000002500 */
[----:B-1----:R-:W-:-:S10]  /*0470*/  ISETP.NE.OR P0, PT, R0, RZ, !P0 ;  /* 0x000000ff0000720c */ /* 0x002fd40004705670 */
[----:B------:R-:W5:Y:S01]  /*0480*/  @P4 LDC R7, c[0x0][0x10] ;  /* 0x00000400ff074b82 */ /* 0x000f620000000800 */
[----:B0-----:R-:W-:Y:S02]  /*0490*/  @P4 IMAD.MOV.U32 R4, RZ, RZ, R11 ;  /* 0x000000ffff044224 */ /* 0x001fe400078e000b */
[----:B------:R-:W-:Y:S01]  /*04a0*/  VOTEU.ALL UP0, P0 ;  /* 0x00000000003f7886 */ /* 0x000fe20000000000 */
[----:B------:R-:W-:Y:S01]  /*04b0*/  @P4 IMAD.MOV.U32 R5, RZ, RZ, RZ ;  /* 0x000000ffff054224 */ /* 0x000fe200078e00ff */
[----:B------:R-:W-:Y:S01]  /*04c0*/  VOTEU.ALL UP1, P0 ;  /* 0x00000000003f7886 */ /* 0x000fe20000020000 */
[----:B------:R-:W-:Y:S02]  /*04d0*/  @P4 IMAD.MOV.U32 R13, RZ, RZ, RZ ;  /* 0x000000ffff0d4224 */ /* 0x000fe400078e00ff */
[----:B------:R-:W0:Y:S01]  /*04e0*/  @!P4 LDC R9, c[0x0][0xc] ;  /* 0x00000300ff09cb82 */ /* 0x000e220000000800 */
[----:B------:R-:W-:Y:S01]  /*04f0*/  @!UP0 UMOV UR6, 0x400 ;  /* 0x0000040000068882 */ /* 0x000fe20000000000 */
[----:B------:R-:W-:-:S04]  /*0500*/  @!UP0 UIADD3 UR4, -UR4, 0x100000, URZ ;  /* 0x0010000004048890 */ /* 0x000fc8000fffe13f */
[----:B------:R-:W-:Y:S02]  /*0510*/  @!UP0 USHF.L.U32 UR5, UR4, 0xb, URZ ;  /* 0x0000000b04058899 */ /* 0x000fe4000800063f */
[----:B------:R-:W-:Y:S01]  /*0520*/  @!UP0 USHF.L.U32 UR4, UR4, 0x1, URZ ;  /* 0x0000000104048899 */ /* 0x000fe2000800063f */
[----:B------:R-:W1:Y:S01]  /*0530*/  @!UP0 S2UR UR7, SR_CgaCtaId ;  /* 0x00000000000789c3 */ /* 0x000e620000008800 */
[----:B-----5:R-:W-:-:S04]  /*0540*/  @P4 IMAD.WIDE.U32 R6, R2, R7, R4 ;  /* 0x0000000702064225 */ /* 0x020fc800078e0004 */
[----:B------:R-:W-:Y:S02]  /*0550*/  @P4 IMAD.MOV.U32 R10, RZ, RZ, R6 ;  /* 0x000000ffff0a4224 */ /* 0x000fe400078e0006 */
[----:B------:R-:W-:Y:S02]  /*0560*/  @P4 IMAD.IADD R14, R7, 0x1, R13 ;  /* 0x00000001070e4824 */ /* 0x000fe400078e020d */
[----:B0-----:R-:W-:-:S04]  /*0570*/  @!P4 IMAD.WIDE.U32 R4, R9, R11, R2 ;  /* 0x0000000b0904c225 */ /* 0x001fc800078e0002 */
[----:B------:R-:W-:Y:S02]  /*0580*/  @!P4 IMAD.MOV.U32 R10, RZ, RZ, R4 ;  /* 0x000000ffff0ac224 */ /* 0x000fe400078e0004 */
[----:B------:R-:W-:Y:S01]  /*0590*/  @!P4 IMAD.MOV.U32 R14, RZ, RZ, R5 ;  /* 0x000000ffff0ec224 */ /* 0x000fe200078e0005 */
[----:B-1----:R-:W-:Y:S02]  /*05a0*/  @!UP0 ULEA UR6, UR7, UR6, 0x18 ;  /* 0x0000000607068291 */ /* 0x002fe4000f8ec03f */
[----:B------:R0:W-:Y:S01]  /*05b0*/  STL [R1+0xc58], R10 ;  /* 0x000c580a01007387 */ /* 0x0001e20000100800 */
[----:B------:R-:W-:-:S03]  /*05c0*/  VOTEU.ALL UP0, P0 ;  /* 0x00000000003f7886 */ /* 0x000fc60000000000 */
[----:B------:R0:W-:Y:S04]  /*05d0*/  STL [R1+0xc54], R14 ;  /* 0x000c540e01007387 */ /* 0x0001e80000100800 */
[----:B------:R-:W1:Y:S02]  /*05e0*/  FENCE.VIEW.ASYNC.S ;  /* 0x00000000000073c6 */ /* 0x000e640000000000 */
[----:B-1----:R0:W2:Y:S01]  /*05f0*/  @!UP0 SYNCS.EXCH.64 URZ, [UR6+0x60], UR4 ;  /* 0x00006004063f85b2 */ /* 0x0020a20008000100 */
[----:B------:R0:W2:Y:S01]  /*0600*/  @!UP1 SYNCS.EXCH.64 URZ, [UR6+0x68], UR4 ;  /* 0x00006804063f95b2 */ /* 0x0000a20008000100 */
[----:B------:R-:W-:Y:S01]  /*0610*/  NOP ;  /* 0x0000000000007918 */ /* 0x000fe20000000000 */
[----:B--234-:R-:W-:Y:S06]  /*0620*/  BAR.SYNC.DEFER_BLOCKING 0x0 ;  /* 0x0000000000007b1d */ /* 0x01cfec0000010000 */
[----:B0-----:R-:W-:Y:S05]  /*0630*/  @!P1 BRA `(.L_x_3) ;  /* 0x000004c0006c9947 */ /* 0x001fea0003800000 */
[----:B------:R-:W-:-:S06]  /*0640*/  UISETP.GT.U32.AND UP0, UPT, UR10, 0x1, UPT ;  /* 0x000000010a00788c */ /* 0x000fcc000bf04070 */
[----:B------:R-:W-:-:S13]  /*0650*/  PLOP3.LUT P0, PT, PT, PT, UP0, 0x80, 0x0 ;  /* 0x000000000000781c */ /* 0x000fda0003f0f008 */
[----:B------:R-:W-:Y:S05]  /*0660*/  @P0 EXIT ;  /* 0x000000000000094d */ /* 0x000fea0003800000 */
[----:B------:R-:W-:Y:S01]  /*0670*/  IMAD.MOV.U32 R5, RZ, RZ, -0x1 ;  /* 0xffffffffff057424 */ /* 0x000fe200078e00ff */
[----:B------:R-:W-:Y:S01]  /*0680*/  ULDC.64 UR4, c[0x0][0x650] ;  /* 0x0001940000047ab9 */ /* 0x000fe20000000a00 */
[----:B------:R-:W-:Y:S01]  /*0690*/  IMAD.MOV.U32 R4, RZ, RZ, -0x1 ;  /* 0xffffffffff047424 */ /* 0x000fe200078e00ff */
[----:B------:R-:W-:Y:S01]  /*06a0*/  ISETP.GE.U32.AND P0, PT, R10, UR4, PT ;  /* 0x000000040a007c0c */ /* 0x000fe2000bf06070 */
[----:B------:R-:W-:Y:S01]  /*06b0*/  UMOV UR12, 0xffffffff ;  /* 0xffffffff000c7882 */ /* 0x000fe20000000000 */
[----:B------:R0:W-:Y:S01]  /*06c0*/  STL [R1+0xc5c], R5 ;  /* 0x000c5c0501007387 */ /* 0x0001e20000100800 */
[----:B------:R-:W-:Y:S02]  /*06d0*/  PRMT R0, RZ, 0x7610, R0 ;  /* 0x00007610ff007816 */ /* 0x000fe40000000000 */
[----:B------:R-:W-:Y:S01]  /*06e0*/  ISETP.GE.U32.AND.EX P0, PT, R14, UR5, PT, P0 ;  /* 0x000000050e007c0c */ /* 0x000fe2000bf06100 */
[----:B------:R0:W-:-:S12]  /*06f0*/  STL [R1+0xc60], R4 ;  /* 0x000c600401007387 */ /* 0x0001d80000100800 */
[----:B0-----:R-:W-:Y:S05]  /*0700*/  @P0 BRA `(.L_x_4) ;  /* 0x00000004006c0947 */ /* 0x001fea0003800000 */
[----:B------:R-:W-:Y:S01]  /*0710*/  ULDC.64 UR14, c[0x0][0x628] ;  /* 0x00018a00000e7ab9 */ /* 0x000fe20000000a00 */
[----:B------:R-:W0:Y:S01]  /*0720*/  LDC.64 R12, c[0x0][0x620] ;  /* 0x00018800ff0c7b82 */ /* 0x000e220000000a00 */
[----:B------:R-:W-:Y:S01]  /*0730*/  ISETP.NE.U32.AND P0, PT, RZ, UR14, PT ;  /* 0x0000000eff007c0c */ /* 0x000fe2000bf05070 */
[----:B------:R-:W-:Y:S01]  /*0740*/  ULDC UR11, c[0x0][0x630] ;  /* 0x00018c00000b7ab9 */ /* 0x000fe20000000800 */
[----:B------:R-:W-:Y:S02]  /*0750*/  R2UR UR4, R10 ;  /* 0x000000000a0472ca */ /* 0x000fe400000e0000 */
[----:B------:R-:W-:Y:S02]  /*0760*/  ISETP.NE.AND.EX P0, PT, RZ, UR15, PT, P0 ;  /* 0x0000000fff007c0c */ /* 0x000fe4000bf05300 */
[----:B------:R-:W-:-:S11]  /*0770*/  R2UR UR5, R14 ;  /* 0x000000000e0572ca */ /* 0x000fd600000e0000 */
[----:B------:R-:W-:Y:S05]  /*0780*/  @!P0 BRA `(.L_x_5) ;  /* 0x0000000000308947 */ /* 0x000fea0003800000 */
[----:B------:R-:W-:Y:S01]  /*0790*/  R2UR UR4, R10 ;  /* 0x000000000a0472ca */ /* 0x000fe200000e0000 */
[----:B------:R-:W-:Y:S01]  /*07a0*/  ULDC UR8, c[0x0][0x634] ;  /* 0x00018d0000087ab9 */ /* 0x000fe20000000800 */
[----:B------:R-:W-:-:S11]  /*07b0*/  R2UR UR10, R14 ;  /* 0x000000000e0a72ca */ /* 0x000fd600000e0000 */
[----:B------:R-:W-:-:S04]  /*07c0*/  UIADD3 UR8, UP0, UR4, UR8, URZ ;  /* 0x0000000804087290 */ /* 0x000fc8000ff1e03f */
[----:B------:R-:W-:-:S04]  /*07d0*/  UIADD3.X UR10, URZ, UR10, URZ, UP0, !UPT ;  /* 0x0000000a3f0a7290 */ /* 0x000fc800087fe43f */
[----:B------:R-:W-:-:S04]  /*07e0*/  UIMAD.WIDE.U32 UR4, UR10, UR14, URZ ;  /* 0x0000000e0a0472a5 */ /* 0x000fc8000f8e003f */
[----:B------:R-:W-:Y:S02]  /*07f0*/  UIMAD.WIDE.U32 UR6, UP0, UR8, UR15, UR4 ;  /* 0x0000000f080672a5 */ /* 0x000fe4000f800004 */
[----:B------:R-:W-:Y:S02]  /*0800*/  UIMAD.WIDE.U32 UR4, UR8, UR14, URZ ;  /* 0x0000000e080472a5 */ /* 0x000fe4000f8e003f */
[----:B------:R-:W-:Y:S02]  /*0810*/  UIADD3.X UR9, URZ, URZ, URZ, UP0, !UPT ;  /* 0x0000003f3f097290 */ /* 0x000fe400087fe43f */
[----:B------:R-:W-:Y:S01]  /*0820*/  UIADD3 URZ, UP0, UR5, UR6, URZ ;  /* 0x00000006053f7290 */ /* 0x000fe2000ff1e03f */
[----:B------:R-:W-:-:S03]  /*0830*/  UMOV UR8, UR7 ;  /* 0x0000000700087c82 */ /* 0x000fc60008000000 */
[----:B------:R-:W-:-:S12]  /*0840*/  UIMAD.WIDE.U32.X UR4, UR10, UR15, UR8, UP0 ;  /* 0x0000000f0a0472a5 */ /* 0x000fd800080e0408 */
.L_x_5:
[----:B------:R-:W-:Y:S01]  /*0850*/  USHF.R.U64 UR12, UR4, UR11, UR5 ;  /* 0x0000000b040c7299 */ /* 0x000fe20008001205 */
[----:B------:R-:W1:Y:S01]  /*0860*/  LDC R8, c[0x0][0x618] ;  /* 0x00018600ff087b82 */ /* 0x000e620000000800 */
[----:B------:R-:W-:Y:S01]  /*0870*/  USHF.R.U32.HI UR4, URZ, UR11, UR5 ;  /* 0x0000000b3f047299 */ /* 0x000fe20008011605 */
[----:B------:R-:W-:Y:S01]  /*0880*/  I2FP.F32.U32 R0, R2 ;  /* 0x0000000200007245 */ /* 0x000fe20000201000 */
[----:B------:R-:W-:Y:S01]  /*0890*/  IMAD.MOV.U32 R4, RZ, RZ, R10 ;  /* 0x000000ffff047224 */ /* 0x000fe200078e000a */
[----:B------:R-:W-:Y:S01]  /*08a0*/  ULDC UR5, c[0x0][0x150] ;  /* 0x0000540000057ab9 */ /* 0x000fe20000000800 */
[----:B------:R-:W-:Y:S01]  /*08b0*/  IADD3 R7, P0, RZ, -UR12, RZ ;  /* 0x8000000cff077c10 */ /* 0x000fe2000ff1e0ff */
[----:B------:R-:W-:Y:S02]  /*08c0*/  IMAD.MOV.U32 R5, RZ, RZ, R14 ;  /* 0x000000ffff057224 */ /* 0x000fe400078e000e */
[----:B------:R-:W-:Y:S01]  /*08d0*/  FMUL R0, R0, UR5 ;  /* 0x0000000500007c20 */ /* 0x000fe20008400000 */
[----:B------:R-:W2:Y:S01]  /*08e0*/  LDC.64 R20, c[0x0][0x640] ;  /* 0x00019000ff147b82 */ /* 0x000ea20000000a00 */
[----:B------:R-:W-:Y:S01]  /*08f0*/  IMAD.X R9, RZ, RZ, ~UR4, P0 ;  /* 0x80000004ff097e24 */ /* 0x000fe200080e06ff */
[----:B------:R-:W-:Y:S01]  /*0900*/  ULDC UR4, c[0x0][0x154] ;  /* 0x0000550000047ab9 */ /* 0x000fe20000000800 */
[----:B0-----:R-:W-:-:S02]  /*0910*/  IMAD.WIDE.U32 R4, R7, R12, R4 ;  /* 0x0000000c07047225 */ /* 0x001fc400078e0004 */
[----:B------:R-:W0:Y:S03]  /*0920*/  F2I.U32.TRUNC.NTZ R0, R0 ;  /* 0x0000000000007305 */ /* 0x000e26000020f000 */
[----:B------:R-:W3:Y:S01]  /*0930*/  LDC R3, c[0x0][0x144] ;  /* 0x00005100ff037b82 */ /* 0x000ee20000000800 */
[----:B------:R-:W-:-:S04]  /*0940*/  IMAD R6, R9, R12, RZ ;  /* 0x0000000c09067224 */ /* 0x000fc800078e02ff */
[----:B------:R-:W-:-:S03]  /*0950*/  IMAD R7, R7, R13, R6 ;  /* 0x0000000d07077224 */ /* 0x000fc600078e0206 */
[----:B------:R-:W4:Y:S01]  /*0960*/  LDC R10, c[0x0][0x608] ;  /* 0x00018200ff0a7b82 */ /* 0x000f220000000800 */
[----:B------:R-:W-:Y:S02]  /*0970*/  IMAD.IADD R5, R5, 0x1, R7 ;  /* 0x0000000105057824 */ /* 0x000fe400078e0207 */
[----:B------:R-:W-:Y:S02]  /*0980*/  IMAD.MOV.U32 R7, RZ, RZ, -0x1 ;  /* 0xffffffffff077424 */ /* 0x000fe400078e00ff */
[----:B0-----:R-:W-:Y:S01]  /*0990*/  IMAD.MOV R6, RZ, RZ, -R0 ;  /* 0x000000ffff067224 */ /* 0x001fe200078e0a00 */
[----:B-1----:R-:W-:Y:S02]  /*09a0*/  SHF.R.U64 R14, R4, R8, R5 ;  /* 0x00000008040e7219 */ /* 0x002fe40000001205 */
[----:B------:R-:W0:Y:S01]  /*09b0*/  LDC R18, c[0x0][0x658] ;  /* 0x00019600ff127b82 */ /* 0x000e220000000800 */
[----:B------:R-:W-:Y:S02]  /*09c0*/  I2FP.F32.U32 R4, R11 ;  /* 0x0000000b00047245 */ /* 0x000fe40000201000 */
[----:B--2---:R-:W-:-:S02]  /*09d0*/  ISETP.NE.U32.AND P0, PT, R20, RZ, PT ;  /* 0x000000ff1400720c */ /* 0x004fc40003f05070 */
[----:B------:R-:W-:Y:S01]  /*09e0*/  SHF.R.U32.HI R5, RZ, R8, R5 ;  /* 0x00000008ff057219 */ /* 0x000fe20000011605 */
[----:B------:R-:W-:Y:S01]  /*09f0*/  FMUL R4, R4, UR4 ;  /* 0x0000000404047c20 */ /* 0x000fe20008400000 */
[----:B------:R-:W-:Y:S01]  /*0a00*/  ISETP.NE.AND.EX P0, PT, R21, RZ, PT, P0 ;  /* 0x000000ff1500720c */ /* 0x000fe20003f05300 */
[----:B------:R-:W1:Y:S01]  /*0a10*/  LDC R12, c[0x0][0x148] ;  /* 0x00005200ff0c7b82 */ /* 0x000e620000000800 */
[----:B---3--:R-:W-:-:S07]  /*0a20*/  IMAD R0, R3, R6, R2 ;  /* 0x0000000603007224 */ /* 0x008fce00078e0202 */
[----:B------:R-:W2:Y:S01]  /*0a30*/  LDC R16, c[0x0][0x600] ;  /* 0x00018000ff107b82 */ /* 0x000ea20000000800 */
[-CC-:B----4-:R-:W-:Y:S02]  /*0a40*/  SHF.R.U64 R22, R14, R10.reuse, R5.reuse ;  /* 0x0000000a0e167219 */ /* 0x190fe40000001205 */
[----:B------:R-:W-:Y:S01]  /*0a50*/  SHF.R.U32.HI R3, RZ, R10, R5 ;  /* 0x0000000aff037219 */ /* 0x000fe20000011605 */
[----:B------:R-:W-:Y:S01]  /*0a60*/  IMAD.MOV.U32 R5, RZ, RZ, 0x1 ;  /* 0x00000001ff057424 */ /* 0x000fe200078e00ff */
[----:B------:R3:W4:Y:S03]  /*0a70*/  F2I.U32.TRUNC.NTZ R10, R4 ;  /* 0x00000004000a7305 */ /* 0x000726000020f000 */
[----:B------:R-:W1:Y:S01]  /*0a80*/  LDC R15, c[0x0][0x648] ;  /* 0x00019200ff0f7b82 */ /* 0x000e620000000800 */
[-C--:B0-----:R-:W-:Y:S02]  /*0a90*/  SHF.L.U32 R2, R7, R18.reuse, RZ ;  /* 0x0000001207027219 */ /* 0x081fe400000006ff */
[----:B------:R-:W-:-:S02]  /*0aa0*/  SHF.R.U64 R24, R22, R18, R3 ;  /* 0x0000001216187219 */ /* 0x000fc40000001203 */
[----:B------:R-:W-:Y:S02]  /*0ab0*/  LOP3.LUT R9, RZ, R2, RZ, 0x33, !PT ;  /* 0x00000002ff097212 */ /* 0x000fe400078e33ff */
[-C--:B------:R-:W-:Y:S01]  /*0ac0*/  SHF.R.U32.HI R3, RZ, R18.reuse, R3 ;  /* 0x00000012ff037219 */ /* 0x080fe20000011603 */
[----:B------:R-:W0:Y:S01]  /*0ad0*/  LDC R17, c[0x0][0x638] ;  /* 0x00018e00ff117b82 */ /* 0x000e220000000800 */
[----:B------:R-:W-:Y:S01]  /*0ae0*/  SHF.L.U32 R8, R5, R18, RZ ;  /* 0x0000001205087219 */ /* 0x000fe200000006ff */
[----:B------:R-:W-:-:S06]  /*0af0*/  IMAD.MOV.U32 R2, RZ, RZ, R24 ;  /* 0x000000ffff027224 */ /* 0x000fcc00078e0018 */
[----:B------:R-:W0:Y:S01]  /*0b00*/  LDC R19, c[0x0][0x610] ;  /* 0x00018400ff137b82 */ /* 0x000e220000000800 */
[----:B---34-:R-:W-:Y:S05]  /*0b10*/  @!P0 BRA `(.L_x_6) ;  /* 0x0000000000288947 */ /* 0x018fea0003800000 */
[----:B------:R-:W3:Y:S02]  /*0b20*/  LDC R7, c[0x0][0x64c] ;  /* 0x00019300ff077b82 */ /* 0x000ee40000000800 */
[----:B---3--:R-:W-:-:S05]  /*0b30*/  IADD3 R7, P0, R24, R7, RZ ;  /* 0x0000000718077210 */ /* 0x008fca0007f1e0ff */
[----:B------:R-:W-:-:S04]  /*0b40*/  IMAD.X R13, RZ, RZ, R3, P0 ;  /* 0x000000ffff0d7224 */ /* 0x000fc800000e0603 */
[----:B------:R-:W-:-:S04]  /*0b50*/  IMAD.WIDE.U32 R2, R13, R20, RZ ;  /* 0x000000140d027225 */ /* 0x000fc800078e00ff */
[----:B------:R-:W-:-:S04]  /*0b60*/  IMAD.WIDE.U32 R4, P0, R7, R21, R2 ;  /* 0x0000001507047225 */ /* 0x000fc80007800002 */
[----:B------:R-:W-:-:S04]  /*0b70*/  IMAD.WIDE.U32 R2, R7, R20, RZ ;  /* 0x0000001407027225 */ /* 0x000fc800078e00ff */
[----:B------:R-:W-:Y:S01]  /*0b80*/  IMAD.X R7, RZ, RZ, RZ, P0 ;  /* 0x000000ffff077224 */ /* 0x000fe200000e06ff */
[----:B------:R-:W-:Y:S01]  /*0b90*/  IADD3 RZ, P0, R3, R4, RZ ;  /* 0x0000000403ff7210 */ /* 0x000fe20007f1e0ff */
[----:B------:R-:W-:-:S04]  /*0ba0*/  IMAD.MOV.U32 R6, RZ, RZ, R5 ;  /* 0x000000ffff067224 */ /* 0x000fc800078e0005 */
[----:B------:R-:W-:-:S08]  /*0bb0*/  IMAD.WIDE.U32.X R2, R13, R21, R6, P0 ;  /* 0x000000150d027225 */ /* 0x000fd000000e0406 */
.L_x_6:
[----:B-1----:R-:W-:Y:S01]  /*0bc0*/  SHF.R.U64 R2, R2, R15, R3 ;  /* 0x0000000f02027219 */ /* 0x002fe20000001203 */
[----:B--2---:R-:W-:Y:S01]  /*0bd0*/  VIADD R3, R16, 0xffffffff ;  /* 0xffffffff10037836 */ /* 0x004fe20000000000 */
[----:B------:R-:W-:Y:S01]  /*0be0*/  LOP3.LUT R9, R22, R9, RZ, 0xc0, !PT ;  /* 0x0000000916097212 */ /* 0x000fe200078ec0ff */
[----:B------:R-:W-:Y:S01]  /*0bf0*/  IMAD.MOV R10, RZ, RZ, -R10 ;  /* 0x000000ffff0a7224 */ /* 0x000fe200078e0a0a */
[----:B------:R-:W-:Y:S02]  /*0c00*/  IADD3 R4, -R2, RZ, RZ ;  /* 0x000000ff02047210 */ /* 0x000fe40007ffe1ff */
[----:B------:R-:W-:Y:S01]  /*0c10*/  LOP3.LUT R14, R14, R3, RZ, 0xc0, !PT ;  /* 0x000000030e0e7212 */ /* 0x000fe200078ec0ff */
[----:B------:R-:W-:Y:S02]  /*0c20*/  @P4 IMAD R0, R12, R10, R11 ;  /* 0x0000000a0c004224 */ /* 0x000fe400078e020b */
[----:B------:R-:W-:Y:S02]  /*0c30*/  IMAD R9, R8, R2, R9 ;  /* 0x0000000208097224 */ /* 0x000fe400078e0209 */
[----:B0-----:R-:W-:-:S02]  /*0c40*/  IMAD R3, R4, R17, R24 ;  /* 0x0000001104037224 */ /* 0x001fc400078e0218 */
[----:B------:R-:W-:Y:S02]  /*0c50*/  IMAD R2, R9, R19, R0 ;  /* 0x0000001309027224 */ /* 0x000fe400078e0200 */
[----:B------:R-:W-:Y:S02]  /*0c60*/  IMAD R3, R3, R16, R14 ;  /* 0x0000001003037224 */ /* 0x000fe400078e020e */
[----:B------:R-:W-:-:S03]  /*0c70*/  IMAD.MOV.U32 R0, RZ, RZ, 0x1 ;  /* 0x00000001ff007424 */ /* 0x000fc600078e00ff */
[----:B------:R-:W-:Y:S02]  /*0c80*/  SEL R4, R3, R2, !P4 ;  /* 0x0000000203047207 */ /* 0x000fe40006000000 */
[----:B------:R-:W-:-:S03]  /*0c90*/  SEL R2, R2, R3, !P4 ;  /* 0x0000000302027207 */ /* 0x000fc60006000000 */
[----:B------:R0:W-:Y:S04]  /*0ca0*/  STL [R1+0xc60], R4 ;  /* 0x000c600401007387 */ /* 0x0001e80000100800 */
[----:B------:R0:W-:Y:S02]  /*0cb0*/  STL [R1+0xc5c], R2 ;  /* 0x000c5c0201007387 */ /* 0x0001e40000100800 */
.L_x_4:
[----:B------:R-:W-:-:S08]  /*0cc0*/  NOP ;  /* 0x0000000000007918 */ /* 0x000fd00000000000 */
[----:B------:R-:W1:Y:S02]  /*0cd0*/  USETMAXREG.TRY_ALLOC.CTAPOOL UP0, 0xf0 ;  /* 0x000000f0000079c8 */ /* 0x000e640008000600 */
[----:B-1----:R-:W-:-:S13]  /*0ce0*/  PLOP3.LUT P0, PT, PT, PT, UP0, 0x80, 0x0 ;  /* 0x000000000000781c */ /* 0x002fda0003f0f008 */
[----:B------:R-:W-:Y:S05]  /*0cf0*/  @!P0 BRA `(.L_x_4) ;  /* 0xfffffffc00f08947 */ /* 0x000fea000383ffff */
[----:B------:R-:W-:Y:S01]  /*0d00*/  ULDC.64 UR4, c[0x0][0x598] ;  /* 0x0001660000047ab9 */ /* 0x000fe20000000a00 */
[----:B------:R-:W-:Y:S01]  /*0d10*/  ULDC.64 UR18, c[0x0][0x208] ;  /* 0x0000820000127ab9 */ /* 0x000fe20000000a00 */
[----:B------:R-:W-:-:S04]  /*0d20*/  ISETP.NE.U32.AND P0, PT, RZ, UR4, PT ;  /* 0x00000004ff007c0c */ /* 0x000fc8000bf05070 */
[----:B------:R-:W-:-:S13]  /*0d30*/  ISETP.NE.AND.EX P0, PT, RZ, UR5, PT, P0 ;  /* 0x00000005ff007c0c */ /* 0x000fda000bf05300 */
[----:B------:R-:W-:Y:S05]  /*0d40*/  @!P0 BRA `(.L_x_7) ;  /* 0x0000000000208947 */ /* 0x000fea0003800000 */
[----:B0-----:R-:W0:Y:S02]  /*0d50*/  LDC.64 R2, c[0x0][0x598] ;  /* 0x00016600ff027b82 */ /* 0x001e240000000a00 */
[----:B0-----:R-:W2:Y:S02]  /*0d60*/  LDG.E.64 R2, desc[UR18][R2.64] ;  /* 0x0000001202027981 */ /* 0x001ea4000c1e1b00 */
[----:B--2---:R-:W-:-:S04]  /*0d70*/  ISETP.NE.U32.AND P0, PT, R2, RZ, PT ;  /* 0x000000ff0200720c */ /* 0x004fc80003f05070 */
[----:B------:R-:W-:-:S13]  /*0d80*/  ISETP.NE.AND.EX P0, PT, R3, RZ, PT, P0 ;  /* 0x000000ff0300720c */ /* 0x000fda0003f05300 */
[----:B------:R-:W-:Y:S05]  /*0d90*/  @!P0 BRA `(.L_x_7) ;  /* 0x00000000000c8947 */ /* 0x000fea0003800000 */
[----:B------:R-:W2:Y:S02]  /*0da0*/  LD.E R2, desc[UR18][R2.64] ;  /* 0x0000001202027980 */ /* 0x000ea4000c101900 */
[----:B--2---:R-:W-:Y:S01]  /*0db0*/  R2UR UR17, R2 ;  /* 0x00000000021172ca */ /* 0x004fe200000e0000 */
[----:B------:R-:W-:-:S14]  /*0dc0*/  BRA `(.L_x_8) ;  /* 0x0000000000247947 */ /* 0x000fdc0003800000 */
.L_x_7:
[----:B------:R-:W-:Y:S02]  /*0dd0*/  ULDC.64 UR4, c[0x0][0x588] ;  /* 0x0001620000047ab9 */ /* 0x000fe40000000a00 */
[----:B------:R-:W-:-:S04]  /*0de0*/  ISETP.NE.U32.AND P0, PT, RZ, UR4, PT ;  /* 0x00000004ff007c0c */ /* 0x000fc8000bf05070 */
[----:B------:R-:W-:-:S13]  /*0df0*/  ISETP.NE.AND.EX P0, PT, RZ, UR5, PT, P0 ;  /* 0x00000005ff007c0c */ /* 0x000fda000bf05300 */
[----:B------:R-:W-:Y:S05]  /*0e00*/  @!P0 BRA `(.L_x_9) ;  /* 0x0000000000108947 */ /* 0x000fea0003800000 */
[----:B0-----:R-:W0:Y:S02]  /*0e10*/  LDC.64 R2, c[0x0][0x588] ;  /* 0x00016200ff027b82 */ /* 0x001e240000000a00 */
[----:B0-----:R-:W2:Y:S02]  /*0e20*/  LDG.E R2, desc[UR18][R2.64] ;  /* 0x0000001202027981 */ /* 0x001ea4000c1e1900 */
[----:B--2---:R-:W-:Y:S01]  /*0e30*/  R2UR UR17, R2 ;  /* 0x00000000021172ca */ /* 0x004fe200000e0000 */
[----:B------:R-:W-:-:S14]  /*0e40*/  BRA `(.L_x_8) ;  /* 0x0000000000047947 */ /* 0x000fdc0003800000 */
.L_x_9:
[----:B------:R-:W-:-:S05]  /*0e50*/  ULDC UR17, c[0x0][0x580] ;  /* 0x0001600000117ab9 */ /* 0x000fca0000000800 */
.L_x_8:
[----:B------:R-:W-:Y:S02]  /*0e60*/  ULDC.64 UR4, c[0x0][0x5a0] ;  /* 0x0001680000047ab9 */ /* 0x000fe40000000a00 */
        /* <DEDUP_REMOVED lines=11> */
.L_x_10:
        /* <DEDUP_REMOVED lines=8> */
.L_x_12:
[----:B------:R-:W-:-:S05]  /*0fa0*/  ULDC UR24, c[0x0][0x584] ;  /* 0x0001610000187ab9 */ /* 0x000fca0000000800 */
.L_x_11:
[----:B------:R-:W-:-:S13]  /*0fb0*/  LOP3.LUT P0, RZ, R0, 0xff, RZ, 0xc0, !PT ;  /* 0x000000ff00ff7812 */ /* 0x000fda000780c0ff */
[----:B------:R-:W-:Y:S05]  /*0fc0*/  @!P0 EXIT ;  /* 0x000000000000894d */ /* 0x000fea0003800000 */
[----:B------:R-:W-:Y:S01]  /*0fd0*/  ULDC UR4, c[0x0][0x28c] ;  /* 0x0000a30000047ab9 */ /* 0x000fe20000000800 */
[----:B------:R-:W-:Y:S02]  /*0fe0*/  ULOP3.LUT UR25, UR13, 0x1, URZ, 0xfc, !UPT ;  /* 0x000000010d197892 */ /* 0x000fe4000f8efc3f */
[----:B------:R-:W-:-:S04]  /*0ff0*/  UIADD3 UR4, UR4, 0x3f, URZ ;  /* 0x0000003f04047890 */ /* 0x000fc8000fffe03f */
[----:B------:R-:W-:-:S04]  /*1000*/  USHF.R.S32.HI UR5, URZ, 0x1f, UR4 ;  /* 0x0000001f3f057899 */ /* 0x000fc80008011404 */
[----:B------:R-:W-:-:S03]  /*1010*/  ULEA.HI UR5, UR5, UR4, URZ, 0x6 ;  /* 0x0000000405057291 */ /* 0x000fc6000f8f303f */
[----:B------:R-:W-:Y:S01]  /*1020*/  UMOV UR4, URZ ;  /* 0x0000003f00047c82 */ /* 0x000fe20008000000 */
[----:B------:R-:W-:-:S03]  /*1030*/  USHF.R.S32.HI UR14, URZ, 0x6, UR5 ;  /* 0x000000063f0e7899 */ /* 0x000fc60008011405 */
[----:B------:R-:W-:-:S09]  /*1040*/  UMOV UR5, URZ ;  /* 0x0000003f00057c82 */ /* 0x000fd20008000000 */
.L_x_1061:
[----:B------:R-:W-:Y:S01]  /*1050*/  STL [R1+0xc50], RZ ;  /* 0x000c50ff01007387 */ /* 0x000fe20000100800 */
[----:B-1----:R-:W1:Y:S01]  /*1060*/  S2UR UR11, SR_CgaCtaId ;  /* 0x00000000000b79c3 */ /* 0x002e620000008800 */
[----:B------:R-:W-:Y:S01]  /*1070*/  UMOV UR16, 0x400 ;  /* 0x0000040000107882 */ /* 0x000fe20000000000 */
[----:B------:R-:W-:Y:S01]  /*1080*/  UMOV UR6, URZ ;  /* 0x0000003f00067c82 */ /* 0x000fe20008000000 */
[----:B------:R-:W-:Y:S01]  /*1090*/  STL [R1+0xc4c], RZ ;  /* 0x000c4cff01007387 */ /* 0x000fe20000100800 */
[----:B------:R-:W-:Y:S01]  /*10a0*/  UMOV UR7, URZ ;  /* 0x0000003f00077c82 */ /* 0x000fe20008000000 */
[----:B------:R-:W-:Y:S01]  /*10b0*/  UMOV UR8, URZ ;  /* 0x0000003f00087c82 */ /* 0x000fe20008000000 */
[----:B------:R-:W-:Y:S01]  /*10c0*/  UMOV UR26, UR5 ;  /* 0x00000005001a7c82 */ /* 0x000fe20008000000 */
[----:B------:R-:W-:Y:S01]  /*10d0*/  STL [R1+0xc48], RZ ;  /* 0x000c48ff01007387 */ /* 0x000fe20000100800 */
[----:B0-----:R-:W0:Y:S01]  /*10e0*/  LDC R2, c[0x0][0x28c] ;  /* 0x0000a300ff027b82 */ /* 0x001e220000000800 */
[----:B------:R-:W-:-:S02]  /*10f0*/  CS2R R236, SRZ ;  /* 0x0000000000ec7805 */ /* 0x000fc4000001ff00 */
[----:B------:R-:W-:Y:S01]  /*1100*/  CS2R R234, SRZ ;  /* 0x0000000000ea7805 */ /* 0x000fe2000001ff00 */
[----:B------:R-:W-:Y:S01]  /*1110*/  STL [R1+0xc44], RZ ;  /* 0x000c44ff01007387 */ /* 0x000fe20000100800 */
[----:B------:R-:W-:Y:S02]  /*1120*/  CS2R R232, SRZ ;  /* 0x0000000000e87805 */ /* 0x000fe4000001ff00 */
[----:B------:R-:W-:Y:S02]  /*1130*/  CS2R R230, SRZ ;  /* 0x0000000000e67805 */ /* 0x000fe4000001ff00 */
[----:B------:R-:W-:Y:S01]  /*1140*/  CS2R R228, SRZ ;  /* 0x0000000000e47805 */ /* 0x000fe2000001ff00 */
[----:B------:R-:W-:Y:S01]  /*1150*/  STL [R1+0xc40], RZ ;  /* 0x000c40ff01007387 */ /* 0x000fe20000100800 */
[----:B------:R-:W-:Y:S02]  /*1160*/  CS2R R226, SRZ ;  /* 0x0000000000e27805 */ /* 0x000fe4000001ff00 */
[----:B------:R-:W-:-:S02]  /*1170*/  CS2R R224, SRZ ;  /* 0x0000000000e07805 */ /* 0x000fc4000001ff00 */
[----:B------:R-:W-:Y:S01]  /*1180*/  CS2R R222, SRZ ;  /* 0x0000000000de7805 */ /* 0x000fe2000001ff00 */
[----:B------:R-:W-:Y:S01]  /*1190*/  STL [R1+0xc3c], RZ ;  /* 0x000c3cff01007387 */ /* 0x000fe20000100800 */
[----:B------:R-:W-:Y:S02]  /*11a0*/  CS2R R220, SRZ ;  /* 0x0000000000dc7805 */ /* 0x000fe4000001ff00 */
[----:B------:R-:W-:Y:S02]  /*11b0*/  CS2R R218, SRZ ;  /* 0x0000000000da7805 */ /* 0x000fe4000001ff00 */
[----:B------:R-:W-:Y:S01]  /*11c0*/  CS2R R216, SRZ ;  /* 0x0000000000d87805 */ /* 0x000fe2000001ff00 */
[----:B------:R-:W-:Y:S01]  /*11d0*/  STL [R1+0xc38], RZ ;  /* 0x000c38ff01007387 */ /* 0x000fe20000100800 */
[----:B-1----:R-:W-:Y:S01]  /*11e0*/  ULEA UR16, UR11, UR16, 0x18 ;  /* 0x000000100b107291 */ /* 0x002fe2000f8ec03f */
[----:B------:R-:W-:Y:S02]  /*11f0*/  CS2R R214, SRZ ;  /* 0x0000000000d67805 */ /* 0x000fe4000001ff00 */
[----:B------:R-:W-:Y:S01]  /*1200*/  CS2R R212, SRZ ;  /* 0x0000000000d47805 */ /* 0x000fe2000001ff00 */
[----:B------:R-:W-:Y:S01]  /*1210*/  STL [R1+0xc34], RZ ;  /* 0x000c34ff01007387 */ /* 0x000fe20000100800 */
[----:B------:R-:W-:-:S02]  /*1220*/  CS2R R210, SRZ ;  /* 0x0000000000d27805 */ /* 0x000fc4000001ff00 */
[----:B------:R-:W-:Y:S02]  /*1230*/  CS2R R208, SRZ ;  /* 0x0000000000d07805 */ /* 0x000fe4000001ff00 */
[----:B------:R-:W-:Y:S01]  /*1240*/  CS2R R206, SRZ ;  /* 0x0000000000ce7805 */ /* 0x000fe2000001ff00 */
[----:B------:R-:W-:Y:S01]  /*1250*/  STL [R1+0xc30], RZ ;  /* 0x000c30ff01007387 */ /* 0x000fe20000100800 */
[----:B0-----:R-:W-:Y:S02]  /*1260*/  ISETP.GE.AND P0, PT, R2, 0x1, PT ;  /* 0x000000010200780c */ /* 0x001fe40003f06270 */
[----:B------:R-:W-:Y:S02]  /*1270*/  CS2R R204, SRZ ;  /* 0x0000000000cc7805 */ /* 0x000fe4000001ff00 */
[----:B------:R-:W-:Y:S01]  /*1280*/  CS2R R202, SRZ ;  /* 0x0000000000ca7805 */ /* 0x000fe2000001ff00 */
[----:B------:R-:W-:Y:S01]  /*1290*/  STL [R1+0xc2c], RZ ;  /* 0x000c2cff01007387 */ /* 0x000fe20000100800 */
[----:B------:R-:W-:-:S02]  /*12a0*/  CS2R R200, SRZ ;  /* 0x0000000000c87805 */ /* 0x000fc4000001ff00 */
[----:B------:R-:W-:Y:S02]  /*12b0*/  CS2R R198, SRZ ;  /* 0x0000000000c67805 */ /* 0x000fe4000001ff00 */
[----:B------:R-:W-:Y:S01]  /*12c0*/  CS2R R196, SRZ ;  /* 0x0000000000c47805 */ /* 0x000fe2000001ff00 */
[----:B------:R-:W-:Y:S01]  /*12d0*/  STL [R1+0xc28], RZ ;  /* 0x000c28ff01007387 */ /* 0x000fe20000100800 */
[----:B------:R-:W-:Y:S02]  /*12e0*/  CS2R R194, SRZ ;  /* 0x0000000000c27805 */ /* 0x000fe4000001ff00 */
        /* <DEDUP_REMOVED lines=39> */
[----:B---3--:R-:W-:Y:S02]  /*1560*/  CS2R R6, SRZ ;  /* 0x0000000000067805 */ /* 0x008fe4000001ff00 */
[----:B------:R-:W-:Y:S01]  /*1570*/  CS2R R4, SRZ ;  /* 0x0000000000047805 */ /* 0x000fe2000001ff00 */
[----:B------:R-:W-:Y:S01]  /*1580*/  IMAD.MOV.U32 R3, RZ, RZ, RZ ;  /* 0x000000ffff037224 */ /* 0x000fe200078e00ff */
        /* <DEDUP_REMOVED lines=85> */
[----:B------:R-:W-:-:S03]  /*1ae0*/  CS2R R150, SRZ ;  /* 0x0000000000967805 */ /* 0x000fc6000001ff00 */
[----:B------:R-:W-:Y:S04]  /*1af0*/  STL [R1+0xba4], RZ ;  /* 0x000ba4ff01007387 */ /* 0x000fe80000100800 */
        /* <DEDUP_REMOVED lines=617> */
[----:B------:R-:W-:Y:S04]  /*4190*/  STL [R1], RZ ;  /* 0x000000ff01007387 */ /* 0x000fe80000100800 */
        /* <DEDUP_REMOVED lines=39> */
[----:B------:R-:W-:Y:S01]  /*4410*/  STL [R1+0xa0], RZ ;  /* 0x0000a0ff01007387 */ /* 0x000fe20000100800 */
[----:B------:R-:W0:Y:S03]  /*4420*/  S2R R0, SR_TID.X ;  /* 0x0000000000007919 */ /* 0x000e260000002100 */
        /* <DEDUP_REMOVED lines=8> */
[----:B0-----:R-:W-:-:S03]  /*44b0*/  LOP3.LUT R0, R0, 0x80, RZ, 0xc0, !PT ;  /* 0x0000008000007812 */ /* 0x001fc600078ec0ff */
[----:B------:R-:W-:Y:S01]  /*44c0*/  STL [R1+0xc4], RZ ;  /* 0x0000c4ff01007387 */ /* 0x000fe20000100800 */
[----:B------:R-:W-:-:S03]  /*44d0*/  SHF.R.U32.HI R0, RZ, 0x7, R0 ;  /* 0x00000007ff007819 */ /* 0x000fc60000011600 */
        /* <DEDUP_REMOVED lines=33> */
[----:B------:R-:W0:Y:S04]  /*46f0*/  SHFL.IDX PT, R0, R0, RZ, 0x1f ;  /* 0x00001fff00007589 */ /* 0x000e2800000e0000 */
[----:B------:R1:W-:Y:S04]  /*4700*/  STL [R1+0x14c], RZ ;  /* 0x00014cff01007387 */ /* 0x0003e80000100800 */
[----:B------:R1:W-:Y:S04]  /*4710*/  STL [R1+0x150], RZ ;  /* 0x000150ff01007387 */ /* 0x0003e80000100800 */
[----:B------:R1:W-:Y:S04]  /*4720*/  STL [R1+0x154], RZ ;  /* 0x000154ff01007387 */ /* 0x0003e80000100800 */
[----:B------:R1:W-:Y:S04]  /*4730*/  STL [R1+0x158], RZ ;  /* 0x000158ff01007387 */ /* 0x0003e80000100800 */
[----:B------:R1:W-:Y:S04]  /*4740*/  STL [R1+0x15c], RZ ;  /* 0x00015cff01007387 */ /* 0x0003e80000100800 */
[----:B------:R1:W-:Y:S01]  /*4750*/  STL [R1+0x160], RZ ;  /* 0x000160ff01007387 */ /* 0x0003e20000100800 */
[----:B0-----:R-:W-:Y:S01]  /*4760*/  R2UR UR9, R0 ;  /* 0x00000000000972ca */ /* 0x001fe200000e0000 */
[----:B------:R-:W-:-:S02]  /*4770*/  IMAD.U32 R0, RZ, RZ, UR4 ;  /* 0x00000004ff007e24 */ /* 0x000fc4000f8e00ff */
[----:B------:R1:W-:Y:S04]  /*4780*/  STL [R1+0x164], RZ ;  /* 0x000164ff01007387 */ /* 0x0003e80000100800 */
[----:B------:R1:W-:Y:S04]  /*4790*/  STL [R1+0x168], RZ ;  /* 0x000168ff01007387 */ /* 0x0003e80000100800 */
[----:B------:R1:W-:Y:S02]  /*47a0*/  STL [R1+0x16c], RZ ;  /* 0x00016cff01007387 */ /* 0x0003e40000100800 */
[----:B------:R-:W-:-:S02]  /*47b0*/  ULEA.HI UR10, UR9, UR9, URZ, 0x1 ;  /* 0x00000009090a7291 */ /* 0x000fc4000f8f083f */
[----:B------:R1:W-:Y:S02]  /*47c0*/  STL [R1+0x170], RZ ;  /* 0x000170ff01007387 */ /* 0x0003e40000100800 */
[----:B------:R-:W-:Y:S02]  /*47d0*/  ULOP3.LUT UR10, UR10, 0xffffe, URZ, 0xc0, !UPT ;  /* 0x000ffffe0a0a7892 */ /* 0x000fe4000f8ec03f */
[----:B------:R1:W-:Y:S02]  /*47e0*/  STL [R1+0x174], RZ ;  /* 0x000174ff01007387 */ /* 0x0003e40000100800 */
[----:B------:R-:W-:Y:S02]  /*47f0*/  UIADD3 UR10, UR9, -UR10, URZ ;  /* 0x8000000a090a7290 */ /* 0x000fe4000fffe03f */
[----:B------:R1:W-:Y:S02]  /*4800*/  STL [R1+0x178], RZ ;  /* 0x000178ff01007387 */ /* 0x0003e40000100800 */
[----:B------:R-:W-:-:S02]  /*4810*/  ULEA UR10, UR10, UR16, 0xc ;  /* 0x000000100a0a7291 */ /* 0x000fc4000f8e603f */
[----:B------:R1:W-:Y:S02]  /*4820*/  STL [R1+0x17c], RZ ;  /* 0x00017cff01007387 */ /* 0x0003e40000100800 */
[----:B------:R-:W-:Y:S02]  /*4830*/  UIADD3 UR10, UR10, 0x100, URZ ;  /* 0x000001000a0a7890 */ /* 0x000fe4000fffe03f */
[----:B------:R1:W-:Y:S02]  /*4840*/  STL [R1+0x180], RZ ;  /* 0x000180ff01007387 */ /* 0x0003e40000100800 */
[----:B------:R-:W-:Y:S02]  /*4850*/  USHF.R.U32.HI UR10, URZ, 0x4, UR10 ;  /* 0x000000043f0a7899 */ /* 0x000fe4000801160a */
[----:B------:R1:W-:Y:S02]  /*4860*/  STL [R1+0x184], RZ ;  /* 0x000184ff01007387 */ /* 0x0003e40000100800 */
[----:B------:R-:W-:-:S02]  /*4870*/  ULOP3.LUT UR15, UR10, 0x3fff, URZ, 0xc0, !UPT ;  /* 0x00003fff0a0f7892 */ /* 0x000fc4000f8ec03f */
[----:B------:R1:W-:Y:S04]  /*4880*/  STL [R1+0x188], RZ ;  /* 0x000188ff01007387 */ /* 0x0003e80000100800 */
        /* <DEDUP_REMOVED lines=28> */
[----:B------:R1:W-:Y:S01]  /*4a50*/  STL [R1+0x1fc], RZ ;  /* 0x0001fcff01007387 */ /* 0x0003e20000100800 */
[----:B------:R-:W-:Y:S05]  /*4a60*/  @!P0 BRA `(.L_x_13) ;  /* 0x000000b400508947 */ /* 0x000fea0003800000 */
[----:B------:R-:W-:-:S06]  /*4a70*/  UISETP.NE.AND UP0, UPT, UR25, 0x3, UPT ;  /* 0x000000031900788c */ /* 0x000fcc000bf05270 */
[----:B------:R-:W-:-:S13]  /*4a80*/  PLOP3.LUT P1, PT, PT, PT, UP0, 0x80, 0x0 ;  /* 0x000000000000781c */ /* 0x000fda0003f2f008 */
[----:B------:R-:W-:Y:S05]  /*4a90*/  @!P1 BRA `(.L_x_14) ;  /* 0x0000000000049947 */ /* 0x000fea0003800000 */
[----:B------:R-:W-:Y:S01]  /*4aa0*/  BPT.TRAP 0x1 ;  /* 0x000000040000795c */ /* 0x000fe20000300000 */
.L_x_14:
[----:B------:R-:W-:Y:S01]  /*4ab0*/  ULEA UR7, UR5, UR16, 0x3 ;  /* 0x0000001005077291 */ /* 0x000fe2000f8e183f */
[----:B------:R-:W-:-:S05]  /*4ac0*/  IMAD.U32 R0, RZ, RZ, UR4 ;  /* 0x00000004ff007e24 */ /* 0x000fca000f8e00ff */
[----:B------:R-:W-:-:S04]  /*4ad0*/  SHF.L.U32 R0, R0, 0x1f, RZ ;  /* 0x0000001f00007819 */ /* 0x000fc800000006ff */
[----:B------:R0:W2:Y:S01]  /*4ae0*/  SYNCS.PHASECHK.TRANS64.TRYWAIT P0, [UR7], R0 ;  /* 0x00000000ff0075a7 */ /* 0x0000a20008000147 */
[----:B------:R-:W-:Y:S05]  /*4af0*/  @!P1 BRA `(.L_x_15) ;  /* 0x0000000000049947 */ /* 0x000fea0003800000 */
[----:B------:R-:W-:Y:S01]  /*4b00*/  BPT.TRAP 0x1 ;  /* 0x000000040000795c */ /* 0x000fe20000300000 */
.L_x_15:
[----:B------:R3:W-:Y:S01]  /*4b10*/  STL [R1+0xc50], RZ ;  /* 0x000c50ff01007387 */ /* 0x0007e20000100800 */
[----:B------:R-:W-:Y:S01]  /*4b20*/  UMOV UR6, 0x2 ;  /* 0x0000000200067882 */ /* 0x000fe20000000000 */
[----:B--2---:R-:W-:Y:S05]  /*4b30*/  @P0 BRA `(.L_x_16) ;  /* 0x0000000000080947 */ /* 0x004fea0003800000 */
[----:B------:R-:W2:Y:S02]  /*4b40*/  SYNCS.PHASECHK.TRANS64.TRYWAIT P0, [UR7], R0 ;  /* 0x00000000ff0075a7 */ /* 0x000ea40008000147 */
[----:B--2---:R-:W-:Y:S05]  /*4b50*/  @!P0 BRA `(.L_x_17) ;  /* 0x0000049400008947 */ /* 0x004fea0003800000 */
.L_x_16:
[----:B------:R-:W-:Y:S01]  /*4b60*/  UIADD3 UR7, UR16, 0xf100, URZ ;  /* 0x0000f10010077890 */ /* 0x000fe2000fffe03f */
[----:B------:R-:W-:Y:S01]  /*4b70*/  WARPGROUP.ARRIVE ;  /* 0x00000000000079c5 */ /* 0x000fe20000000000 */
[----:B------:R-:W-:Y:S01]  /*4b80*/  ULOP3.LUT UR8, UR15, 0x10000, URZ, 0xfc, !UPT ;  /* 0x000100000f087892 */ /* 0x000fe2000f8efc3f */
[----:B------:R-:W-:Y:S01]  /*4b90*/  STL [R1+0xc4c], RZ ;  /* 0x000c4cff01007387 */ /* 0x000fe20000100800 */
[----:B------:R-:W-:Y:S01]  /*4ba0*/  USHF.R.U32.HI UR7, URZ, 0x4, UR7 ;  /* 0x000000043f077899 */ /* 0x000fe20008011607 */
[----:B------:R-:W-:Y:S01]  /*4bb0*/  UMOV UR9, 0x80000020 ;  /* 0x8000002000097882 */ /* 0x000fe20000000000 */
[----:B------:R-:W-:Y:S02]  /*4bc0*/  UMOV UR11, 0x80000020 ;  /* 0x80000020000b7882 */ /* 0x000fe40000000000 */
[----:B------:R-:W-:Y:S01]  /*4bd0*/  ULOP3.LUT UR7, UR7, 0x3fff, URZ, 0xc0, !UPT ;  /* 0x00003fff07077892 */ /* 0x000fe2000f8ec03f */
[----:B------:R-:W-:Y:S01]  /*4be0*/  STL [R1+0xc48], RZ ;  /* 0x000c48ff01007387 */ /* 0x000fe20000100800 */
[----:B------:R-:W-:Y:S01]  /*4bf0*/  UMOV UR21, UR9 ;  /* 0x0000000900157c82 */ /* 0x000fe20008000000 */
[----:B------:R-:W-:Y:S01]  /*4c00*/  UMOV UR23, 0x80000020 ;  /* 0x8000002000177882 */ /* 0x000fe20000000000 */
[----:B------:R-:W-:Y:S01]  /*4c10*/  ULOP3.LUT UR26, UR7, 0x10000, URZ, 0xfc, !UPT ;  /* 0x00010000071a7892 */ /* 0x000fe2000f8efc3f */
[----:B------:R-:W-:Y:S01]  /*4c20*/  STL [R1+0xc44], RZ ;  /* 0x000c44ff01007387 */ /* 0x000fe20000100800 */
[----:B------:R-:W-:-:S02]  /*4c30*/  UIMAD UR7, UR5, 0x300, UR8 ;  /* 0x00000300050778a4 */ /* 0x000fc4000f8e0208 */
[----:B------:R-:W-:Y:S01]  /*4c40*/  ULEA UR26, UR5, UR26, 0xb ;  /* 0x0000001a051a7291 */ /* 0x000fe2000f8e583f */
[----:B------:R-:W-:Y:S03]  /*4c50*/  STL [R1+0xc40], RZ ;  /* 0x000c40ff01007387 */ /* 0x000fe60000100800 */
[----:B------:R-:W-:Y:S01]  /*4c60*/  UIADD3 UR22, UR26, 0x400, URZ ;  /* 0x000004001a167890 */ /* 0x000fe2000fffe03f */
[----:B------:R-:W-:Y:S01]  /*4c70*/  STL [R1+0xc3c], RZ ;  /* 0x000c3cff01007387 */ /* 0x000fe20000100800 */
[----:B------:R-:W-:Y:S01]  /*4c80*/  UMOV UR8, UR7 ;  /* 0x0000000700087c82 */ /* 0x000fe20008000000 */
[----:B------:R-:W-:Y:S01]  /*4c90*/  UMOV UR10, UR26 ;  /* 0x0000001a000a7c82 */ /* 0x000fe20008000000 */
[----:B------:R-:W-:Y:S01]  /*4ca0*/  UMOV UR20, UR8 ;  /* 0x0000000800147c82 */ /* 0x000fe20008000000 */
[----:B------:R-:W-:Y:S01]  /*4cb0*/  QGMMA.64x256x32.F32.E4M3.E4M3 R4, gdesc[UR8], RZ, !UPT, gsb0 ;  /* 0x03e00000080479f3 */ /* 0x000fe2000c0008ff */
[----:B------:R-:W-:Y:S01]  /*4cc0*/  STL [R1+0xc38], RZ ;  /* 0x000c38ff01007387 */ /* 0x000fe20000100800 */
[----:B------:R-:W-:-:S03]  /*4cd0*/  UIADD3 UR8, UR7, 0x2, URZ ;  /* 0x0000000207087890 */ /* 0x000fc6000fffe03f */
        /* <DEDUP_REMOVED lines=65> */
[----:B------:R-:W-:-:S02]  /*50f0*/  WARPGROUP.DEPBAR.LE gsb0, 0x0 ;  /* 0x00008000000079c5 */ /* 0x000fc40000010000 */
[----:B------:R-:W-:Y:S01]  /*5100*/  IMAD.MOV.U32 R2, RZ, RZ, R130 ;  /* 0x000000ffff027224 */ /* 0x000fe200078e0082 */
[----:B------:R-:W-:Y:S01]  /*5110*/  STL [R1+0xb30], RZ ;  /* 0x000b30ff01007387 */ /* 0x000fe20000100800 */
[----:B0-2---:R-:W-:-:S03]  /*5120*/  IMAD.MOV.U32 R0, RZ, RZ, R131 ;  /* 0x000000ffff007224 */ /* 0x005fc600078e0083 */
        /* <DEDUP_REMOVED lines=74> */
[----:B------:R-:W-:Y:S04]  /*55d0*/  STL.64 [R1+0x400], R4 ;  /* 0x0004000401007387 */ /* 0x000fe80000100a00 */
        /* <DEDUP_REMOVED lines=61> */
[----:B------:R0:W-:Y:S04]  /*59b0*/  STL.64 [R1+0x5f0], R128 ;  /* 0x0005f08001007387 */ /* 0x0001e80000100a00 */
[----:B------:R-:W-:Y:S04]  /*59c0*/  STL [R1+0xa04], RZ ;  /* 0x000a04ff01007387 */ /* 0x000fe80000100800 */
[----:B------:R-:W-:Y:S01]  /*59d0*/  STL [R1+0xa00], RZ ;  /* 0x000a00ff01007387 */ /* 0x000fe20000100800 */
[----:B0-----:R-:W-:-:S03]  /*59e0*/  WARPGROUP.ARRIVE ;  /* 0x00000000000079c5 */ /* 0x001fc60000000000 */
[----:B------:R-:W-:Y:S04]  /*59f0*/  STL [R1+0x9fc], RZ ;  /* 0x0009fcff01007387 */ /* 0x000fe80000100800 */
[----:B------:R-:W-:Y:S01]  /*5a00*/  STL [R1+0x9f8], RZ ;  /* 0x0009f8ff01007387 */ /* 0x000fe20000100800 */
[----:B------:R-:W-:Y:S01]  /*5a10*/  QGMMA.64x256x32.F32.E4M3.E4M3 R24, gdesc[UR20], RZ, !UPT, gsb0 ;  /* 0x03e00000141879f3 */ /* 0x000fe2000c0008ff */
[----:B------:R-:W-:Y:S02]  /*5a20*/  UIADD3 UR20, UR7, 0x200, URZ ;  /* 0x0000020007147890 */ /* 0x000fe4000fffe03f */
[----:B------:R-:W-:Y:S01]  /*5a30*/  STL [R1+0x9f4], RZ ;  /* 0x0009f4ff01007387 */ /* 0x000fe20000100800 */
[----:B------:R-:W-:-:S03]  /*5a40*/  UMOV UR21, 0x80000020 ;  /* 0x8000002000157882 */ /* 0x000fc60000000000 */
        /* <DEDUP_REMOVED lines=19> */
[----:B------:R-:W-:-:S03]  /*5b80*/  WARPGROUP.DEPBAR.LE gsb0, 0x0 ;  /* 0x00008000000079c5 */ /* 0x000fc60000010000 */
[----:B------:R-:W-:Y:S04]  /*5b90*/  STL.64 [R1], R24 ;  /* 0x0000001801007387 */ /* 0x000fe80000100a00 */
        /* <DEDUP_REMOVED lines=69> */
[----:B------:R-:W-:Y:S01]  /*5ff0*/  UMOV UR22, UR10 ;  /* 0x0000000a00167c82 */ /* 0x000fe20008000000 */
[----:B------:R-:W-:Y:S01]  /*6000*/  UMOV UR23, UR11 ;  /* 0x0000000b00177c82 */ /* 0x000fe20008000000 */
        /* <DEDUP_REMOVED lines=91> */
[----:B------:R-:W-:Y:S03]  /*65c0*/  QGMMA.64x256x32.F32.E4M3.E4M3 R24, gdesc[UR20], RZ, !UPT, gsb0 ;  /* 0x03e00000141879f3 */ /* 0x000fe6000c0008ff */
        /* <DEDUP_REMOVED lines=22> */
[----:B------:R0:W-:Y:S01]  /*6730*/  STL.64 [R1+0x200], R24 ;  /* 0x0002001801007387 */ /* 0x0001e20000100a00 */
[----:B------:R-:W-:Y:S01]  /*6740*/  IMAD.MOV.U32 R235, RZ, RZ, R47 ;  /* 0x000000ffffeb7224 */ /* 0x000fe200078e002f */
[----:B------:R-:W-:Y:S01]  /*6750*/  MOV R219, R63 ;  /* 0x0000003f00db7202 */ /* 0x000fe20000000f00 */
[----:B------:R-:W-:Y:S01]  /*6760*/  IMAD.MOV.U32 R234, RZ, RZ, R48 ;  /* 0x000000ffffea7224 */ /* 0x000fe200078e0030 */
        /* <DEDUP_REMOVED lines=13> */
[----:B------:R-:W-:-:S02]  /*6840*/  IMAD.MOV.U32 R227, RZ, RZ, R55 ;  /* 0x000000ffffe37224 */ /* 0x000fc400078e0037 */
[----:B------:R-:W-:Y:S01]  /*6850*/  IMAD.MOV.U32 R226, RZ, RZ, R56 ;  /* 0x000000ffffe27224 */ /* 0x000fe200078e0038 */
[----:B------:R3:W-:Y:S01]  /*6860*/  STL.64 [R1+0x228], R34 ;  /* 0x0002282201007387 */ /* 0x0007e20000100a00 */
[----:B------:R-:W-:Y:S02]  /*6870*/  IMAD.MOV.U32 R225, RZ, RZ, R57 ;  /* 0x000000ffffe17224 */ /* 0x000fe400078e0039 */
[----:B------:R-:W-:Y:S01]  /*6880*/  IMAD.MOV.U32 R224, RZ, RZ, R58 ;  /* 0x000000ffffe07224 */ /* 0x000fe200078e003a */
[----:B------:R3:W-:Y:S01]  /*6890*/  STL.64 [R1+0x230], R36 ;  /* 0x0002302401007387 */ /* 0x0007e20000100a00 */
[----:B------:R-:W-:Y:S02]  /*68a0*/  IMAD.MOV.U32 R223, RZ, RZ, R59 ;  /* 0x000000ffffdf7224 */ /* 0x000fe400078e003b */
        /* <DEDUP_REMOVED lines=13> */
[----:B------:R3:W-:Y:S01]  /*6980*/  STL [R1+0x258], R46 ;  /* 0x0002582e01007387 */ /* 0x0007e20000100800 */
[----:B------:R-:W-:Y:S02]  /*6990*/  IMAD.MOV.U32 R154, RZ, RZ, R70 ;  /* 0x000000ffff9a7224 */ /* 0x000fe400078e0046 */
[----:B------:R-:W-:Y:S01]  /*69a0*/  IMAD.MOV.U32 R155, RZ, RZ, R71 ;  /* 0x000000ffff9b7224 */ /* 0x000fe200078e0047 */
[----:B------:R-:W-:Y:S01]  /*69b0*/  STL [R1+0x8e0], RZ ;  /* 0x0008e0ff01007387 */ /* 0x000fe20000100800 */
[----:B------:R-:W-:Y:S02]  /*69c0*/  IMAD.MOV.U32 R156, RZ, RZ, R72 ;  /* 0x000000ffff9c7224 */ /* 0x000fe400078e0048 */
[----:B------:R-:W-:Y:S01]  /*69d0*/  IMAD.MOV.U32 R157, RZ, RZ, R73 ;  /* 0x000000ffff9d7224 */ /* 0x000fe200078e0049 */
[----:B------:R-:W-:Y:S01]  /*69e0*/  STL [R1+0x8dc], RZ ;  /* 0x0008dcff01007387 */ /* 0x000fe20000100800 */
[----:B------:R-:W-:-:S02]  /*69f0*/  IMAD.MOV.U32 R158, RZ, RZ, R74 ;  /* 0x000000ffff9e7224 */ /* 0x000fc400078e004a */
[----:B------:R-:W-:Y:S01]  /*6a00*/  IMAD.MOV.U32 R159, RZ, RZ, R75 ;  /* 0x000000ffff9f7224 */ /* 0x000fe200078e004b */
[----:B------:R-:W-:Y:S01]  /*6a10*/  STL [R1+0x8d8], RZ ;  /* 0x0008d8ff01007387 */ /* 0x000fe20000100800 */
        /* <DEDUP_REMOVED lines=108> */
[----:B------:R-:W-:-:S03]  /*70e0*/  IMAD.MOV.U32 R3, RZ, RZ, R151 ;  /* 0x000000ffff037224 */ /* 0x000fc600078e0097 */
        /* <DEDUP_REMOVED lines=44> */
[----:B0-----:R-:W3:Y:S04]  /*73b0*/  LDL.LU.64 R24, [R1] ;  /* 0x0000000001187983 */ /* 0x001ee80000300a00 */
[----:B--2---:R-:W2:Y:S04]  /*73c0*/  LDL.LU.64 R26, [R1+0x8] ;  /* 0x00000800011a7983 */ /* 0x004ea80000300a00 */
[----:B----4-:R-:W4:Y:S04]  /*73d0*/  LDL.LU.64 R28, [R1+0x10] ;  /* 0x00001000011c7983 */ /* 0x010f280000300a00 */
[----:B-1----:R-:W2:Y:S04]  /*73e0*/  LDL.LU.64 R30, [R1+0x18] ;  /* 0x00001800011e7983 */ /* 0x002ea80000300a00 */
[----:B---3--:R-:W3:Y:S04]  /*73f0*/  LDL.LU.64 R32, [R1+0x20] ;  /* 0x0000200001207983 */ /* 0x008ee80000300a00 */
[----:B------:R-:W4:Y:S04]  /*7400*/  LDL.LU.64 R34, [R1+0x28] ;  /* 0x0000280001227983 */ /* 0x000f280000300a00 */
[----:B------:R-:W2:Y:S04]  /*7410*/  LDL.LU.64 R36, [R1+0x30] ;  /* 0x0000300001247983 */ /* 0x000ea80000300a00 */
[----:B------:R-:W3:Y:S04]  /*7420*/  LDL.LU.64 R38, [R1+0x38] ;  /* 0x0000380001267983 */ /* 0x000ee80000300a00 */
        /* <DEDUP_REMOVED lines=56> */
[----:B--2---:R-:W-:Y:S04]  /*77b0*/  STL.64 [R1+0x1118], R150 ;  /* 0x0011189601007387 */ /* 0x004fe80000100a00 */
[----:B----4-:R-:W-:Y:S04]  /*77c0*/  STL.64 [R1+0x1110], R148 ;  /* 0x0011109401007387 */ /* 0x010fe80000100a00 */
[----:B---3--:R-:W-:Y:S04]  /*77d0*/  STL.64 [R1+0x1108], R146 ;  /* 0x0011089201007387 */ /* 0x008fe80000100a00 */
        /* <DEDUP_REMOVED lines=61> */
[----:B0-----:R-:W2:Y:S04]  /*7bb0*/  LDL.LU R24, [R1+0x400] ;  /* 0x0004000001187983 */ /* 0x001ea80000300800 */
[----:B------:R-:W2:Y:S04]  /*7bc0*/  LDL.LU R25, [R1+0x404] ;  /* 0x0004040001197983 */ /* 0x000ea80000300800 */
        /* <DEDUP_REMOVED lines=123> */
[----:B------:R-:W2:Y:S01]  /*8380*/  LDL.LU R149, [R1+0x5f4] ;  /* 0x0005f40001957983 */ /* 0x000ea20000300800 */
[----:B------:R-:W-:Y:S01]  /*8390*/  IMAD.MOV.U32 R150, RZ, RZ, R2 ;  /* 0x000000ffff967224 */ /* 0x000fe200078e0002 */
[----:B------:R-:W-:Y:S01]  /*83a0*/  UMOV UR9, 0x80000020 ;  /* 0x8000002000097882 */ /* 0x000fe20000000000 */
[----:B------:R-:W-:Y:S01]  /*83b0*/  IMAD.MOV.U32 R151, RZ, RZ, R0 ;  /* 0x000000ffff977224 */ /* 0x000fe200078e0000 */
[----:B------:R-:W-:-:S05]  /*83c0*/  UMOV UR11, 0x80000020 ;  /* 0x80000020000b7882 */ /* 0x000fca0000000000 */
[----:B--2---:R-:W-:-:S06]  /*83d0*/  WARPGROUP.ARRIVE ;  /* 0x00000000000079c5 */ /* 0x004fcc0000000000 */
[----:B------:R-:W-:Y:S03]  /*83e0*/  QGMMA.64x256x32.F32.E4M3.E4M3 R24, gdesc[UR8], R24, gsb0 ;  /* 0x03e00000081879f3 */ /* 0x000fe60008000818 */
[----:B------:R-:W-:Y:S02]  /*83f0*/  WARPGROUP.DEPBAR.LE gsb0, 0x0 ;  /* 0x00008000000079c5 */ /* 0x000fe40000010000 */
        /* <DEDUP_REMOVED lines=64> */
[----:B0-----:R-:W2:Y:S04]  /*8800*/  LDL.LU.64 R150, [R1+0x1118] ;  /* 0x0011180001967983 */ /* 0x001ea80000300a00 */
[----:B------:R-:W2:Y:S04]  /*8810*/  LDL.LU.64 R148, [R1+0x1110] ;  /* 0x0011100001947983 */ /* 0x000ea80000300a00 */
        /* <DEDUP_REMOVED lines=61> */
[----:B------:R-:W2:Y:S01]  /*8bf0*/  LDL.LU.64 R24, [R1+0xf20] ;  /* 0x000f200001187983 */ /* 0x000ea20000300a00 */
[----:B------:R-:W-:Y:S01]  /*8c00*/  UIADD3 UR22, UR26, 0x402, URZ ;  /* 0x000004021a167890 */ /* 0x000fe2000fffe03f */
[----:B------:R-:W-:Y:S01]  /*8c10*/  UMOV UR20, UR8 ;  /* 0x0000000800147c82 */ /* 0x000fe20008000000 */
[----:B------:R-:W-:Y:S01]  /*8c20*/  UMOV UR21, UR9 ;  /* 0x0000000900157c82 */ /* 0x000fe20008000000 */
[----:B------:R-:W-:Y:S01]  /*8c30*/  UMOV UR23, 0x80000020 ;  /* 0x8000002000177882 */ /* 0x000fe20000000000 */
        /* <DEDUP_REMOVED lines=24> */
[----:B--2---:R-:W-:-:S06]  /*8dc0*/  WARPGROUP.ARRIVE ;  /* 0x00000000000079c5 */ /* 0x004fcc0000000000 */
[----:B------:R-:W-:Y:S03]  /*8dd0*/  QGMMA.64x256x32.F32.E4M3.E4M3 R24, gdesc[UR20], R24, gsb0 ;  /* 0x03e00000141879f3 */ /* 0x000fe60008000818 */
[----:B------:R-:W-:Y:S02]  /*8de0*/  WARPGROUP.DEPBAR.LE gsb0, 0x0 ;  /* 0x00008000000079c5 */ /* 0x000fe40000010000 */
[----:B------:R-:W-:Y:S01]  /*8df0*/  STL.64 [R1], R24 ;  /* 0x0000001801007387 */ /* 0x000fe20000100a00 */
[----:B------:R-:W-:Y:S01]  /*8e00*/  IMAD.MOV.U32 R2, RZ, RZ, R150 ;  /* 0x000000ffff027224 */ /* 0x000fe200078e0096 */
[----:B------:R-:W-:Y:S02]  /*8e10*/  MOV R0, R151 ;  /* 0x0000009700007202 */ /* 0x000fe40000000f00 */
        /* <DEDUP_REMOVED lines=128> */
[----:B------:R-:W-:-:S02]  /*9620*/  UMOV UR21, 0x80000020 ;  /* 0x8000002000157882 */ /* 0x000fc40000000000 */
[----:B------:R-:W-:Y:S01]  /*9630*/  STL [R1+0x734], RZ ;  /* 0x000734ff01007387 */ /* 0x000fe20000100800 */
[----:B------:R-:W-:-:S03]  /*9640*/  ULDC UR7, c[0x0][0x50c] ;  /* 0x0001430000077ab9 */ /* 0x000fc60000000800 */
        /* <DEDUP_REMOVED lines=72> */
[----:B------:R-:W-:Y:S01]  /*9ad0*/  UMOV UR8, UR20 ;  /* 0x0000001400087c82 */ /* 0x000fe20008000000 */
[----:B------:R-:W-:Y:S01]  /*9ae0*/  IMAD.MOV.U32 R132, RZ, RZ, R234 ;  /* 0x000000ffff847224 */ /* 0x000fe200078e00ea */
[----:B------:R-:W-:Y:S01]  /*9af0*/  UMOV UR9, UR21 ;  /* 0x0000001500097c82 */ /* 0x000fe20008000000 */
        /* <DEDUP_REMOVED lines=26> */
[----:B------:R-:W-:Y:S01]  /*9ca0*/  IMAD.MOV.U32 R150, RZ, RZ, R216 ;  /* 0x000000ffff967224 */ /* 0x000fe200078e00d8 */
[----:B------:R-:W-:Y:S01]  /*9cb0*/  MOV R216, R22 ;  /* 0x0000001600d87202 */ /* 0x000fe20000000f00 */
        /* <DEDUP_REMOVED lines=31> */
[----:B------:R-:W-:Y:S04]  /*9eb0*/  STL [R1+0x688], RZ ;  /* 0x000688ff01007387 */ /* 0x000fe80000100800 */
[----:B------:R-:W-:Y:S04]  /*9ec0*/  STL [R1+0x684], RZ ;  /* 0x000684ff01007387 */ /* 0x000fe80000100800 */
[----:B------:R-:W-:Y:S04]  /*9ed0*/  STL [R1+0x680], RZ ;  /* 0x000680ff01007387 */ /* 0x000fe80000100800 */
[----:B------:R-:W-:Y:S04]  /*9ee0*/  STL [R1+0x67c], RZ ;  /* 0x00067cff01007387 */ /* 0x000fe80000100800 */
[----:B------:R-:W-:Y:S04]  /*9ef0*/  STL [R1+0x678], RZ ;  /* 0x000678ff01007387 */ /* 0x000fe80000100800 */
[----:B------:R-:W-:Y:S01]  /*9f00*/  STL [R1+0x674], RZ ;  /* 0x000674ff01007387 */ /* 0x000fe20000100800 */
[----:B--2---:R-:W-:-:S06]  /*9f10*/  WARPGROUP.ARRIVE ;  /* 0x00000000000079c5 */ /* 0x004fcc0000000000 */
[----:B------:R-:W-:Y:S01]  /*9f20*/  QGMMA.64x256x32.F32.E4M3.E4M3 R108, gdesc[UR8], R108, gsb0 ;  /* 0x03e00000086c79f3 */ /* 0x000fe2000800086c */
[----:B------:R-:W-:-:S04]  /*9f30*/  UISETP.NE.AND UP0, UPT, UR7, 0x2, UPT ;  /* 0x000000020700788c */ /* 0x000fc8000bf05270 */
[----:B------:R-:W-:-:S06]  /*9f40*/  USEL UR7, URZ, 0x1, UP0 ;  /* 0x000000013f077887 */ /* 0x000fcc0008000000 */
[----:B------:R-:W-:Y:S02]  /*9f50*/  ISETP.NE.AND P0, PT, RZ, UR7, PT ;  /* 0x00000007ff007c0c */ /* 0x000fe4000bf05270 */
[----:B------:R-:W-:Y:S02]  /*9f60*/  CS2R R236, SRZ ;  /* 0x0000000000ec7805 */ /* 0x000fe4000001ff00 */
[----:B------:R-:W-:Y:S02]  /*9f70*/  CS2R R22, SRZ ;  /* 0x0000000000167805 */ /* 0x000fe4000001ff00 */
[----:B------:R-:W-:Y:S02]  /*9f80*/  CS2R R20, SRZ ;  /* 0x0000000000147805 */ /* 0x000fe4000001ff00 */
[----:B------:R-:W-:Y:S02]  /*9f90*/  CS2R R18, SRZ ;  /* 0x0000000000127805 */ /* 0x000fe4000001ff00 */
[----:B------:R-:W-:-:S02]  /*9fa0*/  CS2R R16, SRZ ;  /* 0x0000000000107805 */ /* 0x000fc4000001ff00 */
[----:B------:R-:W-:Y:S02]  /*9fb0*/  CS2R R14, SRZ ;  /* 0x00000000000e7805 */ /* 0x000fe4000001ff00 */
[----:B------:R-:W-:Y:S02]  /*9fc0*/  CS2R R12, SRZ ;  /* 0x00000000000c7805 */ /* 0x000fe4000001ff00 */
[----:B------:R-:W-:Y:S02]  /*9fd0*/  CS2R R10, SRZ ;  /* 0x00000000000a7805 */ /* 0x000fe4000001ff00 */
[----:B------:R-:W-:Y:S02]  /*9fe0*/  CS2R R8, SRZ ;  /* 0x0000000000087805 */ /* 0x000fe4000001ff00 */
[----:B------:R-:W-:Y:S02]  /*9ff0*/  CS2R R6, SRZ ;  /* 0x0000000000067805 */ /* 0x000fe4000001ff00 */
[----:B------:R-:W-:Y:S01]  /*a000*/  CS2R R4, SRZ ;  /* 0x0000000000047805 */ /* 0x000fe2000001ff00 */
[----:B------:R-:W-:Y:S01]  /*a010*/  IMAD.MOV.U32 R3, RZ, RZ, RZ ;  /* 0x000000ffff037224 */ /* 0x000fe200078e00ff */
[----:B------:R-:W-:-:S02]  /*a020*/  WARPGROUP.DEPBAR.LE gsb0, 0x0 ;  /* 0x00008000000079c5 */ /* 0x000fc40000010000 */
        /* <DEDUP_REMOVED lines=64> */
[----:B0-----:R0:W5:Y:S04]  /*a430*/  LDL.LU.64 R150, [R1+0xd18] ;  /* 0x000d180001967983 */ /* 0x0011680000300a00 */
[----:B------:R0:W5:Y:S04]  /*a440*/  LDL.LU.64 R148, [R1+0xd10] ;  /* 0x000d100001947983 */ /* 0x0001680000300a00 */
        /* <DEDUP_REMOVED lines=19> */
[----:B------:R0:W5:Y:S01]  /*a580*/  LDL.LU.64 R108, [R1+0xc70] ;  /* 0x000c7000016c7983 */ /* 0x0001620000300a00 */
[----:B-1----:R-:W-:-:S02]  /*a590*/  CS2R R234, SRZ ;  /* 0x0000000000ea7805 */ /* 0x002fc4000001ff00 */
[----:B------:R-:W-:Y:S02]  /*a5a0*/  CS2R R232, SRZ ;  /* 0x0000000000e87805 */ /* 0x000fe4000001ff00 */
[----:B------:R-:W-:Y:S01]  /*a5b0*/  CS2R R230, SRZ ;  /* 0x0000000000e67805 */ /* 0x000fe2000001ff00 */
[----:B------:R0:W-:Y:S01]  /*a5c0*/  STL [R1+0x670], RZ ;  /* 0x000670ff01007387 */ /* 0x0001e20000100800 */
[----:B------:R-:W-:Y:S02]  /*a5d0*/  CS2R R228, SRZ ;  /* 0x0000000000e47805 */ /* 0x000fe4000001ff00 */
[----:B------:R-:W-:Y:S02]  /*a5e0*/  CS2R R226, SRZ ;  /* 0x0000000000e27805 */ /* 0x000fe4000001ff00 */
[----:B------:R-:W-:Y:S01]  /*a5f0*/  CS2R R224, SRZ ;  /* 0x0000000000e07805 */ /* 0x000fe2000001ff00 */
[----:B------:R0:W-:Y:S01]  /*a600*/  STL [R1+0x66c], RZ ;  /* 0x00066cff01007387 */ /* 0x0001e20000100800 */
[----:B------:R-:W-:-:S02]  /*a610*/  CS2R R222, SRZ ;  /* 0x0000000000de7805 */ /* 0x000fc4000001ff00 */
        /* <DEDUP_REMOVED lines=63> */
[----:B-----5:R1:W-:Y:S04]  /*aa10*/  STL [R1+0xce4], R121 ;  /* 0x000ce47901007387 */ /* 0x0203e80000100800 */
[----:B------:R-:W2:Y:S04]  /*aa20*/  LDL R3, [R1+0x400] ;  /* 0x0004000001037983 */ /* 0x000ea80000100800 */
[----:B------:R-:W3:Y:S04]  /*aa30*/  LDL R4, [R1+0x404] ;  /* 0x0004040001047983 */ /* 0x000ee80000100800 */
[----:B-1----:R-:W4:Y:S04]  /*aa40*/  LDL R121, [R1+0x218] ;  /* 0x0002180001797983 */ /* 0x002f280000100800 */
[----:B------:R-:W3:Y:S04]  /*aa50*/  LDL R5, [R1+0x408] ;  /* 0x0004080001057983 */ /* 0x000ee80000100800 */
        /* <DEDUP_REMOVED lines=102> */
[----:B------:R1:W-:Y:S04]  /*b0c0*/  STL [R1+0xce0], R122 ;  /* 0x000ce07a01007387 */ /* 0x0003e80000100800 */
[----:B-1----:R-:W2:Y:S04]  /*b0d0*/  LDL R122, [R1+0x214] ;  /* 0x00021400017a7983 */ /* 0x002ea80000100800 */
[----:B------:R1:W-:Y:S04]  /*b0e0*/  STL [R1+0xcdc], R123 ;  /* 0x000cdc7b01007387 */ /* 0x0003e80000100800 */
[----:B-1----:R-:W4:Y:S04]  /*b0f0*/  LDL R123, [R1+0x210] ;  /* 0x00021000017b7983 */ /* 0x002f280000100800 */
[----:B------:R1:W-:Y:S04]  /*b100*/  STL [R1+0xcd8], R124 ;  /* 0x000cd87c01007387 */ /* 0x0003e80000100800 */
[----:B-1----:R-:W3:Y:S04]  /*b110*/  LDL R124, [R1+0x20c] ;  /* 0x00020c00017c7983 */ /* 0x002ee80000100800 */
        /* <DEDUP_REMOVED lines=52> */
[----:B------:R-:W-:Y:S01]  /*b460*/  STL [R1+0xc6c], R151 ;  /* 0x000c6c9701007387 */ /* 0x000fe20000100800 */
[----:B--2---:R-:W-:-:S01]  /*b470*/  FADD R128, RZ, R128 ;  /* 0x00000080ff807221 */ /* 0x004fc20000000000 */
[----:B----4-:R-:W-:Y:S01]  /*b480*/  FADD R129, RZ, R129 ;  /* 0x00000081ff817221 */ /* 0x010fe20000000000 */
[----:B---3--:R-:W-:-:S01]  /*b490*/  FADD R127, RZ, R127 ;  /* 0x0000007fff7f7221 */ /* 0x008fc20000000000 */
[----:B------:R-:W-:Y:S01]  /*b4a0*/  FADD R126, RZ, R126 ;  /* 0x0000007eff7e7221 */ /* 0x000fe20000000000 */
[----:B------:R-:W-:-:S01]  /*b4b0*/  FADD R125, RZ, R125 ;  /* 0x0000007dff7d7221 */ /* 0x000fc20000000000 */
        /* <DEDUP_REMOVED lines=21> */
[----:B------:R-:W-:-:S05]  /*b610*/  FADD R148, RZ, R148 ;  /* 0x00000094ff947221 */ /* 0x000fca0000000000 */
[----:B------:R1:W-:Y:S04]  /*b620*/  STL [R1+0x600], R148 ;  /* 0x0006009401007387 */ /* 0x0003e80000100800 */
        /* <DEDUP_REMOVED lines=20> */
[----:B------:R0:W-:Y:S01]  /*b770*/  STL [R1+0x654], R127 ;  /* 0x0006547f01007387 */ /* 0x0001e20000100800 */
[----:B------:R-:W-:-:S03]  /*b780*/  FADD R236, RZ, R150 ;  /* 0x00000096ffec7221 */ /* 0x000fc60000000000 */
[----:B------:R0:W-:Y:S04]  /*b790*/  STL [R1+0x658], R126 ;  /* 0x0006587e01007387 */ /* 0x0001e80000100800 */
[----:B------:R0:W-:Y:S01]  /*b7a0*/  STL [R1+0x65c], R125 ;  /* 0x00065c7d01007387 */ /* 0x0001e20000100800 */
[----:B------:R-:W-:-:S03]  /*b7b0*/  FADD R237, RZ, R149 ;  /* 0x00000095ffed7221 */ /* 0x000fc60000000000 */
[----:B------:R0:W-:Y:S04]  /*b7c0*/  STL [R1+0x660], R124 ;  /* 0x0006607c01007387 */ /* 0x0001e80000100800 */
[----:B------:R0:W-:Y:S04]  /*b7d0*/  STL [R1+0x664], R123 ;  /* 0x0006647b01007387 */ /* 0x0001e80000100800 */
[----:B------:R-:W4:Y:S04]  /*b7e0*/  LDL R150, [R1+0x21c] ;  /* 0x00021c0001967983 */ /* 0x000f280000100800 */
[----:B------:R0:W-:Y:S04]  /*b7f0*/  STL [R1+0x668], R122 ;  /* 0x0006687a01007387 */ /* 0x0001e80000100800 */
[----:B------:R-:W4:Y:S04]  /*b800*/  LDL R149, [R1+0x220] ;  /* 0x0002200001957983 */ /* 0x000f280000100800 */
[----:B-1----:R-:W4:Y:S04]  /*b810*/  LDL R148, [R1+0x224] ;  /* 0x0002240001947983 */ /* 0x002f280000100800 */
[----:B--2---:R-:W2:Y:S04]  /*b820*/  LDL R147, [R1+0x228] ;  /* 0x0002280001937983 */ /* 0x004ea80000100800 */
[----:B---3--:R-:W3:Y:S04]  /*b830*/  LDL R146, [R1+0x22c] ;  /* 0x00022c0001927983 */ /* 0x008ee80000100800 */
[----:B----4-:R-:W4:Y:S04]  /*b840*/  LDL R145, [R1+0x230] ;  /* 0x0002300001917983 */ /* 0x010f280000100800 */
[----:B0-----:R-:W4:Y:S04]  /*b850*/  LDL R144, [R1+0x234] ;  /* 0x0002340001907983 */ /* 0x001f280000100800 */
[----:B------:R-:W4:Y:S04]  /*b860*/  LDL R143, [R1+0x238] ;  /* 0x00023800018f7983 */ /* 0x000f280000100800 */
        /* <DEDUP_REMOVED lines=18> */
[----:B------:R-:W4:Y:S01]  /*b990*/  LDL R124, [R1+0x284] ;  /* 0x00028400017c7983 */ /* 0x000f220000100800 */
[----:B------:R-:W-:-:S03]  /*b9a0*/  IMAD.MOV.U32 R151, RZ, RZ, R121 ;  /* 0x000000ffff977224 */ /* 0x000fc600078e0079 */
[----:B------:R-:W4:Y:S04]  /*b9b0*/  LDL R123, [R1+0x288] ;  /* 0x00028800017b7983 */ /* 0x000f280000100800 */
[----:B------:R-:W4:Y:S04]  /*b9c0*/  LDL R122, [R1+0x28c] ;  /* 0x00028c00017a7983 */ /* 0x000f280000100800 */
[----:B------:R-:W4:Y:S01]  /*b9d0*/  LDL R121, [R1+0x290] ;  /* 0x0002900001797983 */ /* 0x000f220000100800 */
[----:B------:R-:W-:-:S05]  /*b9e0*/  FADD R151, RZ, R151 ;  /* 0x00000097ff977221 */ /* 0x000fca0000000000 */
[----:B------:R0:W-:Y:S01]  /*b9f0*/  STL [R1+0x66c], R151 ;  /* 0x00066c9701007387 */ /* 0x0001e20000100800 */
[----:B------:R-:W-:-:S01]  /*ba00*/  FADD R150, RZ, R150 ;  /* 0x00000096ff967221 */ /* 0x000fc20000000000 */
[----:B------:R-:W-:-:S04]  /*ba10*/  FADD R149, RZ, R149 ;  /* 0x00000095ff957221 */ /* 0x000fc80000000000 */
[----:B------:R1:W-:Y:S01]  /*ba20*/  STL [R1+0x670], R150 ;  /* 0x0006709601007387 */ /* 0x0003e20000100800 */
[----:B------:R-:W-:-:S03]  /*ba30*/  FADD R148, RZ, R148 ;  /* 0x00000094ff947221 */ /* 0x000fc60000000000 */
[----:B------:R1:W-:Y:S01]  /*ba40*/  STL [R1+0x674], R149 ;  /* 0x0006749501007387 */ /* 0x0003e20000100800 */
[----:B--2---:R-:W-:-:S03]  /*ba50*/  FADD R147, RZ, R147 ;  /* 0x00000093ff937221 */ /* 0x004fc60000000000 */
[----:B------:R2:W-:Y:S01]  /*ba60*/  STL [R1+0x678], R148 ;  /* 0x0006789401007387 */ /* 0x0005e20000100800 */
[----:B---3--:R-:W-:-:S03]  /*ba70*/  FADD R146, RZ, R146 ;  /* 0x00000092ff927221 */ /* 0x008fc60000000000 */
[----:B------:R3:W-:Y:S01]  /*ba80*/  STL [R1+0x67c], R147 ;  /* 0x00067c9301007387 */ /* 0x0007e20000100800 */
[----:B----4-:R-:W-:-:S03]  /*ba90*/  FADD R145, RZ, R145 ;  /* 0x00000091ff917221 */ /* 0x010fc60000000000 */
[----:B------:R4:W-:Y:S01]  /*baa0*/  STL [R1+0x680], R146 ;  /* 0x0006809201007387 */ /* 0x0009e20000100800 */
[----:B------:R-:W-:-:S03]  /*bab0*/  FADD R144, RZ, R144 ;  /* 0x00000090ff907221 */ /* 0x000fc60000000000 */
        /* <DEDUP_REMOVED lines=46> */
[----:B0-----:R-:W4:Y:S04]  /*bda0*/  LDL R151, [R1+0x294] ;  /* 0x0002940001977983 */ /* 0x001f280000100800 */
[----:B------:R0:W-:Y:S04]  /*bdb0*/  STL [R1+0x6e0], R122 ;  /* 0x0006e07a01007387 */ /* 0x0001e80000100800 */
[----:B-1----:R-:W4:Y:S04]  /*bdc0*/  LDL R150, [R1+0x298] ;  /* 0x0002980001967983 */ /* 0x002f280000100800 */
[----:B------:R1:W-:Y:S04]  /*bdd0*/  STL [R1+0x6e4], R121 ;  /* 0x0006e47901007387 */ /* 0x0003e80000100800 */
[----:B------:R-:W4:Y:S04]  /*bde0*/  LDL R149, [R1+0x29c] ;  /* 0x00029c0001957983 */ /* 0x000f280000100800 */
[----:B--2---:R-:W2:Y:S04]  /*bdf0*/  LDL R148, [R1+0x2a0] ;  /* 0x0002a00001947983 */ /* 0x004ea80000100800 */
[----:B---3--:R-:W3:Y:S04]  /*be00*/  LDL R147, [R1+0x2a4] ;  /* 0x0002a40001937983 */ /* 0x008ee80000100800 */
[----:B----4-:R-:W4:Y:S04]  /*be10*/  LDL R146, [R1+0x2a8] ;  /* 0x0002a80001927983 */ /* 0x010f280000100800 */
        /* <DEDUP_REMOVED lines=23> */
[----:B0-----:R-:W4:Y:S04]  /*bf90*/  LDL R122, [R1+0x308] ;  /* 0x00030800017a7983 */ /* 0x001f280000100800 */
[----:B-1----:R-:W4:Y:S01]  /*bfa0*/  LDL R121, [R1+0x30c] ;  /* 0x00030c0001797983 */ /* 0x002f220000100800 */
        /* <DEDUP_REMOVED lines=184> */
[----:B0-----:R-:W4:Y:S04]  /*cb30*/  LDL R122, [R1] ;  /* 0x00000000017a7983 */ /* 0x001f280000100800 */
        /* <DEDUP_REMOVED lines=280> */
[----:B------:R-:W-:-:S05]  /*dcc0*/  FADD R151, RZ, R151 ;  /* 0x00000097ff977221 */ /* 0x000fca0000000000 */
[----:B------:R0:W-:Y:S02]  /*dcd0*/  STL [R1+0x954], R151 ;  /* 0x0009549701007387 */ /* 0x0001e40000100800 */
[----:B0-----:R-:W-:-:S01]  /*dce0*/  FADD R151, RZ, R150 ;  /* 0x00000096ff977221 */ /* 0x001fc20000000000 */
[----:B--2---:R-:W-:Y:S01]  /*dcf0*/  FADD R150, RZ, R149 ;  /* 0x00000095ff967221 */ /* 0x004fe20000000000 */
[----:B---3--:R-:W-:-:S03]  /*dd00*/  FADD R149, RZ, R148 ;  /* 0x00000094ff957221 */ /* 0x008fc60000000000 */
[----:B------:R-:W-:Y:S01]  /*dd10*/  STL [R1+0x958], R151 ;  /* 0x0009589701007387 */ /* 0x000fe20000100800 */
[----:B----4-:R-:W-:-:S03]  /*dd20*/  FADD R148, RZ, R147 ;  /* 0x00000093ff947221 */ /* 0x010fc60000000000 */
[----:B------:R-:W-:Y:S01]  /*dd30*/  STL [R1+0x95c], R150 ;  /* 0x00095c9601007387 */ /* 0x000fe20000100800 */
[----:B------:R-:W-:-:S03]  /*dd40*/  FADD R147, RZ, R146 ;  /* 0x00000092ff937221 */ /* 0x000fc60000000000 */
        /* <DEDUP_REMOVED lines=50> */
[----:B------:R-:W-:Y:S04]  /*e070*/  STL [R1+0x9c4], R124 ;  /* 0x0009c47c01007387 */ /* 0x000fe80000100800 */
[----:B------:R-:W2:Y:S04]  /*e080*/  LDL R121, [R1+0x17c] ;  /* 0x00017c0001797983 */ /* 0x000ea80000100800 */
[----:B------:R0:W-:Y:S04]  /*e090*/  STL [R1+0x9c8], R122 ;  /* 0x0009c87a01007387 */ /* 0x0001e80000100800 */
[----:B0-----:R-:W3:Y:S04]  /*e0a0*/  LDL R122, [R1+0x180] ;  /* 0x00018000017a7983 */ /* 0x001ee80000100800 */
[----:B------:R0:W-:Y:S04]  /*e0b0*/  STL [R1+0x9cc], R123 ;  /* 0x0009cc7b01007387 */ /* 0x0001e80000100800 */
[----:B------:R-:W4:Y:S04]  /*e0c0*/  LDL R124, [R1+0x188] ;  /* 0x00018800017c7983 */ /* 0x000f280000100800 */
[----:B------:R-:W4:Y:S04]  /*e0d0*/  LDL R125, [R1+0x18c] ;  /* 0x00018c00017d7983 */ /* 0x000f280000100800 */
        /* <DEDUP_REMOVED lines=27> */
[----:B------:R-:W-:-:S01]  /*e290*/  FADD R2, RZ, R2 ;  /* 0x00000002ff027221 */ /* 0x000fc20000000000 */
[----:B------:R-:W-:Y:S01]  /*e2a0*/  FADD R0, RZ, R0 ;  /* 0x00000000ff007221 */ /* 0x000fe20000000000 */
[----:B--2---:R-:W-:-:S05]  /*e2b0*/  FADD R121, RZ, R121 ;  /* 0x00000079ff797221 */ /* 0x004fca0000000000 */
[----:B------:R0:W-:Y:S01]  /*e2c0*/  STL [R1+0x9d0], R121 ;  /* 0x0009d07901007387 */ /* 0x0001e20000100800 */
[----:B---3--:R-:W-:-:S03]  /*e2d0*/  FADD R122, RZ, R122 ;  /* 0x0000007aff7a7221 */ /* 0x008fc60000000000 */
[----:B0-----:R-:W2:Y:S04]  /*e2e0*/  LDL.LU R121, [R1+0xce4] ;  /* 0x000ce40001797983 */ /* 0x001ea80000300800 */
[----:B------:R0:W-:Y:S01]  /*e2f0*/  STL [R1+0x9d4], R122 ;  /* 0x0009d47a01007387 */ /* 0x0001e20000100800 */
[----:B----4-:R-:W-:-:S01]  /*e300*/  FADD R124, RZ, R124 ;  /* 0x0000007cff7c7221 */ /* 0x010fc20000000000 */
[----:B------:R-:W-:Y:S02]  /*e310*/  FADD R125, RZ, R125 ;  /* 0x0000007dff7d7221 */ /* 0x000fe40000000000 */
[----:B0-----:R-:W3:Y:S01]  /*e320*/  LDL.LU R122, [R1+0xce0] ;  /* 0x000ce000017a7983 */ /* 0x001ee20000300800 */
[----:B------:R-:W-:-:S01]  /*e330*/  FADD R123, RZ, R123 ;  /* 0x0000007bff7b7221 */ /* 0x000fc20000000000 */
[----:B------:R-:W-:-:S04]  /*e340*/  FADD R126, RZ, R126 ;  /* 0x0000007eff7e7221 */ /* 0x000fc80000000000 */
[----:B------:R0:W-:Y:S01]  /*e350*/  STL [R1+0x9d8], R123 ;  /* 0x0009d87b01007387 */ /* 0x0001e20000100800 */
[----:B------:R-:W-:-:S03]  /*e360*/  FADD R127, RZ, R127 ;  /* 0x0000007fff7f7221 */ /* 0x000fc60000000000 */
[----:B0-----:R-:W4:Y:S01]  /*e370*/  LDL.LU R123, [R1+0xcdc] ;  /* 0x000cdc00017b7983 */ /* 0x001f220000300800 */
[----:B------:R-:W-:-:S03]  /*e380*/  FADD R128, RZ, R128 ;  /* 0x00000080ff807221 */ /* 0x000fc60000000000 */
[----:B------:R0:W-:Y:S01]  /*e390*/  STL [R1+0x9dc], R124 ;  /* 0x0009dc7c01007387 */ /* 0x0001e20000100800 */
[----:B------:R-:W-:-:S01]  /*e3a0*/  FADD R129, RZ, R129 ;  /* 0x00000081ff817221 */ /* 0x000fc20000000000 */
[----:B------:R-:W-:Y:S02]  /*e3b0*/  FADD R130, RZ, R130 ;  /* 0x00000082ff827221 */ /* 0x000fe40000000000 */
[----:B0-----:R-:W4:Y:S04]  /*e3c0*/  LDL.LU R124, [R1+0xcd8] ;  /* 0x000cd800017c7983 */ /* 0x001f280000300800 */
[----:B------:R0:W-:Y:S01]  /*e3d0*/  STL [R1+0x9e0], R125 ;  /* 0x0009e07d01007387 */ /* 0x0001e20000100800 */
[----:B------:R-:W-:-:S01]  /*e3e0*/  FADD R131, RZ, R131 ;  /* 0x00000083ff837221 */ /* 0x000fc20000000000 */
[----:B------:R-:W-:-:S02]  /*e3f0*/  FADD R132, RZ, R132 ;  /* 0x00000084ff847221 */ /* 0x000fc40000000000 */
[----:B0-----:R-:W4:Y:S04]  /*e400*/  LDL.LU R125, [R1+0xcd4] ;  /* 0x000cd400017d7983 */ /* 0x001f280000300800 */
[----:B------:R0:W-:Y:S01]  /*e410*/  STL [R1+0x9e4], R126 ;  /* 0x0009e47e01007387 */ /* 0x0001e20000100800 */
[----:B------:R-:W-:-:S03]  /*e420*/  FADD R133, RZ, R133 ;  /* 0x00000085ff857221 */ /* 0x000fc60000000000 */
        /* <DEDUP_REMOVED lines=55> */
[----:B------:R0:W-:Y:S04]  /*e7a0*/  STL [R1+0xa30], R145 ;  /* 0x000a309101007387 */ /* 0x0001e80000100800 */
        /* <DEDUP_REMOVED lines=14> */
[----:B------:R1:W-:Y:S01]  /*e890*/  STL [R1+0xa50], R0 ;  /* 0x000a500001007387 */ /* 0x0003e20000100800 */
[----:B0-----:R-:W-:-:S01]  /*e8a0*/  FADD R2, RZ, R24 ;  /* 0x00000018ff027221 */ /* 0x001fc20000000000 */
[----:B-1----:R-:W-:-:S04]  /*e8b0*/  FADD R0, RZ, R25 ;  /* 0x00000019ff007221 */ /* 0x002fc80000000000 */
        /* <DEDUP_REMOVED lines=191> */
[----:B--2---:R-:W-:-:S04]  /*f4b0*/  FADD R0, RZ, R121 ;  /* 0x00000079ff007221 */ /* 0x004fc80000000000 */
[----:B------:R3:W-:Y:S04]  /*f4c0*/  STL [R1+0xbd4], R2 ;  /* 0x000bd40201007387 */ /* 0x0007e80000100800 */
[----:B------:R4:W-:Y:S01]  /*f4d0*/  STL [R1+0xbd8], R0 ;  /* 0x000bd80001007387 */ /* 0x0009e20000100800 */
[----:B---3--:R-:W-:-:S01]  /*f4e0*/  FADD R2, RZ, R122 ;  /* 0x0000007aff027221 */ /* 0x008fc20000000000 */
[----:B----4-:R-:W-:-:S04]  /*f4f0*/  FADD R0, RZ, R123 ;  /* 0x0000007bff007221 */ /* 0x010fc80000000000 */
        /* <DEDUP_REMOVED lines=163> */
[----:B-1----:R-:W-:-:S06]  /*ff30*/  UMOV UR6, URZ ;  /* 0x0000003f00067c82 */ /* 0x002fcc0008000000 */
.L_x_18:
[----:B------:R-:W-:-:S04]  /*ff40*/  UIADD3 UR26, UR5, 0x1, URZ ;  /* 0x00000001051a7890 */ /* 0x000fc8000fffe03f */
[----:B------:R-:W-:-:S04]  /*ff50*/  UISETP.NE.AND UP0, UPT, UR26, 0x5, UPT ;  /* 0x000000051a00788c */ /* 0x000fc8000bf05270 */
[----:B------:R-:W-:Y:S02]  /*ff60*/  USEL UR8, URZ, 0x1, UP0 ;  /* 0x000000013f087887 */ /* 0x000fe40008000000 */
[----:B------:R-:W-:Y:S02]  /*ff70*/  USEL UR26, UR26, URZ, UP0 ;  /* 0x0000003f1a1a7287 */ /* 0x000fe40008000000 */
[----:B------:R-:W-:-:S06]  /*ff80*/  ULOP3.LUT UR8, UR4, UR8, URZ, 0x3c, !UPT ;  /* 0x0000000804087292 */ /* 0x000fcc000f8e3c3f */
[----:B------:R-:W-:Y:S01]  /*ff90*/  IMAD.U32 R0, RZ, RZ, UR8 ;  /* 0x00000008ff007e24 */ /* 0x000fe2000f8e00ff */
[----:B------:R-:W-:-:S06]  /*ffa0*/  UMOV UR8, 0x1 ;  /* 0x0000000100087882 */ /* 0x000fcc0000000000 */
.L_x_13:
[----:B------:R-:W-:-:S04]  /*ffb0*/  UISETP.LT.AND UP0, UPT, UR14, 0x1, UPT ;  /* 0x000000010e00788c */ /* 0x000fc8000bf01270 */
[----:B------:R-:W-:-:S04]  /*ffc0*/  USEL UR9, UR14, 0x1, UP0 ;  /* 0x000000010e097887 */ /* 0x000fc80008000000 */
[----:B------:R-:W-:-:S04]  /*ffd0*/  UIADD3 UR28, UR14, -UR9, URZ ;  /* 0x800000090e1c7290 */ /* 0x000fc8000fffe03f */
[----:B------:R-:W-:-:S06]  /*ffe0*/  UISETP.GE.AND UP0, UPT, UR28, 0x1, UPT ;  /* 0x000000011c00788c */ /* 0x000fcc000bf06270 */
[----:B------:R-:W-:-:S13]  /*fff0*/  PLOP3.LUT P0, PT, PT, PT, UP0, 0x80, 0x0 ;  /* 0x000000000000781c */ /* 0x000fda0003f0f008 */
[----:B------:R-:W-:Y:S05]  /*10000*/  @!P0 BRA `(.L_x_19) ;  /* 0x000000e800bc8947 */ /* 0x000fea0003800000 */
[----:B------:R-:W-:Y:S01]  /*10010*/  UMOV UR27, UR5 ;  /* 0x00000005001b7c82 */ /* 0x000fe20008000000 */
[----:B------:R-:W-:-:S05]  /*10020*/  ULDC UR30, c[0x0][0x50c] ;  /* 0x00014300001e7ab9 */ /* 0x000fca0000000800 */
.L_x_27:
[----:B------:R-:W-:-:S06]  /*10030*/  UISETP.NE.AND UP0, UPT, UR25, 0x3, UPT ;  /* 0x000000031900788c */ /* 0x000fcc000bf05270 */
[----:B------:R-:W-:-:S13]  /*10040*/  PLOP3.LUT P1, PT, PT, PT, UP0, 0x80, 0x0 ;  /* 0x000000000000781c */ /* 0x000fda0003f2f008 */
[----:B0-----:R-:W-:Y:S05]  /*10050*/  @!P1 BRA `(.L_x_20) ;  /* 0x0000000000049947 */ /* 0x001fea0003800000 */
[----:B------:R-:W-:Y:S01]  /*10060*/  BPT.TRAP 0x1 ;  /* 0x000000040000795c */ /* 0x000fe20000300000 */
.L_x_20:
[----:B------:R-:W2:Y:S01]  /*10070*/  S2UR UR9, SR_CgaCtaId ;  /* 0x00000000000979c3 */ /* 0x000ea20000008800 */
[----:B------:R-:W-:Y:S01]  /*10080*/  UMOV UR16, 0x400 ;  /* 0x0000040000107882 */ /* 0x000fe20000000000 */
[----:B------:R-:W-:Y:S01]  /*10090*/  SHF.L.U32 R2, R0, 0x1f, RZ ;  /* 0x0000001f00027819 */ /* 0x000fe200000006ff */
[----:B--2---:R-:W-:-:S04]  /*100a0*/  ULEA UR16, UR9, UR16, 0x18 ;  /* 0x0000001009107291 */ /* 0x004fc8000f8ec03f */
[----:B------:R-:W-:-:S09]  /*100b0*/  ULEA UR9, UR26, UR16, 0x3 ;  /* 0x000000101a097291 */ /* 0x000fd2000f8e183f */
[----:B------:R2:W3:Y:S01]  /*100c0*/  SYNCS.PHASECHK.TRANS64.TRYWAIT P0, [UR9], R2 ;  /* 0x00000002ff0075a7 */ /* 0x0004e20008000149 */
[----:B------:R-:W-:Y:S05]  /*100d0*/  @!P1 BRA `(.L_x_21) ;  /* 0x0000000000049947 */ /* 0x000fea0003800000 */
[----:B------:R-:W-:Y:S01]  /*100e0*/  BPT.TRAP 0x1 ;  /* 0x000000040000795c */ /* 0x000fe20000300000 */
.L_x_21:
[----:B---3--:R-:W-:Y:S05]  /*100f0*/  @P0 BRA `(.L_x_22) ;  /* 0x0000000000080947 */ /* 0x008fea0003800000 */
[----:B------:R-:W3:Y:S02]  /*10100*/  SYNCS.PHASECHK.TRANS64.TRYWAIT P0, [UR9], R2 ;  /* 0x00000002ff0075a7 */ /* 0x000ee40008000149 */
[----:B---3--:R-:W-:Y:S05]  /*10110*/  @!P0 BRA `(.L_x_23) ;  /* 0x000003dc00a88947 */ /* 0x008fea0003800000 */
.L_x_22:
        /* <DEDUP_REMOVED lines=42> */
[----:B-----5:R-:W-:Y:S04]  /*103c0*/  STL.64 [R1+0x1570], R150 ;  /* 0x0015709601007387 */ /* 0x020fe80000100a00 */
        /* <DEDUP_REMOVED lines=21> */
[----:B---3--:R-:W3:Y:S04]  /*10520*/  LDL.LU.64 R108, [R1] ;  /* 0x00000000016c7983 */ /* 0x008ee80000300a00 */
        /* <DEDUP_REMOVED lines=21> */
[----:B---3--:R-:W-:Y:S04]  /*10680*/  STL.64 [R1+0x18c0], R150 ;  /* 0x0018c09601007387 */ /* 0x008fe80000100a00 */
[----:B--2---:R-:W-:Y:S04]  /*10690*/  STL.64 [R1+0x18b8], R148 ;  /* 0x0018b89401007387 */ /* 0x004fe80000100a00 */
[----:B----4-:R-:W-:Y:S04]  /*106a0*/  STL.64 [R1+0x18b0], R146 ;  /* 0x0018b09201007387 */ /* 0x010fe80000100a00 */
        /* <DEDUP_REMOVED lines=61> */
[----:B--2---:R-:W2:Y:S04]  /*10a80*/  LDL.LU.64 R24, [R1+0x400] ;  /* 0x0004000001187983 */ /* 0x004ea80000300a00 */
        /* <DEDUP_REMOVED lines=63> */
[----:B------:R-:W-:-:S02]  /*10e80*/  UIADD3 UR9, UR16, 0xf100, URZ ;  /* 0x0000f10010097890 */ /* 0x000fc4000fffe03f */
[----:B------:R-:W-:Y:S01]  /*10e90*/  UISETP.NE.AND UP0, UPT, UR7, URZ, UPT ;  /* 0x0000003f0700728c */ /* 0x000fe2000bf05270 */
[----:B------:R-:W3:Y:S01]  /*10ea0*/  LDL.LU.64 R152, [R1+0xb0] ;  /* 0x0000b00001987983 */ /* 0x000ee20000300a00 */
[----:B------:R-:W-:Y:S02]  /*10eb0*/  USHF.R.U32.HI UR9, URZ, 0x4, UR9 ;  /* 0x000000043f097899 */ /* 0x000fe40008011609 */
[----:B------:R-:W-:Y:S01]  /*10ec0*/  USEL UR8, UR8, URZ, !UP0 ;  /* 0x0000003f08087287 */ /* 0x000fe2000c000000 */
[----:B------:R-:W3:Y:S01]  /*10ed0*/  LDL.LU.64 R154, [R1+0xb8] ;  /* 0x0000b800019a7983 */ /* 0x000ee20000300a00 */
[----:B------:R-:W-:Y:S02]  /*10ee0*/  ULOP3.LUT UR9, UR9, 0x3fff, URZ, 0xc0, !UPT ;  /* 0x00003fff09097892 */ /* 0x000fe4000f8ec03f */
[----:B------:R-:W-:Y:S01]  /*10ef0*/  ULOP3.LUT UR7, UR15, 0x10000, URZ, 0xfc, !UPT ;  /* 0x000100000f077892 */ /* 0x000fe2000f8efc3f */
[----:B------:R-:W3:Y:S01]  /*10f00*/  LDL.LU.64 R156, [R1+0xc0] ;  /* 0x0000c000019c7983 */ /* 0x000ee20000300a00 */
[----:B------:R-:W-:-:S02]  /*10f10*/  ULOP3.LUT UR9, UR9, 0x10000, URZ, 0xfc, !UPT ;  /* 0x0001000009097892 */ /* 0x000fc4000f8efc3f */
[----:B------:R-:W-:Y:S01]  /*10f20*/  UISETP.NE.U32.AND UP0, UPT, UR8, URZ, UPT ;  /* 0x0000003f0800728c */ /* 0x000fe2000bf05070 */
[----:B------:R-:W3:Y:S01]  /*10f30*/  LDL.LU.64 R158, [R1+0xc8] ;  /* 0x0000c800019e7983 */ /* 0x000ee20000300a00 */
[----:B------:R-:W-:Y:S02]  /*10f40*/  UIMAD UR7, UR26, 0x300, UR7 ;  /* 0x000003001a0778a4 */ /* 0x000fe4000f8e0207 */
[----:B------:R-:W-:Y:S01]  /*10f50*/  ULEA UR29, UR26, UR9, 0xb ;  /* 0x000000091a1d7291 */ /* 0x000fe2000f8e583f */
[----:B------:R-:W3:Y:S01]  /*10f60*/  LDL.LU.64 R160, [R1+0xd0] ;  /* 0x0000d00001a07983 */ /* 0x000ee20000300a00 */
[----:B------:R-:W-:Y:S01]  /*10f70*/  UMOV UR11, 0x80000020 ;  /* 0x80000020000b7882 */ /* 0x000fe20000000000 */
[----:B------:R-:W-:Y:S02]  /*10f80*/  UMOV UR9, 0x80000020 ;  /* 0x8000002000097882 */ /* 0x000fe40000000000 */
[----:B------:R-:W-:Y:S01]  /*10f90*/  UMOV UR8, UR7 ;  /* 0x0000000700087c82 */ /* 0x000fe20008000000 */
[----:B------:R-:W3:Y:S01]  /*10fa0*/  LDL.LU.64 R162, [R1+0xd8] ;  /* 0x0000d80001a27983 */ /* 0x000ee20000300a00 */
[----:B------:R-:W-:-:S03]  /*10fb0*/  UMOV UR10, UR29 ;  /* 0x0000001d000a7c82 */ /* 0x000fc60008000000 */
[----:B------:R-:W3:Y:S04]  /*10fc0*/  LDL.LU.64 R164, [R1+0xe0] ;  /* 0x0000e00001a47983 */ /* 0x000ee80000300a00 */
        /* <DEDUP_REMOVED lines=35> */
[----:B------:R4:W-:Y:S04]  /*11200*/  STL [R1+0xec4], R23 ;  /* 0x000ec41701007387 */ /* 0x0009e80000100800 */
[----:B------:R-:W-:Y:S04]  /*11210*/  STL [R1+0xec0], R22 ;  /* 0x000ec01601007387 */ /* 0x000fe80000100800 */
        /* <DEDUP_REMOVED lines=19> */
[----:B------:R0:W-:Y:S01]  /*11350*/  STL [R1+0xe70], R0 ;  /* 0x000e700001007387 */ /* 0x0001e20000100800 */
[----:B--2---:R-:W-:-:S06]  /*11360*/  WARPGROUP.ARRIVE ;  /* 0x00000000000079c5 */ /* 0x004fcc0000000000 */
[----:B------:R-:W-:Y:S03]  /*11370*/  QGMMA.64x256x32.F32.E4M3.E4M3 R24, gdesc[UR8], R24, UP0, gsb0 ;  /* 0x03e00000081879f3 */ /* 0x000fe6000b800818 */
[----:B------:R-:W-:Y:S02]  /*11380*/  WARPGROUP.DEPBAR.LE gsb0, 0x0 ;  /* 0x00008000000079c5 */ /* 0x000fe40000010000 */
[----:B------:R-:W-:Y:S01]  /*11390*/  STL.64 [R1+0x400], R24 ;  /* 0x0004001801007387 */ /* 0x000fe20000100a00 */
[----:B------:R-:W-:Y:S01]  /*113a0*/  IMAD.MOV.U32 R2, RZ, RZ, R150 ;  /* 0x000000ffff027224 */ /* 0x000fe200078e0096 */
[----:B----4-:R-:W-:Y:S01]  /*113b0*/  MOV R23, R129 ;  /* 0x0000008100177202 */ /* 0x010fe20000000f00 */
[----:B0-----:R-:W-:Y:S01]  /*113c0*/  IMAD.MOV.U32 R0, RZ, RZ, R151 ;  /* 0x000000ffff007224 */ /* 0x001fe200078e0097 */
[----:B------:R-:W-:Y:S01]  /*113d0*/  STL.64 [R1+0x408], R26 ;  /* 0x0004081a01007387 */ /* 0x000fe20000100a00 */
[----:B------:R-:W-:-:S02]  /*113e0*/  IMAD.MOV.U32 R4, RZ, RZ, R148 ;  /* 0x000000ffff047224 */ /* 0x000fc400078e0094 */
[----:B------:R-:W-:Y:S01]  /*113f0*/  IMAD.MOV.U32 R3, RZ, RZ, R149 ;  /* 0x000000ffff037224 */ /* 0x000fe200078e0095 */
[----:B------:R-:W-:Y:S01]  /*11400*/  STL.64 [R1+0x410], R28 ;  /* 0x0004101c01007387 */ /* 0x000fe20000100a00 */
[----:B------:R-:W-:Y:S02]  /*11410*/  IMAD.MOV.U32 R6, RZ, RZ, R146 ;  /* 0x000000ffff067224 */ /* 0x000fe400078e0092 */
[----:B------:R-:W-:Y:S01]  /*11420*/  IMAD.MOV.U32 R5, RZ, RZ, R147 ;  /* 0x000000ffff057224 */ /* 0x000fe200078e0093 */
[----:B------:R-:W-:Y:S01]  /*11430*/  STL.64 [R1+0x418], R30 ;  /* 0x0004181e01007387 */ /* 0x000fe20000100a00 */
[----:B------:R-:W-:Y:S02]  /*11440*/  IMAD.MOV.U32 R8, RZ, RZ, R144 ;  /* 0x000000ffff087224 */ /* 0x000fe400078e0090 */
[----:B------:R-:W-:Y:S01]  /*11450*/  IMAD.MOV.U32 R7, RZ, RZ, R145 ;  /* 0x000000ffff077224 */ /* 0x000fe200078e0091 */
        /* <DEDUP_REMOVED lines=62> */
[----:B------:R0:W-:Y:S04]  /*11840*/  STL [R1+0x5a0], R128 ;  /* 0x0005a08001007387 */ /* 0x0001e80000100800 */
        /* <DEDUP_REMOVED lines=11> */
[----:B0-----:R-:W3:Y:S04]  /*11900*/  LDL.LU.64 R128, [R1+0x1868] ;  /* 0x0018680001807983 */ /* 0x001ee80000300a00 */
        /* <DEDUP_REMOVED lines=9> */
[----:B------:R-:W3:Y:S01]  /*119a0*/  LDL.LU.64 R108, [R1+0x1818] ;  /* 0x00181800016c7983 */ /* 0x000ee20000300a00 */
[----:B------:R-:W-:Y:S01]  /*119b0*/  UIADD3 UR22, UR29, 0x400, URZ ;  /* 0x000004001d167890 */ /* 0x000fe2000fffe03f */
[----:B------:R-:W-:Y:S01]  /*119c0*/  UMOV UR20, UR8 ;  /* 0x0000000800147c82 */ /* 0x000fe20008000000 */
[----:B------:R-:W-:Y:S01]  /*119d0*/  UMOV UR21, UR9 ;  /* 0x0000000900157c82 */ /* 0x000fe20008000000 */
[----:B------:R-:W-:Y:S01]  /*119e0*/  UMOV UR23, 0x80000020 ;  /* 0x8000002000177882 */ /* 0x000fe20000000000 */
        /* <DEDUP_REMOVED lines=42> */
[----:B---3--:R-:W-:-:S06]  /*11c90*/  WARPGROUP.ARRIVE ;  /* 0x00000000000079c5 */ /* 0x008fcc0000000000 */
[----:B------:R-:W-:Y:S03]  /*11ca0*/  QGMMA.64x256x32.F32.E4M3.E4M3 R108, gdesc[UR20], R108, UP0, gsb0 ;  /* 0x03e00000146c79f3 */ /* 0x000fe6000b80086c */
[----:B------:R-:W-:Y:S02]  /*11cb0*/  WARPGROUP.DEPBAR.LE gsb0, 0x0 ;  /* 0x00008000000079c5 */ /* 0x000fe40000010000 */
        /* <DEDUP_REMOVED lines=64> */
[----:B0-----:R-:W3:Y:S04]  /*120c0*/  LDL.LU.64 R234, [R1+0x16c0] ;  /* 0x0016c00001ea7983 */ /* 0x001ee80000300a00 */
[----:B------:R-:W4:Y:S04]  /*120d0*/  LDL.LU.64 R232, [R1+0x16b8] ;  /* 0x0016b80001e87983 */ /* 0x000f280000300a00 */
        /* <DEDUP_REMOVED lines=64> */
[----:B---3--:R-:W-:Y:S04]  /*124e0*/  STL.64 [R1+0x10c0], R234 ;  /* 0x0010c0ea01007387 */ /* 0x008fe80000100a00 */
[----:B----4-:R-:W-:Y:S04]  /*124f0*/  STL.64 [R1+0x10b8], R232 ;  /* 0x0010b8e801007387 */ /* 0x010fe80000100a00 */
[----:B--2---:R-:W-:Y:S04]  /*12500*/  STL.64 [R1+0x10b0], R230 ;  /* 0x0010b0e601007387 */ /* 0x004fe80000100a00 */
        /* <DEDUP_REMOVED lines=38> */
[----:B------:R-:W-:Y:S01]  /*12770*/  STL.64 [R1+0xf78], R152 ;  /* 0x000f789801007387 */ /* 0x000fe20000100a00 */
[----:B------:R-:W-:-:S06]  /*12780*/  WARPGROUP.ARRIVE ;  /* 0x00000000000079c5 */ /* 0x000fcc0000000000 */
[----:B------:R-:W-:Y:S03]  /*12790*/  QGMMA.64x256x32.F32.E4M3.E4M3 R24, gdesc[UR20], R24, UP0, gsb0 ;  /* 0x03e00000141879f3 */ /* 0x000fe6000b800818 */
        /* <DEDUP_REMOVED lines=23> */
[----:B0-----:R-:W2:Y:S04]  /*12910*/  LDL.LU.64 R108, [R1] ;  /* 0x00000000016c7983 */ /* 0x001ea80000300a00 */
        /* <DEDUP_REMOVED lines=87> */
[----:B------:R-:W3:Y:S04]  /*12e90*/  LDL.LU R26, [R1+0x408] ;  /* 0x00040800011a7983 */ /* 0x000ee80000300800 */
[----:B------:R-:W3:Y:S04]  /*12ea0*/  LDL.LU R27, [R1+0x40c] ;  /* 0x00040c00011b7983 */ /* 0x000ee80000300800 */
[----:B------:R-:W4:Y:S04]  /*12eb0*/  LDL.LU R28, [R1+0x410] ;  /* 0x00041000011c7983 */ /* 0x000f280000300800 */
[----:B------:R-:W4:Y:S04]  /*12ec0*/  LDL.LU R29, [R1+0x414] ;  /* 0x00041400011d7983 */ /* 0x000f280000300800 */
[----:B------:R-:W2:Y:S04]  /*12ed0*/  LDL.LU R30, [R1+0x418] ;  /* 0x00041800011e7983 */ /* 0x000ea80000300800 */
        /* <DEDUP_REMOVED lines=97> */
[----:B------:R-:W3:Y:S01]  /*134f0*/  LDL.LU R128, [R1+0x5a0] ;  /* 0x0005a00001807983 */ /* 0x000ee20000300800 */
[----:B------:R-:W-:Y:S01]  /*13500*/  IMAD.MOV.U32 R150, RZ, RZ, R2 ;  /* 0x000000ffff967224 */ /* 0x000fe200078e0002 */
[----:B------:R-:W-:Y:S01]  /*13510*/  MOV R129, R23 ;  /* 0x0000001700817202 */ /* 0x000fe20000000f00 */
[----:B------:R-:W-:-:S02]  /*13520*/  IMAD.MOV.U32 R151, RZ, RZ, R0 ;  /* 0x000000ffff977224 */ /* 0x000fc400078e0000 */
[----:B------:R-:W-:Y:S02]  /*13530*/  IMAD.MOV.U32 R148, RZ, RZ, R4 ;  /* 0x000000ffff947224 */ /* 0x000fe400078e0004 */
        /* <DEDUP_REMOVED lines=147> */
[----:B------:R-:W-:Y:S01]  /*13e70*/  UMOV UR22, UR10 ;  /* 0x0000000a00167c82 */ /* 0x000fe20008000000 */
[----:B------:R-:W-:-:S02]  /*13e80*/  UMOV UR23, UR11 ;  /* 0x0000000b00177c82 */ /* 0x000fc40008000000 */
        /* <DEDUP_REMOVED lines=42> */
[----:B--2---:R-:W-:-:S06]  /*14130*/  WARPGROUP.ARRIVE ;  /* 0x00000000000079c5 */ /* 0x004fcc0000000000 */
[----:B------:R-:W-:Y:S03]  /*14140*/  QGMMA.64x256x32.F32.E4M3.E4M3 R24, gdesc[UR20], R24, UP0, gsb0 ;  /* 0x03e00000141879f3 */ /* 0x000fe6000b800818 */
[----:B------:R-:W-:Y:S02]  /*14150*/  WARPGROUP.DEPBAR.LE gsb0, 0x0 ;  /* 0x00008000000079c5 */ /* 0x000fe40000010000 */
[----:B------:R-:W-:Y:S01]  /*14160*/  STL.64 [R1+0x200], R24 ;  /* 0x0002001801007387 */ /* 0x000fe20000100a00 */
[----:B------:R-:W-:Y:S01]  /*14170*/  IMAD.MOV.U32 R3, RZ, RZ, R150 ;  /* 0x000000ffff037224 */ /* 0x000fe200078e0096 */
[----:B------:R-:W-:Y:S01]  /*14180*/  MOV R23, R130 ;  /* 0x0000008200177202 */ /* 0x000fe20000000f00 */
        /* <DEDUP_REMOVED lines=29> */
[----:B------:R-:W-:-:S03]  /*14360*/  IMAD.MOV.U32 R22, RZ, RZ, R131 ;  /* 0x000000ffff167224 */ /* 0x000fc600078e0083 */
        /* <DEDUP_REMOVED lines=107> */
[----:B------:R-:W-:Y:S01]  /*14a20*/  UIADD3 UR10, UR29, 0x2, URZ ;  /* 0x000000021d0a7890 */ /* 0x000fe2000fffe03f */
[----:B------:R-:W-:Y:S01]  /*14a30*/  UMOV UR9, 0x80000020 ;  /* 0x8000002000097882 */ /* 0x000fe20000000000 */
[----:B------:R-:W-:Y:S01]  /*14a40*/  UMOV UR11, 0x80000020 ;  /* 0x80000020000b7882 */ /* 0x000fe20000000000 */
        /* <DEDUP_REMOVED lines=136> */
[----:B------:R-:W-:Y:S03]  /*152d0*/  QGMMA.64x256x32.F32.E4M3.E4M3 R108, gdesc[UR20], R108, gsb0 ;  /* 0x03e00000146c79f3 */ /* 0x000fe6000800086c */
[----:B------:R-:W-:Y:S02]  /*152e0*/  WARPGROUP.DEPBAR.LE gsb0, 0x0 ;  /* 0x00008000000079c5 */ /* 0x000fe40000010000 */
[----:B------:R-:W-:Y:S01]  /*152f0*/  STL.64 [R1], R108 ;  /* 0x0000006c01007387 */ /* 0x000fe20000100a00 */
        /* <DEDUP_REMOVED lines=303> */
[----:B------:R-:W-:Y:S01]  /*165f0*/  MOV R214, R23 ;  /* 0x0000001700d67202 */ /* 0x000fe20000000f00 */
[----:B------:R-:W-:-:S02]  /*16600*/  IMAD.MOV.U32 R215, RZ, RZ, R22 ;  /* 0x000000ffffd77224 */ /* 0x000fc400078e0016 */
[----:B------:R-:W-:Y:S01]  /*16610*/  IMAD.MOV.U32 R216, RZ, RZ, R21 ;  /* 0x000000ffffd87224 */ /* 0x000fe200078e0015 */
[----:B------:R-:W-:Y:S01]  /*16620*/  UMOV UR8, UR20 ;  /* 0x0000001400087c82 */ /* 0x000fe20008000000 */
[----:B------:R-:W-:Y:S01]  /*16630*/  IMAD.MOV.U32 R217, RZ, RZ, R20 ;  /* 0x000000ffffd97224 */ /* 0x000fe200078e0014 */
[----:B------:R-:W-:Y:S01]  /*16640*/  UMOV UR9, UR21 ;  /* 0x0000001500097c82 */ /* 0x000fe20008000000 */
[----:B------:R-:W-:Y:S01]  /*16650*/  IMAD.MOV.U32 R218, RZ, RZ, R19 ;  /* 0x000000ffffda7224 */ /* 0x000fe200078e0013 */
[----:B------:R0:W5:Y:S01]  /*16660*/  LDL.LU R23, [R1+0xec4] ;  /* 0x000ec40001177983 */ /* 0x0001620000300800 */
[----:B------:R-:W-:Y:S02]  /*16670*/  IMAD.MOV.U32 R219, RZ, RZ, R18 ;  /* 0x000000ffffdb7224 */ /* 0x000fe400078e0012 */
[----:B------:R-:W-:Y:S01]  /*16680*/  IMAD.MOV.U32 R220, RZ, RZ, R17 ;  /* 0x000000ffffdc7224 */ /* 0x000fe200078e0011 */
[----:B------:R0:W5:Y:S01]  /*16690*/  LDL.LU R22, [R1+0xec0] ;  /* 0x000ec00001167983 */ /* 0x0001620000300800 */
[----:B------:R-:W-:-:S02]  /*166a0*/  IMAD.MOV.U32 R221, RZ, RZ, R16 ;  /* 0x000000ffffdd7224 */ /* 0x000fc400078e0010 */
[----:B------:R-:W-:Y:S01]  /*166b0*/  IMAD.MOV.U32 R222, RZ, RZ, R15 ;  /* 0x000000ffffde7224 */ /* 0x000fe200078e000f */
[----:B------:R0:W5:Y:S01]  /*166c0*/  LDL.LU R21, [R1+0xebc] ;  /* 0x000ebc0001157983 */ /* 0x0001620000300800 */
[----:B------:R-:W-:Y:S02]  /*166d0*/  IMAD.MOV.U32 R223, RZ, RZ, R14 ;  /* 0x000000ffffdf7224 */ /* 0x000fe400078e000e */
        /* <DEDUP_REMOVED lines=17> */
[----:B------:R-:W-:-:S03]  /*167f0*/  IMAD.MOV.U32 R235, RZ, RZ, R0 ;  /* 0x000000ffffeb7224 */ /* 0x000fc600078e0000 */
[----:B------:R0:W5:Y:S04]  /*16800*/  LDL.LU R14, [R1+0xea0] ;  /* 0x000ea000010e7983 */ /* 0x0001680000300800 */
        /* <DEDUP_REMOVED lines=11> */
[----:B------:R0:W5:Y:S01]  /*168c0*/  LDL.LU R0, [R1+0xe70] ;  /* 0x000e700001007983 */ /* 0x0001620000300800 */
        /* <DEDUP_REMOVED lines=67> */
[----:B--2---:R0:W5:Y:S04]  /*16d00*/  LDL.LU.64 R234, [R1+0xe68] ;  /* 0x000e680001ea7983 */ /* 0x0041680000300a00 */
        /* <DEDUP_REMOVED lines=63> */
[----:B------:R-:W-:-:S04]  /*17100*/  UIADD3 UR6, UR6, 0x2, URZ ;  /* 0x0000000206067890 */ /* 0x000fc8000fffe03f */
[----:B------:R-:W-:-:S04]  /*17110*/  UISETP.NE.AND UP0, UPT, UR6, UR30, UPT ;  /* 0x0000001e0600728c */ /* 0x000fc8000bf05270 */
[----:B------:R-:W-:-:S06]  /*17120*/  USEL UR7, URZ, 0x1, UP0 ;  /* 0x000000013f077887 */ /* 0x000fcc0008000000 */
[----:B------:R-:W-:-:S13]  /*17130*/  ISETP.NE.AND P0, PT, RZ, UR7, PT ;  /* 0x00000007ff007c0c */ /* 0x000fda000bf05270 */
[----:B0-----:R-:W-:Y:S05]  /*17140*/  @!P0 BRA `(.L_x_24) ;  /* 0x0000007800108947 */ /* 0x001fea0003800000 */
[----:B------:R0:W-:Y:S04]  /*17150*/  STL [R1+0xe1c], R44 ;  /* 0x000e1c2c01007387 */ /* 0x0001e80000100800 */
[----:B0-----:R-:W2:Y:S04]  /*17160*/  LDL R44, [R1+0x400] ;  /* 0x00040000012c7983 */ /* 0x001ea80000100800 */
[----:B------:R0:W-:Y:S04]  /*17170*/  STL [R1+0xe18], R45 ;  /* 0x000e182d01007387 */ /* 0x0001e80000100800 */
[----:B0-----:R-:W3:Y:S04]  /*17180*/  LDL R45, [R1+0x404] ;  /* 0x00040400012d7983 */ /* 0x001ee80000100800 */
[----:B------:R0:W-:Y:S04]  /*17190*/  STL [R1+0xe14], R46 ;  /* 0x000e142e01007387 */ /* 0x0001e80000100800 */
[----:B0-----:R-:W4:Y:S04]  /*171a0*/  LDL R46, [R1+0x408] ;  /* 0x00040800012e7983 */ /* 0x001f280000100800 */
        /* <DEDUP_REMOVED lines=89> */
[----:B0-----:R-:W4:Y:S04]  /*17740*/  LDL.LU R91, [R1+0x600] ;  /* 0x00060000015b7983 */ /* 0x001f280000300800 */
        /* <DEDUP_REMOVED lines=32> */
[----:B-----5:R0:W-:Y:S04]  /*17950*/  STL [R1+0xd1c], R108 ;  /* 0x000d1c6c01007387 */ /* 0x0201e80000100800 */
        /* <DEDUP_REMOVED lines=88> */
[----:B0-----:R-:W4:Y:S01]  /*17ee0*/  LDL R0, [R1+0x4bc] ;  /* 0x0004bc0001007983 */ /* 0x001f220000100800 */
[----:B--2---:R-:W-:-:S01]  /*17ef0*/  FADD R3, R44, R3 ;  /* 0x000000032c037221 */ /* 0x004fc20000000000 */
[----:B---3--:R-:W-:Y:S01]  /*17f00*/  FADD R4, R45, R4 ;  /* 0x000000042d047221 */ /* 0x008fe20000000000 */
[----:B----4-:R-:W-:-:S01]  /*17f10*/  FADD R5, R46, R5 ;  /* 0x000000052e057221 */ /* 0x010fc20000000000 */
[----:B------:R-:W2:Y:S01]  /*17f20*/  LDL.LU R44, [R1+0xe1c] ;  /* 0x000e1c00012c7983 */ /* 0x000ea20000300800 */
[----:B------:R-:W-:-:S01]  /*17f30*/  FADD R6, R47, R6 ;  /* 0x000000062f067221 */ /* 0x000fc20000000000 */
[----:B------:R-:W-:-:S02]  /*17f40*/  FADD R7, R48, R7 ;  /* 0x0000000730077221 */ /* 0x000fc40000000000 */
[----:B------:R-:W3:Y:S01]  /*17f50*/  LDL.LU R45, [R1+0xe18] ;  /* 0x000e1800012d7983 */ /* 0x000ee20000300800 */
[----:B------:R-:W-:-:S03]  /*17f60*/  FADD R8, R49, R8 ;  /* 0x0000000831087221 */ /* 0x000fc60000000000 */
[----:B------:R-:W4:Y:S01]  /*17f70*/  LDL.LU R46, [R1+0xe14] ;  /* 0x000e1400012e7983 */ /* 0x000f220000300800 */
        /* <DEDUP_REMOVED lines=80> */
[----:B------:R-:W-:-:S01]  /*18480*/  FADD R177, R90, R177 ;  /* 0x000000b15ab17221 */ /* 0x000fc20000000000 */
[----:B------:R-:W-:Y:S02]  /*18490*/  FADD R91, R92, R91 ;  /* 0x0000005b5c5b7221 */ /* 0x000fe40000000000 */
[----:B------:R-:W4:Y:S04]  /*184a0*/  LDL.LU R87, [R1+0xd70] ;  /* 0x000d700001577983 */ /* 0x000f280000300800 */
[----:B------:R-:W4:Y:S04]  /*184b0*/  LDL.LU R88, [R1+0xd6c] ;  /* 0x000d6c0001587983 */ /* 0x000f280000300800 */
[----:B------:R-:W4:Y:S04]  /*184c0*/  LDL.LU R89, [R1+0xd68] ;  /* 0x000d680001597983 */ /* 0x000f280000300800 */
[----:B------:R-:W4:Y:S01]  /*184d0*/  LDL.LU R90, [R1+0xd64] ;  /* 0x000d6400015a7983 */ /* 0x000f220000300800 */
[----:B------:R-:W-:-:S01]  /*184e0*/  FADD R186, R144, R186 ;  /* 0x000000ba90ba7221 */ /* 0x000fc20000000000 */
[----:B------:R-:W-:Y:S01]  /*184f0*/  FADD R187, R143, R187 ;  /* 0x000000bb8fbb7221 */ /* 0x000fe20000000000 */
        /* <DEDUP_REMOVED lines=56> */
[----:B------:R-:W-:-:S02]  /*18880*/  FADD R179, R151, R179 ;  /* 0x000000b397b37221 */ /* 0x000fc40000000000 */
[----:B------:R-:W2:Y:S04]  /*18890*/  LDL R151, [R1+0x5b0] ;  /* 0x0005b00001977983 */ /* 0x000ea80000100800 */
[----:B------:R-:W2:Y:S04]  /*188a0*/  LDL.LU R150, [R1+0x604] ;  /* 0x0006040001967983 */ /* 0x000ea80000300800 */
[----:B------:R-:W3:Y:S04]  /*188b0*/  LDL R149, [R1+0x5b4] ;  /* 0x0005b40001957983 */ /* 0x000ee80000100800 */
[----:B------:R0:W-:Y:S01]  /*188c0*/  STL [R1+0x600], R91 ;  /* 0x0006005b01007387 */ /* 0x0001e20000100800 */
[----:B------:R-:W-:-:S03]  /*188d0*/  FADD R178, R0, R178 ;  /* 0x000000b200b27221 */ /* 0x000fc60000000000 */
[----:B------:R-:W3:Y:S04]  /*188e0*/  LDL.LU R148, [R1+0x608] ;  /* 0x0006080001947983 */ /* 0x000ee80000300800 */
[----:B------:R-:W4:Y:S04]  /*188f0*/  LDL R147, [R1+0x5b8] ;  /* 0x0005b80001937983 */ /* 0x000f280000100800 */
[----:B------:R-:W4:Y:S04]  /*18900*/  LDL.LU R146, [R1+0x60c] ;  /* 0x00060c0001927983 */ /* 0x000f280000300800 */
        /* <DEDUP_REMOVED lines=54> */
[----:B0-----:R-:W4:Y:S04]  /*18c70*/  LDL R91, [R1+0x228] ;  /* 0x00022800015b7983 */ /* 0x001f280000100800 */
[----:B------:R-:W4:Y:S01]  /*18c80*/  LDL.LU R0, [R1+0x67c] ;  /* 0x00067c0001007983 */ /* 0x000f220000300800 */
[----:B--2---:R-:W-:-:S05]  /*18c90*/  FADD R150, R151, R150 ;  /* 0x0000009697967221 */ /* 0x004fca0000000000 */
[----:B------:R0:W-:Y:S01]  /*18ca0*/  STL [R1+0x604], R150 ;  /* 0x0006049601007387 */ /* 0x0001e20000100800 */
[----:B---3--:R-:W-:-:S01]  /*18cb0*/  FADD R148, R149, R148 ;  /* 0x0000009495947221 */ /* 0x008fc20000000000 */
[----:B----4-:R-:W-:-:S04]  /*18cc0*/  FADD R146, R147, R146 ;  /* 0x0000009293927221 */ /* 0x010fc80000000000 */
[----:B------:R2:W-:Y:S01]  /*18cd0*/  STL [R1+0x608], R148 ;  /* 0x0006089401007387 */ /* 0x0005e20000100800 */
[----:B------:R-:W-:-:S03]  /*18ce0*/  FADD R144, R145, R144 ;  /* 0x0000009091907221 */ /* 0x000fc60000000000 */
        /* <DEDUP_REMOVED lines=48> */
[----:B------:R1:W-:Y:S04]  /*18ff0*/  STL [R1+0x66c], R98 ;  /* 0x00066c6201007387 */ /* 0x0003e80000100800 */
[----:B------:R1:W-:Y:S01]  /*19000*/  STL [R1+0x670], R96 ;  /* 0x0006706001007387 */ /* 0x0003e20000100800 */
[----:B------:R-:W-:-:S03]  /*19010*/  FADD R94, R95, R94 ;  /* 0x0000005e5f5e7221 */ /* 0x000fc60000000000 */
[----:B------:R-:W4:Y:S04]  /*19020*/  LDL R151, [R1+0x22c] ;  /* 0x00022c0001977983 */ /* 0x000f280000100800 */
[----:B------:R1:W-:Y:S01]  /*19030*/  STL [R1+0x674], R94 ;  /* 0x0006745e01007387 */ /* 0x0003e20000100800 */
[----:B------:R-:W-:-:S03]  /*19040*/  FADD R92, R93, R92 ;  /* 0x0000005c5d5c7221 */ /* 0x000fc60000000000 */
[----:B0-----:R-:W4:Y:S04]  /*19050*/  LDL.LU R150, [R1+0x680] ;  /* 0x0006800001967983 */ /* 0x001f280000300800 */
[----:B------:R0:W-:Y:S01]  /*19060*/  STL [R1+0x678], R92 ;  /* 0x0006785c01007387 */ /* 0x0001e20000100800 */
[----:B------:R-:W-:-:S03]  /*19070*/  FADD R0, R91, R0 ;  /* 0x000000005b007221 */ /* 0x000fc60000000000 */
[----:B------:R-:W4:Y:S04]  /*19080*/  LDL R149, [R1+0x230] ;  /* 0x0002300001957983 */ /* 0x000f280000100800 */
[----:B------:R0:W-:Y:S04]  /*19090*/  STL [R1+0x67c], R0 ;  /* 0x00067c0001007387 */ /* 0x0001e80000100800 */
[----:B--2---:R-:W2:Y:S04]  /*190a0*/  LDL.LU R148, [R1+0x684] ;  /* 0x0006840001947983 */ /* 0x004ea80000300800 */
[----:B------:R-:W2:Y:S04]  /*190b0*/  LDL R147, [R1+0x234] ;  /* 0x0002340001937983 */ /* 0x000ea80000100800 */
[----:B---3--:R-:W3:Y:S04]  /*190c0*/  LDL.LU R146, [R1+0x688] ;  /* 0x0006880001927983 */ /* 0x008ee80000300800 */
[----:B------:R-:W3:Y:S04]  /*190d0*/  LDL R145, [R1+0x238] ;  /* 0x0002380001917983 */ /* 0x000ee80000100800 */
[----:B----4-:R-:W4:Y:S04]  /*190e0*/  LDL.LU R144, [R1+0x68c] ;  /* 0x00068c0001907983 */ /* 0x010f280000300800 */
[----:B------:R-:W4:Y:S04]  /*190f0*/  LDL R143, [R1+0x23c] ;  /* 0x00023c00018f7983 */ /* 0x000f280000100800 */
[----:B-1----:R-:W4:Y:S04]  /*19100*/  LDL.LU R142, [R1+0x690] ;  /* 0x00069000018e7983 */ /* 0x002f280000300800 */
        /* <DEDUP_REMOVED lines=49> */
[----:B0-----:R-:W4:Y:S04]  /*19420*/  LDL.LU R92, [R1+0x6f4] ;  /* 0x0006f400015c7983 */ /* 0x001f280000300800 */
[----:B------:R-:W4:Y:S04]  /*19430*/  LDL R91, [R1+0x2a4] ;  /* 0x0002a400015b7983 */ /* 0x000f280000100800 */
[----:B------:R-:W4:Y:S01]  /*19440*/  LDL.LU R0, [R1+0x6f8] ;  /* 0x0006f80001007983 */ /* 0x000f220000300800 */
[----:B------:R-:W-:-:S05]  /*19450*/  FADD R150, R151, R150 ;  /* 0x0000009697967221 */ /* 0x000fca0000000000 */
[----:B------:R0:W-:Y:S01]  /*19460*/  STL [R1+0x680], R150 ;  /* 0x0006809601007387 */ /* 0x0001e20000100800 */
[----:B--2---:R-:W-:-:S01]  /*19470*/  FADD R148, R149, R148 ;  /* 0x0000009495947221 */ /* 0x004fc20000000000 */
[----:B---3--:R-:W-:-:S04]  /*19480*/  FADD R146, R147, R146 ;  /* 0x0000009293927221 */ /* 0x008fc80000000000 */
[----:B------:R1:W-:Y:S01]  /*19490*/  STL [R1+0x684], R148 ;  /* 0x0006849401007387 */ /* 0x0003e20000100800 */
[----:B----4-:R-:W-:-:S03]  /*194a0*/  FADD R144, R145, R144 ;  /* 0x0000009091907221 */ /* 0x010fc60000000000 */
        /* <DEDUP_REMOVED lines=59> */
[----:B-1----:R-:W4:Y:S04]  /*19860*/  LDL.LU R148, [R1+0x700] ;  /* 0x0007000001947983 */ /* 0x002f280000300800 */
[----:B------:R-:W4:Y:S04]  /*19870*/  LDL R147, [R1+0x2b0] ;  /* 0x0002b00001937983 */ /* 0x000f280000100800 */
[----:B--2---:R-:W2:Y:S04]  /*19880*/  LDL.LU R146, [R1+0x704] ;  /* 0x0007040001927983 */ /* 0x004ea80000300800 */
[----:B------:R-:W2:Y:S04]  /*19890*/  LDL R145, [R1+0x2b4] ;  /* 0x0002b40001917983 */ /* 0x000ea80000100800 */
[----:B---3--:R-:W3:Y:S04]  /*198a0*/  LDL.LU R144, [R1+0x708] ;  /* 0x0007080001907983 */ /* 0x008ee80000300800 */
[----:B------:R-:W3:Y:S04]  /*198b0*/  LDL R143, [R1+0x2b8] ;  /* 0x0002b800018f7983 */ /* 0x000ee80000100800 */
[----:B----4-:R-:W4:Y:S04]  /*198c0*/  LDL.LU R142, [R1+0x70c] ;  /* 0x00070c00018e7983 */ /* 0x010f280000300800 */
        /* <DEDUP_REMOVED lines=54> */
[----:B------:R-:W-:-:S01]  /*19c30*/  FADD R148, R149, R148 ;  /* 0x0000009495947221 */ /* 0x000fc20000000000 */
[----:B--2---:R-:W-:-:S04]  /*19c40*/  FADD R146, R147, R146 ;  /* 0x0000009293927221 */ /* 0x004fc80000000000 */
[----:B------:R1:W-:Y:S01]  /*19c50*/  STL [R1+0x700], R148 ;  /* 0x0007009401007387 */ /* 0x0003e20000100800 */
[----:B---3--:R-:W-:-:S03]  /*19c60*/  FADD R144, R145, R144 ;  /* 0x0000009091907221 */ /* 0x008fc60000000000 */
        /* <DEDUP_REMOVED lines=119> */
[----:B------:R-:W-:Y:S01]  /*1a3e0*/  STL [R1+0x778], R150 ;  /* 0x0007789601007387 */ /* 0x000fe20000100800 */
[----:B------:R-:W-:-:S01]  /*1a3f0*/  FADD R148, R149, R148 ;  /* 0x0000009495947221 */ /* 0x000fc20000000000 */
[----:B--2---:R-:W-:-:S04]  /*1a400*/  FADD R146, R147, R146 ;  /* 0x0000009293927221 */ /* 0x004fc80000000000 */
[----:B------:R-:W-:Y:S01]  /*1a410*/  STL [R1+0x77c], R148 ;  /* 0x00077c9401007387 */ /* 0x000fe20000100800 */
[----:B---3--:R-:W-:-:S03]  /*1a420*/  FADD R144, R145, R144 ;  /* 0x0000009091907221 */ /* 0x008fc60000000000 */
[----:B------:R-:W-:Y:S01]  /*1a430*/  STL [R1+0x780], R146 ;  /* 0x0007809201007387 */ /* 0x000fe20000100800 */
[----:B----4-:R-:W-:-:S03]  /*1a440*/  FADD R142, R143, R142 ;  /* 0x0000008e8f8e7221 */ /* 0x010fc60000000000 */
[----:B------:R-:W-:Y:S01]  /*1a450*/  STL [R1+0x784], R144 ;  /* 0x0007849001007387 */ /* 0x000fe20000100800 */
[----:B------:R-:W-:-:S03]  /*1a460*/  FADD R140, R141, R140 ;  /* 0x0000008c8d8c7221 */ /* 0x000fc60000000000 */
        /* <DEDUP_REMOVED lines=44> */
[----:B------:R-:W-:Y:S04]  /*1a730*/  STL [R1+0x7e0], R98 ;  /* 0x0007e06201007387 */ /* 0x000fe80000100800 */
[----:B------:R-:W-:Y:S01]  /*1a740*/  STL [R1+0x7e4], R96 ;  /* 0x0007e46001007387 */ /* 0x000fe20000100800 */
[----:B------:R-:W-:-:S01]  /*1a750*/  FADD R94, R95, R94 ;  /* 0x0000005e5f5e7221 */ /* 0x000fc20000000000 */
[----:B------:R-:W-:Y:S01]  /*1a760*/  FADD R92, R93, R92 ;  /* 0x0000005c5d5c7221 */ /* 0x000fe20000000000 */
[----:B------:R-:W-:-:S02]  /*1a770*/  FADD R0, R91, R0 ;  /* 0x000000005b007221 */ /* 0x000fc40000000000 */
[----:B------:R-:W2:Y:S04]  /*1a780*/  LDL R91, [R1+0x3a0] ;  /* 0x0003a000015b7983 */ /* 0x000ea80000100800 */
[----:B------:R-:W-:Y:S04]  /*1a790*/  STL [R1+0x7e8], R94 ;  /* 0x0007e85e01007387 */ /* 0x000fe80000100800 */
[----:B------:R0:W-:Y:S04]  /*1a7a0*/  STL [R1+0x7ec], R92 ;  /* 0x0007ec5c01007387 */ /* 0x0001e80000100800 */
[----:B0-----:R-:W2:Y:S04]  /*1a7b0*/  LDL.LU R92, [R1+0x7f4] ;  /* 0x0007f400015c7983 */ /* 0x001ea80000300800 */
[----:B------:R-:W3:Y:S04]  /*1a7c0*/  LDL R93, [R1+0x3a4] ;  /* 0x0003a400015d7983 */ /* 0x000ee80000100800 */
[----:B------:R0:W-:Y:S04]  /*1a7d0*/  STL [R1+0x7f0], R0 ;  /* 0x0007f00001007387 */ /* 0x0001e80000100800 */
        /* <DEDUP_REMOVED lines=45> */
[----:B------:R-:W4:Y:S04]  /*1aab0*/  LDL R111, [R1] ;  /* 0x00000000016f7983 */ /* 0x000f280000100800 */
        /* <DEDUP_REMOVED lines=12> */
[----:B0-----:R-:W4:Y:S01]  /*1ab80*/  LDL.LU R0, [R1+0x86c] ;  /* 0x00086c0001007983 */ /* 0x001f220000300800 */
[----:B--2---:R-:W-:-:S03]  /*1ab90*/  FADD R92, R91, R92 ;  /* 0x0000005c5b5c7221 */ /* 0x004fc60000000000 */
[----:B------:R-:W2:Y:S04]  /*1aba0*/  LDL.LU R91, [R1+0xd60] ;  /* 0x000d6000015b7983 */ /* 0x000ea80000300800 */
[----:B------:R0:W-:Y:S01]  /*1abb0*/  STL [R1+0x7f4], R92 ;  /* 0x0007f45c01007387 */ /* 0x0001e20000100800 */
[----:B---3--:R-:W-:-:S03]  /*1abc0*/  FADD R94, R93, R94 ;  /* 0x0000005e5d5e7221 */ /* 0x008fc60000000000 */
[----:B0-----:R-:W3:Y:S01]  /*1abd0*/  LDL.LU R92, [R1+0xd5c] ;  /* 0x000d5c00015c7983 */ /* 0x001ee20000300800 */
[----:B----4-:R-:W-:-:S03]  /*1abe0*/  FADD R96, R95, R96 ;  /* 0x000000605f607221 */ /* 0x010fc60000000000 */
[----:B------:R-:W4:Y:S04]  /*1abf0*/  LDL.LU R93, [R1+0xd58] ;  /* 0x000d5800015d7983 */ /* 0x000f280000300800 */
[----:B------:R0:W-:Y:S01]  /*1ac00*/  STL [R1+0x7f8], R94 ;  /* 0x0007f85e01007387 */ /* 0x0001e20000100800 */
[----:B------:R-:W-:-:S03]  /*1ac10*/  FADD R98, R97, R98 ;  /* 0x0000006261627221 */ /* 0x000fc60000000000 */
[----:B0-----:R-:W4:Y:S01]  /*1ac20*/  LDL.LU R94, [R1+0xd54] ;  /* 0x000d5400015e7983 */ /* 0x001f220000300800 */
[----:B------:R-:W-:-:S03]  /*1ac30*/  FADD R150, R151, R150 ;  /* 0x0000009697967221 */ /* 0x000fc60000000000 */
[----:B------:R-:W4:Y:S04]  /*1ac40*/  LDL.LU R95, [R1+0xd50] ;  /* 0x000d5000015f7983 */ /* 0x000f280000300800 */
[----:B------:R0:W-:Y:S01]  /*1ac50*/  STL [R1+0x7fc], R96 ;  /* 0x0007fc6001007387 */ /* 0x0001e20000100800 */
[----:B------:R-:W-:-:S01]  /*1ac60*/  FADD R148, R149, R148 ;  /* 0x0000009495947221 */ /* 0x000fc20000000000 */
[----:B------:R-:W-:Y:S02]  /*1ac70*/  FADD R146, R147, R146 ;  /* 0x0000009293927221 */ /* 0x000fe40000000000 */
[----:B0-----:R-:W4:Y:S04]  /*1ac80*/  LDL.LU R96, [R1+0xd4c] ;  /* 0x000d4c0001607983 */ /* 0x001f280000300800 */
[----:B------:R-:W4:Y:S01]  /*1ac90*/  LDL.LU R97, [R1+0xd48] ;  /* 0x000d480001617983 */ /* 0x000f220000300800 */
[----:B------:R-:W-:-:S03]  /*1aca0*/  FADD R144, R145, R144 ;  /* 0x0000009091907221 */ /* 0x000fc60000000000 */
[----:B------:R0:W-:Y:S01]  /*1acb0*/  STL [R1+0x800], R98 ;  /* 0x0008006201007387 */ /* 0x0001e20000100800 */
[----:B------:R-:W-:-:S03]  /*1acc0*/  FADD R142, R143, R142 ;  /* 0x0000008e8f8e7221 */ /* 0x000fc60000000000 */
[----:B0-----:R-:W4:Y:S04]  /*1acd0*/  LDL.LU R98, [R1+0xd44] ;  /* 0x000d440001627983 */ /* 0x001f280000300800 */
[----:B------:R-:W-:Y:S01]  /*1ace0*/  STL [R1+0x804], R150 ;  /* 0x0008049601007387 */ /* 0x000fe20000100800 */
[----:B------:R-:W-:-:S03]  /*1acf0*/  FADD R140, R141, R140 ;  /* 0x0000008c8d8c7221 */ /* 0x000fc60000000000 */
[----:B------:R-:W-:Y:S04]  /*1ad00*/  STL [R1+0x808], R148 ;  /* 0x0008089401007387 */ /* 0x000fe80000100800 */
[----:B------:R-:W-:Y:S01]  /*1ad10*/  STL [R1+0x80c], R146 ;  /* 0x00080c9201007387 */ /* 0x000fe20000100800 */
[----:B------:R-:W-:-:S03]  /*1ad20*/  FADD R138, R139, R138 ;  /* 0x0000008a8b8a7221 */ /* 0x000fc60000000000 */
[----:B------:R-:W-:Y:S01]  /*1ad30*/  STL [R1+0x810], R144 ;  /* 0x0008109001007387 */ /* 0x000fe20000100800 */
[----:B------:R-:W-:-:S03]  /*1ad40*/  FADD R136, R137, R136 ;  /* 0x0000008889887221 */ /* 0x000fc60000000000 */
[----:B------:R-:W-:Y:S04]  /*1ad50*/  STL [R1+0x814], R142 ;  /* 0x0008148e01007387 */ /* 0x000fe80000100800 */
[----:B------:R-:W-:Y:S01]  /*1ad60*/  STL [R1+0x818], R140 ;  /* 0x0008188c01007387 */ /* 0x000fe20000100800 */
[----:B------:R-:W-:-:S03]  /*1ad70*/  FADD R134, R135, R134 ;  /* 0x0000008687867221 */ /* 0x000fc60000000000 */
[----:B------:R-:W-:Y:S04]  /*1ad80*/  STL [R1+0x81c], R138 ;  /* 0x00081c8a01007387 */ /* 0x000fe80000100800 */
        /* <DEDUP_REMOVED lines=33> */
[----:B0-----:R-:W2:Y:S04]  /*1afa0*/  LDL R114, [R1+0x1c] ;  /* 0x00001c0001727983 */ /* 0x001ea80000100800 */
[----:B------:R0:W-:Y:S01]  /*1afb0*/  STL [R1+0x864], R102 ;  /* 0x0008646601007387 */ /* 0x0001e20000100800 */
[----:B------:R-:W-:-:S03]  /*1afc0*/  FADD R100, R101, R100 ;  /* 0x0000006465647221 */ /* 0x000fc60000000000 */
[----:B-1----:R-:W2:Y:S04]  /*1afd0*/  LDL.LU R112, [R1+0x870] ;  /* 0x0008700001707983 */ /* 0x002ea80000300800 */
[----:B------:R1:W-:Y:S01]  /*1afe0*/  STL [R1+0x868], R100 ;  /* 0x0008686401007387 */ /* 0x0003e20000100800 */
[----:B------:R-:W-:-:S03]  /*1aff0*/  FADD R0, R99, R0 ;  /* 0x0000000063007221 */ /* 0x000fc60000000000 */
[----:B------:R-:W3:Y:S04]  /*1b000*/  LDL R110, [R1+0x20] ;  /* 0x00002000016e7983 */ /* 0x000ee80000100800 */
[----:B------:R4:W-:Y:S04]  /*1b010*/  STL [R1+0x86c], R0 ;  /* 0x00086c0001007387 */ /* 0x0009e80000100800 */
[----:B------:R-:W3:Y:S04]  /*1b020*/  LDL.LU R108, [R1+0x874] ;  /* 0x00087400016c7983 */ /* 0x000ee80000300800 */
[----:B------:R-:W3:Y:S04]  /*1b030*/  LDL R106, [R1+0x24] ;  /* 0x00002400016a7983 */ /* 0x000ee80000100800 */
[----:B------:R-:W3:Y:S04]  /*1b040*/  LDL.LU R104, [R1+0x878] ;  /* 0x0008780001687983 */ /* 0x000ee80000300800 */
[----:B0-----:R-:W3:Y:S04]  /*1b050*/  LDL R102, [R1+0x28] ;  /* 0x0000280001667983 */ /* 0x001ee80000100800 */
[----:B-1----:R-:W3:Y:S04]  /*1b060*/  LDL.LU R100, [R1+0x87c] ;  /* 0x00087c0001647983 */ /* 0x002ee80000300800 */
        /* <DEDUP_REMOVED lines=21> */
[----:B------:R-:W3:Y:S04]  /*1b1c0*/  LDL.LU R126, [R1+0x8d0] ;  /* 0x0008d000017e7983 */ /* 0x000ee80000300800 */
        /* <DEDUP_REMOVED lines=11> */
[----:B----4-:R-:W4:Y:S04]  /*1b280*/  LDL.LU R0, [R1+0x8e8] ;  /* 0x0008e80001007983 */ /* 0x010f280000300800 */
[----:B------:R-:W4:Y:S04]  /*1b290*/  LDL.LU R128, [R1+0x8cc] ;  /* 0x0008cc0001807983 */ /* 0x000f280000300800 */
[----:B------:R-:W4:Y:S01]  /*1b2a0*/  LDL.LU R130, [R1+0x8c8] ;  /* 0x0008c80001827983 */ /* 0x000f220000300800 */
[----:B--2---:R-:W-:-:S05]  /*1b2b0*/  FADD R112, R114, R112 ;  /* 0x0000007072707221 */ /* 0x004fca0000000000 */
[----:B------:R-:W-:Y:S04]  /*1b2c0*/  STL [R1+0x870], R112 ;  /* 0x0008707001007387 */ /* 0x000fe80000100800 */
[----:B------:R-:W2:Y:S01]  /*1b2d0*/  LDL.LU R132, [R1+0x8c4] ;  /* 0x0008c40001847983 */ /* 0x000ea20000300800 */
[----:B---3--:R-:W-:-:S05]  /*1b2e0*/  FADD R108, R110, R108 ;  /* 0x0000006c6e6c7221 */ /* 0x008fca0000000000 */
[----:B------:R-:W-:Y:S01]  /*1b2f0*/  STL [R1+0x874], R108 ;  /* 0x0008746c01007387 */ /* 0x000fe20000100800 */
[----:B------:R-:W-:-:S01]  /*1b300*/  FADD R104, R106, R104 ;  /* 0x000000686a687221 */ /* 0x000fc20000000000 */
[----:B------:R-:W-:-:S05]  /*1b310*/  FADD R100, R102, R100 ;  /* 0x0000006466647221 */ /* 0x000fca0000000000 */
[----:B------:R0:W-:Y:S04]  /*1b320*/  STL [R1+0x87c], R100 ;  /* 0x00087c6401007387 */ /* 0x0001e80000100800 */
[----:B------:R1:W-:Y:S04]  /*1b330*/  STL [R1+0x878], R104 ;  /* 0x0008786801007387 */ /* 0x0003e80000100800 */
[----:B0-----:R-:W3:Y:S04]  /*1b340*/  LDL.LU R100, [R1+0x880] ;  /* 0x0008800001647983 */ /* 0x001ee80000300800 */
[----:B------:R-:W3:Y:S04]  /*1b350*/  LDL.LU R102, [R1+0x884] ;  /* 0x0008840001667983 */ /* 0x000ee80000300800 */
[----:B-1----:R-:W3:Y:S04]  /*1b360*/  LDL.LU R104, [R1+0x888] ;  /* 0x0008880001687983 */ /* 0x002ee80000300800 */
[----:B------:R-:W3:Y:S04]  /*1b370*/  LDL.LU R106, [R1+0x88c] ;  /* 0x00088c00016a7983 */ /* 0x000ee80000300800 */
        /* <DEDUP_REMOVED lines=12> */
[----:B------:R-:W3:Y:S01]  /*1b440*/  LDL.LU R134, [R1+0x8c0] ;  /* 0x0008c00001867983 */ /* 0x000ee20000300800 */
[----:B------:R-:W-:-:S01]  /*1b450*/  FADD R126, R127, R126 ;  /* 0x0000007e7f7e7221 */ /* 0x000fc20000000000 */
[----:B------:R-:W-:Y:S01]  /*1b460*/  FADD R124, R125, R124 ;  /* 0x0000007c7d7c7221 */ /* 0x000fe20000000000 */
[----:B------:R-:W-:-:S01]  /*1b470*/  FADD R122, R123, R122 ;  /* 0x0000007a7b7a7221 */ /* 0x000fc20000000000 */
[----:B------:R-:W-:Y:S01]  /*1b480*/  FADD R120, R121, R120 ;  /* 0x0000007879787221 */ /* 0x000fe20000000000 */
[----:B------:R-:W-:-:S01]  /*1b490*/  FADD R118, R119, R118 ;  /* 0x0000007677767221 */ /* 0x000fc20000000000 */
[----:B------:R-:W-:Y:S01]  /*1b4a0*/  FADD R116, R117, R116 ;  /* 0x0000007475747221 */ /* 0x000fe20000000000 */
[----:B----4-:R-:W-:-:S01]  /*1b4b0*/  FADD R128, R129, R128 ;  /* 0x0000008081807221 */ /* 0x010fc20000000000 */
[----:B------:R-:W-:Y:S01]  /*1b4c0*/  FADD R130, R131, R130 ;  /* 0x0000008283827221 */ /* 0x000fe20000000000 */
[----:B------:R-:W-:-:S01]  /*1b4d0*/  FADD R0, R115, R0 ;  /* 0x0000000073007221 */ /* 0x000fc20000000000 */
[----:B--2---:R-:W-:Y:S01]  /*1b4e0*/  FADD R132, R133, R132 ;  /* 0x0000008485847221 */ /* 0x004fe20000000000 */
[----:B---3--:R-:W-:-:S02]  /*1b4f0*/  FADD R100, R99, R100 ;  /* 0x0000006463647221 */ /* 0x008fc40000000000 */
[----:B------:R-:W2:Y:S01]  /*1b500*/  LDL.LU R99, [R1+0xd40] ;  /* 0x000d400001637983 */ /* 0x000ea20000300800 */
[----:B------:R-:W-:-:S03]  /*1b510*/  FADD R102, R101, R102 ;  /* 0x0000006665667221 */ /* 0x000fc60000000000 */
[----:B------:R0:W-:Y:S01]  /*1b520*/  STL [R1+0x880], R100 ;  /* 0x0008806401007387 */ /* 0x0001e20000100800 */
[----:B------:R-:W-:-:S01]  /*1b530*/  FADD R104, R103, R104 ;  /* 0x0000006867687221 */ /* 0x000fc20000000000 */
[----:B------:R-:W-:Y:S02]  /*1b540*/  FADD R106, R105, R106 ;  /* 0x0000006a696a7221 */ /* 0x000fe40000000000 */
[----:B0-----:R-:W3:Y:S04]  /*1b550*/  LDL.LU R100, [R1+0xd3c] ;  /* 0x000d3c0001647983 */ /* 0x001ee80000300800 */
[----:B------:R-:W4:Y:S04]  /*1b560*/  LDL.LU R101, [R1+0xd38] ;  /* 0x000d380001657983 */ /* 0x000f280000300800 */
[----:B------:R0:W-:Y:S01]  /*1b570*/  STL [R1+0x884], R102 ;  /* 0x0008846601007387 */ /* 0x0001e20000100800 */
[----:B------:R-:W-:-:S01]  /*1b580*/  FADD R108, R107, R108 ;  /* 0x0000006c6b6c7221 */ /* 0x000fc20000000000 */
[----:B------:R-:W-:-:S02]  /*1b590*/  FADD R110, R109, R110 ;  /* 0x0000006e6d6e7221 */ /* 0x000fc40000000000 */
[----:B0-----:R-:W4:Y:S04]  /*1b5a0*/  LDL.LU R102, [R1+0xd34] ;  /* 0x000d340001667983 */ /* 0x001f280000300800 */
[----:B------:R-:W4:Y:S04]  /*1b5b0*/  LDL.LU R103, [R1+0xd30] ;  /* 0x000d300001677983 */ /* 0x000f280000300800 */
[----:B------:R0:W-:Y:S01]  /*1b5c0*/  STL [R1+0x888], R104 ;  /* 0x0008886801007387 */ /* 0x0001e20000100800 */
[----:B------:R-:W-:-:S03]  /*1b5d0*/  FADD R112, R111, R112 ;  /* 0x000000706f707221 */ /* 0x000fc60000000000 */
[----:B0-----:R-:W4:Y:S04]  /*1b5e0*/  LDL.LU R104, [R1+0xd2c] ;  /* 0x000d2c0001687983 */ /* 0x001f280000300800 */
[----:B------:R-:W4:Y:S04]  /*1b5f0*/  LDL.LU R105, [R1+0xd28] ;  /* 0x000d280001697983 */ /* 0x000f280000300800 */
[----:B------:R0:W-:Y:S01]  /*1b600*/  STL [R1+0x88c], R106 ;  /* 0x00088c6a01007387 */ /* 0x0001e20000100800 */
[----:B------:R-:W-:-:S01]  /*1b610*/  FADD R114, R113, R114 ;  /* 0x0000007271727221 */ /* 0x000fc20000000000 */
[----:B------:R-:W-:-:S02]  /*1b620*/  FADD R150, R151, R150 ;  /* 0x0000009697967221 */ /* 0x000fc40000000000 */
        /* <DEDUP_REMOVED lines=9> */
[----:B------:R-:W-:Y:S01]  /*1b6c0*/  FADD R142, R143, R142 ;  /* 0x0000008e8f8e7221 */ /* 0x000fe20000000000 */
[----:B------:R-:W-:-:S01]  /*1b6d0*/  FADD R140, R141, R140 ;  /* 0x0000008c8d8c7221 */ /* 0x000fc20000000000 */
        /* <DEDUP_REMOVED lines=8> */
[----:B------:R0:W-:Y:S04]  /*1b760*/  STL [R1+0x89c], R114 ;  /* 0x00089c7201007387 */ /* 0x0001e80000100800 */
[----:B0-----:R-:W4:Y:S04]  /*1b770*/  LDL.LU R114, [R1+0xd04] ;  /* 0x000d040001727983 */ /* 0x001f280000300800 */
        /* <DEDUP_REMOVED lines=16> */
[----:B------:R-:W2:Y:S04]  /*1b880*/  LDL R137, [R1+0x98] ;  /* 0x0000980001897983 */ /* 0x000ea80000100800 */
[----:B------:R-:W-:Y:S04]  /*1b890*/  STL [R1+0x8e0], R118 ;  /* 0x0008e07601007387 */ /* 0x000fe80000100800 */
[----:B------:R-:W2:Y:S04]  /*1b8a0*/  LDL.LU R129, [R1+0x8ec] ;  /* 0x0008ec0001817983 */ /* 0x000ea80000300800 */
[----:B------:R-:W-:Y:S04]  /*1b8b0*/  STL [R1+0x8e4], R116 ;  /* 0x0008e47401007387 */ /* 0x000fe80000100800 */
[----:B------:R-:W3:Y:S04]  /*1b8c0*/  LDL R133, [R1+0x9c] ;  /* 0x00009c0001857983 */ /* 0x000ee80000100800 */
[----:B------:R0:W-:Y:S04]  /*1b8d0*/  STL [R1+0x8e8], R0 ;  /* 0x0008e80001007387 */ /* 0x0001e80000100800 */
[----:B------:R-:W3:Y:S04]  /*1b8e0*/  LDL.LU R131, [R1+0x8f0] ;  /* 0x0008f00001837983 */ /* 0x000ee80000300800 */
[----:B------:R-:W4:Y:S04]  /*1b8f0*/  LDL R123, [R1+0xa0] ;  /* 0x0000a000017b7983 */ /* 0x000f280000100800 */
[----:B0-----:R-:W4:Y:S04]  /*1b900*/  LDL.LU R0, [R1+0x8f4] ;  /* 0x0008f40001007983 */ /* 0x001f280000300800 */
[----:B------:R-:W4:Y:S04]  /*1b910*/  LDL R135, [R1+0xa4] ;  /* 0x0000a40001877983 */ /* 0x000f280000100800 */
[----:B------:R-:W4:Y:S04]  /*1b920*/  LDL.LU R120, [R1+0x8f8] ;  /* 0x0008f80001787983 */ /* 0x000f280000300800 */
[----:B------:R-:W4:Y:S04]  /*1b930*/  LDL R118, [R1+0xa8] ;  /* 0x0000a80001767983 */ /* 0x000f280000100800 */
[----:B------:R-:W4:Y:S04]  /*1b940*/  LDL.LU R116, [R1+0x8fc] ;  /* 0x0008fc0001747983 */ /* 0x000f280000300800 */
        /* <DEDUP_REMOVED lines=19> */
[----:B------:R-:W4:Y:S04]  /*1ba80*/  LDL.LU R127, [R1+0x948] ;  /* 0x00094800017f7983 */ /* 0x000f280000300800 */
[----:B------:R-:W4:Y:S04]  /*1ba90*/  LDL R126, [R1+0xf8] ;  /* 0x0000f800017e7983 */ /* 0x000f280000100800 */
[----:B------:R-:W4:Y:S04]  /*1baa0*/  LDL.LU R125, [R1+0x94c] ;  /* 0x00094c00017d7983 */ /* 0x000f280000300800 */
[----:B------:R-:W4:Y:S01]  /*1bab0*/  LDL.LU R139, [R1+0x900] ;  /* 0x00090000018b7983 */ /* 0x000f220000300800 */
[----:B--2---:R-:W-:-:S05]  /*1bac0*/  FADD R129, R137, R129 ;  /* 0x0000008189817221 */ /* 0x004fca0000000000 */
[----:B------:R0:W-:Y:S04]  /*1bad0*/  STL [R1+0x8ec], R129 ;  /* 0x0008ec8101007387 */ /* 0x0001e80000100800 */
[----:B0-----:R-:W2:Y:S01]  /*1bae0*/  LDL.LU R129, [R1+0x944] ;  /* 0x0009440001817983 */ /* 0x001ea20000300800 */
[----:B---3--:R-:W-:-:S05]  /*1baf0*/  FADD R131, R133, R131 ;  /* 0x0000008385837221 */ /* 0x008fca0000000000 */
[----:B------:R0:W-:Y:S01]  /*1bb00*/  STL [R1+0x8f0], R131 ;  /* 0x0008f08301007387 */ /* 0x0001e20000100800 */
[----:B----4-:R-:W-:-:S03]  /*1bb10*/  FADD R0, R123, R0 ;  /* 0x000000007b007221 */ /* 0x010fc60000000000 */
[----:B0-----:R-:W3:Y:S01]  /*1bb20*/  LDL.LU R131, [R1+0x940] ;  /* 0x0009400001837983 */ /* 0x001ee20000300800 */
[----:B------:R-:W-:-:S03]  /*1bb30*/  FADD R120, R135, R120 ;  /* 0x0000007887787221 */ /* 0x000fc60000000000 */
[----:B------:R-:W4:Y:S04]  /*1bb40*/  LDL.LU R123, [R1+0x904] ;  /* 0x00090400017b7983 */ /* 0x000f280000300800 */
[----:B------:R0:W-:Y:S01]  /*1bb50*/  STL [R1+0x8f4], R0 ;  /* 0x0008f40001007387 */ /* 0x0001e20000100800 */
[----:B------:R-:W-:-:S03]  /*1bb60*/  FADD R116, R118, R116 ;  /* 0x0000007476747221 */ /* 0x000fc60000000000 */
[----:B0-----:R-:W2:Y:S04]  /*1bb70*/  LDL.LU R0, [R1+0x908] ;  /* 0x0009080001007983 */ /* 0x001ea80000300800 */
[----:B------:R-:W3:Y:S04]  /*1bb80*/  LDL.LU R133, [R1+0x93c] ;  /* 0x00093c0001857983 */ /* 0x000ee80000300800 */
[----:B------:R-:W3:Y:S04]  /*1bb90*/  LDL.LU R135, [R1+0x938] ;  /* 0x0009380001877983 */ /* 0x000ee80000300800 */
[----:B------:R0:W-:Y:S04]  /*1bba0*/  STL [R1+0x8fc], R116 ;  /* 0x0008fc7401007387 */ /* 0x0001e80000100800 */
[----:B------:R1:W-:Y:S04]  /*1bbb0*/  STL [R1+0x8f8], R120 ;  /* 0x0008f87801007387 */ /* 0x0003e80000100800 */
[----:B0-----:R-:W3:Y:S04]  /*1bbc0*/  LDL.LU R116, [R1+0x90c] ;  /* 0x00090c0001747983 */ /* 0x001ee80000300800 */
[----:B------:R-:W3:Y:S04]  /*1bbd0*/  LDL.LU R118, [R1+0x910] ;  /* 0x0009100001767983 */ /* 0x000ee80000300800 */
[----:B------:R-:W3:Y:S04]  /*1bbe0*/  LDL.LU R151, [R1+0x914] ;  /* 0x0009140001977983 */ /* 0x000ee80000300800 */
[----:B------:R-:W3:Y:S04]  /*1bbf0*/  LDL.LU R149, [R1+0x918] ;  /* 0x0009180001957983 */ /* 0x000ee80000300800 */
[----:B-1----:R-:W3:Y:S04]  /*1bc00*/  LDL.LU R120, [R1+0x91c] ;  /* 0x00091c0001787983 */ /* 0x002ee80000300800 */
[----:B------:R-:W3:Y:S04]  /*1bc10*/  LDL.LU R137, [R1+0x934] ;  /* 0x0009340001897983 */ /* 0x000ee80000300800 */
[----:B------:R-:W3:Y:S04]  /*1bc20*/  LDL.LU R147, [R1+0x920] ;  /* 0x0009200001937983 */ /* 0x000ee80000300800 */
[----:B------:R-:W3:Y:S04]  /*1bc30*/  LDL.LU R145, [R1+0x924] ;  /* 0x0009240001917983 */ /* 0x000ee80000300800 */
[----:B------:R-:W3:Y:S01]  /*1bc40*/  LDL.LU R143, [R1+0x928] ;  /* 0x00092800018f7983 */ /* 0x000ee20000300800 */
[----:B------:R-:W-:-:S05]  /*1bc50*/  FADD R139, R141, R139 ;  /* 0x0000008b8d8b7221 */ /* 0x000fca0000000000 */
[----:B------:R0:W-:Y:S04]  /*1bc60*/  STL [R1+0x900], R139 ;  /* 0x0009008b01007387 */ /* 0x0001e80000100800 */
[----:B------:R-:W3:Y:S04]  /*1bc70*/  LDL.LU R141, [R1+0x92c] ;  /* 0x00092c00018d7983 */ /* 0x000ee80000300800 */
[----:B0-----:R-:W3:Y:S01]  /*1bc80*/  LDL.LU R139, [R1+0x930] ;  /* 0x00093000018b7983 */ /* 0x001ee20000300800 */
[----:B------:R-:W-:-:S01]  /*1bc90*/  FADD R127, R128, R127 ;  /* 0x0000007f807f7221 */ /* 0x000fc20000000000 */
[----:B------:R-:W-:Y:S01]  /*1bca0*/  FADD R125, R126, R125 ;  /* 0x0000007d7e7d7221 */ /* 0x000fe20000000000 */
[----:B----4-:R-:W-:-:S02]  /*1bcb0*/  FADD R123, R124, R123 ;  /* 0x0000007b7c7b7221 */ /* 0x010fc40000000000 */
[----:B------:R-:W4:Y:S04]  /*1bcc0*/  LDL R124, [R1+0xfc] ;  /* 0x0000fc00017c7983 */ /* 0x000f280000100800 */
[----:B------:R0:W-:Y:S01]  /*1bcd0*/  STL [R1+0x904], R123 ;  /* 0x0009047b01007387 */ /* 0x0001e20000100800 */
[----:B--2---:R-:W-:-:S03]  /*1bce0*/  FADD R0, R121, R0 ;  /* 0x0000000079007221 */ /* 0x004fc60000000000 */
[----:B0-----:R-:W4:Y:S04]  /*1bcf0*/  LDL.LU R123, [R1+0x950] ;  /* 0x00095000017b7983 */ /* 0x001f280000300800 */
[----:B------:R-:W2:Y:S04]  /*1bd00*/  LDL R121, [R1+0x100] ;  /* 0x0001000001797983 */ /* 0x000ea80000100800 */
[----:B------:R0:W-:Y:S04]  /*1bd10*/  STL [R1+0x908], R0 ;  /* 0x0009080001007387 */ /* 0x0001e80000100800 */
[----:B0-----:R-:W2:Y:S01]  /*1bd20*/  LDL.LU R0, [R1+0x954] ;  /* 0x0009540001007983 */ /* 0x001ea20000300800 */
[----:B---3--:R-:W-:-:S03]  /*1bd30*/  FADD R116, R115, R116 ;  /* 0x0000007473747221 */ /* 0x008fc60000000000 */
[----:B------:R-:W3:Y:S01]  /*1bd40*/  LDL.LU R115, [R1+0xd00] ;  /* 0x000d000001737983 */ /* 0x000ee20000300800 */
[----:B------:R-:W-:-:S03]  /*1bd50*/  FADD R118, R117, R118 ;  /* 0x0000007675767221 */ /* 0x000fc60000000000 */
[----:B------:R0:W-:Y:S01]  /*1bd60*/  STL [R1+0x90c], R116 ;  /* 0x00090c7401007387 */ /* 0x0001e20000100800 */
[----:B------:R-:W-:-:S01]  /*1bd70*/  FADD R151, R119, R151 ;  /* 0x0000009777977221 */ /* 0x000fc20000000000 */
[----:B------:R-:W-:Y:S02]  /*1bd80*/  FADD R149, R150, R149 ;  /* 0x0000009596957221 */ /* 0x000fe40000000000 */
[----:B0-----:R-:W3:Y:S01]  /*1bd90*/  LDL.LU R116, [R1+0xcfc] ;  /* 0x000cfc0001747983 */ /* 0x001ee20000300800 */
[----:B------:R-:W-:-:S03]  /*1bda0*/  FADD R120, R122, R120 ;  /* 0x000000787a787221 */ /* 0x000fc60000000000 */
[----:B------:R-:W3:Y:S04]  /*1bdb0*/  LDL.LU R117, [R1+0xcf8] ;  /* 0x000cf80001757983 */ /* 0x000ee80000300800 */
[----:B------:R0:W-:Y:S01]  /*1bdc0*/  STL [R1+0x910], R118 ;  /* 0x0009107601007387 */ /* 0x0001e20000100800 */
[----:B------:R-:W-:-:S01]  /*1bdd0*/  FADD R147, R148, R147 ;  /* 0x0000009394937221 */ /* 0x000fc20000000000 */
[----:B------:R-:W-:Y:S02]  /*1bde0*/  FADD R145, R146, R145 ;  /* 0x0000009192917221 */ /* 0x000fe40000000000 */
[----:B0-----:R-:W3:Y:S01]  /*1bdf0*/  LDL.LU R118, [R1+0xcf4] ;  /* 0x000cf40001767983 */ /* 0x001ee20000300800 */
[----:B------:R-:W-:-:S03]  /*1be00*/  FADD R143, R144, R143 ;  /* 0x0000008f908f7221 */ /* 0x000fc60000000000 */
[----:B------:R-:W3:Y:S04]  /*1be10*/  LDL.LU R119, [R1+0xcf0] ;  /* 0x000cf00001777983 */ /* 0x000ee80000300800 */
[----:B------:R-:W3:Y:S04]  /*1be20*/  LDL R122, [R1+0x104] ;  /* 0x00010400017a7983 */ /* 0x000ee80000100800 */
[----:B------:R-:W-:Y:S01]  /*1be30*/  STL [R1+0x914], R151 ;  /* 0x0009149701007387 */ /* 0x000fe20000100800 */
[----:B------:R-:W-:-:S03]  /*1be40*/  FADD R137, R138, R137 ;  /* 0x000000898a897221 */ /* 0x000fc60000000000 */
[----:B------:R0:W-:Y:S01]  /*1be50*/  STL [R1+0x91c], R120 ;  /* 0x00091c7801007387 */ /* 0x0001e20000100800 */
[----:B------:R-:W-:-:S03]  /*1be60*/  FADD R135, R136, R135 ;  /* 0x0000008788877221 */ /* 0x000fc60000000000 */
[----:B------:R-:W-:Y:S01]  /*1be70*/  STL [R1+0x918], R149 ;  /* 0x0009189501007387 */ /* 0x000fe20000100800 */
[----:B------:R-:W-:-:S01]  /*1be80*/  FADD R133, R134, R133 ;  /* 0x0000008586857221 */ /* 0x000fc20000000000 */
[----:B------:R-:W-:Y:S02]  /*1be90*/  FADD R131, R132, R131 ;  /* 0x0000008384837221 */ /* 0x000fe40000000000 */
[----:B0-----:R-:W3:Y:S04]  /*1bea0*/  LDL.LU R120, [R1+0x958] ;  /* 0x0009580001787983 */ /* 0x001ee80000300800 */
[----:B------:R-:W-:Y:S01]  /*1beb0*/  STL [R1+0x920], R147 ;  /* 0x0009209301007387 */ /* 0x000fe20000100800 */
[----:B------:R-:W-:-:S03]  /*1bec0*/  FADD R141, R142, R141 ;  /* 0x0000008d8e8d7221 */ /* 0x000fc60000000000 */
[----:B------:R-:W-:Y:S01]  /*1bed0*/  STL [R1+0x924], R145 ;  /* 0x0009249101007387 */ /* 0x000fe20000100800 */
[----:B------:R-:W-:-:S03]  /*1bee0*/  FADD R139, R140, R139 ;  /* 0x0000008b8c8b7221 */ /* 0x000fc60000000000 */
[----:B------:R0:W-:Y:S01]  /*1bef0*/  STL [R1+0x928], R143 ;  /* 0x0009288f01007387 */ /* 0x0001e20000100800 */
[----:B------:R-:W-:-:S03]  /*1bf00*/  FADD R129, R130, R129 ;  /* 0x0000008182817221 */ /* 0x000fc60000000000 */
[----:B------:R1:W-:Y:S04]  /*1bf10*/  STL [R1+0x92c], R141 ;  /* 0x00092c8d01007387 */ /* 0x0003e80000100800 */
[----:B------:R-:W-:Y:S04]  /*1bf20*/  STL [R1+0x930], R139 ;  /* 0x0009308b01007387 */ /* 0x000fe80000100800 */
[----:B------:R1:W-:Y:S04]  /*1bf30*/  STL [R1+0x934], R137 ;  /* 0x0009348901007387 */ /* 0x0003e80000100800 */
[----:B------:R1:W-:Y:S04]  /*1bf40*/  STL [R1+0x938], R135 ;  /* 0x0009388701007387 */ /* 0x0003e80000100800 */
[----:B------:R-:W-:Y:S04]  /*1bf50*/  STL [R1+0x93c], R133 ;  /* 0x00093c8501007387 */ /* 0x000fe80000100800 */
[----:B------:R1:W-:Y:S04]  /*1bf60*/  STL [R1+0x940], R131 ;  /* 0x0009408301007387 */ /* 0x0003e80000100800 */
[----:B0-----:R-:W3:Y:S04]  /*1bf70*/  LDL R143, [R1+0x108] ;  /* 0x00010800018f7983 */ /* 0x001ee80000100800 */
[----:B------:R-:W-:Y:S04]  /*1bf80*/  STL [R1+0x944], R129 ;  /* 0x0009448101007387 */ /* 0x000fe80000100800 */
[----:B------:R-:W3:Y:S04]  /*1bf90*/  LDL.LU R132, [R1+0x95c] ;  /* 0x00095c0001847983 */ /* 0x000ee80000300800 */
[----:B------:R0:W-:Y:S04]  /*1bfa0*/  STL [R1+0x948], R127 ;  /* 0x0009487f01007387 */ /* 0x0001e80000100800 */
[----:B-1----:R-:W3:Y:S04]  /*1bfb0*/  LDL R141, [R1+0x10c] ;  /* 0x00010c00018d7983 */ /* 0x002ee80000100800 */
[----:B------:R1:W-:Y:S04]  /*1bfc0*/  STL [R1+0x94c], R125 ;  /* 0x00094c7d01007387 */ /* 0x0003e80000100800 */
[----:B------:R-:W3:Y:S04]  /*1bfd0*/  LDL.LU R137, [R1+0x960] ;  /* 0x0009600001897983 */ /* 0x000ee80000300800 */
[----:B------:R-:W3:Y:S04]  /*1bfe0*/  LDL R139, [R1+0x110] ;  /* 0x00011000018b7983 */ /* 0x000ee80000100800 */
[----:B------:R-:W3:Y:S04]  /*1bff0*/  LDL.LU R135, [R1+0x964] ;  /* 0x0009640001877983 */ /* 0x000ee80000300800 */
[----:B------:R-:W3:Y:S04]  /*1c000*/  LDL R134, [R1+0x114] ;  /* 0x0001140001867983 */ /* 0x000ee80000100800 */
[----:B------:R-:W3:Y:S04]  /*1c010*/  LDL.LU R131, [R1+0x968] ;  /* 0x0009680001837983 */ /* 0x000ee80000300800 */
[----:B------:R-:W3:Y:S04]  /*1c020*/  LDL R130, [R1+0x118] ;  /* 0x0001180001827983 */ /* 0x000ee80000100800 */
[----:B0-----:R-:W3:Y:S04]  /*1c030*/  LDL.LU R127, [R1+0x96c] ;  /* 0x00096c00017f7983 */ /* 0x001ee80000300800 */
[----:B------:R-:W3:Y:S04]  /*1c040*/  LDL R129, [R1+0x11c] ;  /* 0x00011c0001817983 */ /* 0x000ee80000100800 */
[----:B------:R-:W3:Y:S01]  /*1c050*/  LDL.LU R128, [R1+0x970] ;  /* 0x0009700001807983 */ /* 0x000ee20000300800 */
[----:B----4-:R-:W-:-:S05]  /*1c060*/  FADD R123, R124, R123 ;  /* 0x0000007b7c7b7221 */ /* 0x010fca0000000000 */
[----:B------:R0:W-:Y:S04]  /*1c070*/  STL [R1+0x950], R123 ;  /* 0x0009507b01007387 */ /* 0x0001e80000100800 */
[----:B-1----:R-:W4:Y:S01]  /*1c080*/  LDL R125, [R1+0x120] ;  /* 0x00012000017d7983 */ /* 0x002f220000100800 */
[----:B--2---:R-:W-:-:S05]  /*1c090*/  FADD R0, R121, R0 ;  /* 0x0000000079007221 */ /* 0x004fca0000000000 */
[----:B------:R1:W-:Y:S04]  /*1c0a0*/  STL [R1+0x954], R0 ;  /* 0x0009540001007387 */ /* 0x0003e80000100800 */
[----:B0-----:R-:W4:Y:S04]  /*1c0b0*/  LDL.LU R123, [R1+0x974] ;  /* 0x00097400017b7983 */ /* 0x001f280000300800 */
[----:B------:R-:W2:Y:S04]  /*1c0c0*/  LDL R121, [R1+0x124] ;  /* 0x0001240001797983 */ /* 0x000ea80000100800 */
[----:B-1----:R-:W2:Y:S04]  /*1c0d0*/  LDL.LU R0, [R1+0x978] ;  /* 0x0009780001007983 */ /* 0x002ea80000300800 */
[----:B------:R-:W2:Y:S04]  /*1c0e0*/  LDL R149, [R1+0x128] ;  /* 0x0001280001957983 */ /* 0x000ea80000100800 */
[----:B------:R-:W2:Y:S04]  /*1c0f0*/  LDL R133, [R1+0x12c] ;  /* 0x00012c0001857983 */ /* 0x000ea80000100800 */
[----:B------:R-:W2:Y:S01]  /*1c100*/  LDL R148, [R1+0x130] ;  /* 0x0001300001947983 */ /* 0x000ea20000100800 */
[----:B---3--:R-:W-:-:S05]  /*1c110*/  FADD R120, R122, R120 ;  /* 0x000000787a787221 */ /* 0x008fca0000000000 */
[----:B------:R0:W-:Y:S04]  /*1c120*/  STL [R1+0x958], R120 ;  /* 0x0009587801007387 */ /* 0x0001e80000100800 */
        /* <DEDUP_REMOVED lines=9> */
[----:B0-----:R-:W3:Y:S01]  /*1c1c0*/  LDL.LU R120, [R1+0x9a4] ;  /* 0x0009a40001787983 */ /* 0x001ee20000300800 */
[----:B------:R-:W-:-:S05]  /*1c1d0*/  FADD R132, R143, R132 ;  /* 0x000000848f847221 */ /* 0x000fca0000000000 */
[----:B------:R0:W-:Y:S04]  /*1c1e0*/  STL [R1+0x95c], R132 ;  /* 0x00095c8401007387 */ /* 0x0001e80000100800 */
[----:B0-----:R-:W3:Y:S01]  /*1c1f0*/  LDL.LU R132, [R1+0x99c] ;  /* 0x00099c0001847983 */ /* 0x001ee20000300800 */
[----:B------:R-:W-:-:S05]  /*1c200*/  FADD R137, R141, R137 ;  /* 0x000000898d897221 */ /* 0x000fca0000000000 */
[----:B------:R0:W-:Y:S01]  /*1c210*/  STL [R1+0x960], R137 ;  /* 0x0009608901007387 */ /* 0x0001e20000100800 */
[----:B------:R-:W-:-:S03]  /*1c220*/  FADD R135, R139, R135 ;  /* 0x000000878b877221 */ /* 0x000fc60000000000 */
[----:B0-----:R-:W3:Y:S01]  /*1c230*/  LDL.LU R137, [R1+0x998] ;  /* 0x0009980001897983 */ /* 0x001ee20000300800 */
[----:B------:R-:W-:-:S03]  /*1c240*/  FADD R131, R134, R131 ;  /* 0x0000008386837221 */ /* 0x000fc60000000000 */
[----:B------:R-:W3:Y:S04]  /*1c250*/  LDL.LU R139, [R1+0x994] ;  /* 0x00099400018b7983 */ /* 0x000ee80000300800 */
[----:B------:R-:W3:Y:S01]  /*1c260*/  LDL.LU R141, [R1+0x990] ;  /* 0x00099000018d7983 */ /* 0x000ee20000300800 */
[----:B------:R-:W-:-:S03]  /*1c270*/  FADD R127, R130, R127 ;  /* 0x0000007f827f7221 */ /* 0x000fc60000000000 */
[----:B------:R-:W-:Y:S04]  /*1c280*/  STL [R1+0x964], R135 ;  /* 0x0009648701007387 */ /* 0x000fe80000100800 */
[----:B------:R0:W-:Y:S04]  /*1c290*/  STL [R1+0x96c], R127 ;  /* 0x00096c7f01007387 */ /* 0x0001e80000100800 */
[----:B------:R-:W-:Y:S04]  /*1c2a0*/  STL [R1+0x968], R131 ;  /* 0x0009688301007387 */ /* 0x000fe80000100800 */
[----:B0-----:R-:W3:Y:S04]  /*1c2b0*/  LDL.LU R127, [R1+0x97c] ;  /* 0x00097c00017f7983 */ /* 0x001ee80000300800 */
[----:B------:R-:W3:Y:S04]  /*1c2c0*/  LDL.LU R130, [R1+0x980] ;  /* 0x0009800001827983 */ /* 0x000ee80000300800 */
[----:B------:R-:W3:Y:S04]  /*1c2d0*/  LDL.LU R143, [R1+0x98c] ;  /* 0x00098c00018f7983 */ /* 0x000ee80000300800 */
[----:B------:R-:W3:Y:S04]  /*1c2e0*/  LDL.LU R147, [R1+0x984] ;  /* 0x0009840001937983 */ /* 0x000ee80000300800 */
[----:B------:R-:W3:Y:S01]  /*1c2f0*/  LDL.LU R145, [R1+0x988] ;  /* 0x0009880001917983 */ /* 0x000ee20000300800 */
[----:B------:R-:W-:-:S05]  /*1c300*/  FADD R128, R129, R128 ;  /* 0x0000008081807221 */ /* 0x000fca0000000000 */
[----:B------:R0:W-:Y:S04]  /*1c310*/  STL [R1+0x970], R128 ;  /* 0x0009708001007387 */ /* 0x0001e80000100800 */
[----:B------:R-:W3:Y:S04]  /*1c320*/  LDL R135, [R1+0x154] ;  /* 0x0001540001877983 */ /* 0x000ee80000100800 */
[----:B0-----:R-:W3:Y:S01]  /*1c330*/  LDL.LU R128, [R1+0x9a8] ;  /* 0x0009a80001807983 */ /* 0x001ee20000300800 */
[----:B----4-:R-:W-:-:S05]  /*1c340*/  FADD R123, R125, R123 ;  /* 0x0000007b7d7b7221 */ /* 0x010fca0000000000 */
[----:B------:R0:W-:Y:S01]  /*1c350*/  STL [R1+0x974], R123 ;  /* 0x0009747b01007387 */ /* 0x0001e20000100800 */
[----:B--2---:R-:W-:-:S03]  /*1c360*/  FADD R0, R121, R0 ;  /* 0x0000000079007221 */ /* 0x004fc60000000000 */
[----:B------:R-:W2:Y:S04]  /*1c370*/  LDL R134, [R1+0x158] ;  /* 0x0001580001867983 */ /* 0x000ea80000100800 */
[----:B------:R1:W-:Y:S04]  /*1c380*/  STL [R1+0x978], R0 ;  /* 0x0009780001007387 */ /* 0x0003e80000100800 */
[----:B------:R-:W4:Y:S04]  /*1c390*/  LDL R131, [R1+0x15c] ;  /* 0x00015c0001837983 */ /* 0x000f280000100800 */
[----:B------:R-:W2:Y:S04]  /*1c3a0*/  LDL R129, [R1+0x160] ;  /* 0x0001600001817983 */ /* 0x000ea80000100800 */
[----:B------:R-:W4:Y:S04]  /*1c3b0*/  LDL R125, [R1+0x164] ;  /* 0x00016400017d7983 */ /* 0x000f280000100800 */
[----:B0-----:R-:W4:Y:S04]  /*1c3c0*/  LDL.LU R123, [R1+0x9b8] ;  /* 0x0009b800017b7983 */ /* 0x001f280000300800 */
[----:B------:R-:W2:Y:S04]  /*1c3d0*/  LDL R121, [R1+0x168] ;  /* 0x0001680001797983 */ /* 0x000ea80000100800 */
[----:B-1----:R-:W2:Y:S01]  /*1c3e0*/  LDL.LU R0, [R1+0x9bc] ;  /* 0x0009bc0001007983 */ /* 0x002ea20000300800 */
[----:B---3--:R-:W-:-:S01]  /*1c3f0*/  FADD R124, R126, R124 ;  /* 0x0000007c7e7c7221 */ /* 0x008fc20000000000 */
[----:B------:R-:W-:Y:S01]  /*1c400*/  FADD R120, R122, R120 ;  /* 0x000000787a787221 */ /* 0x000fe20000000000 */
[----:B------:R-:W-:-:S01]  /*1c410*/  FADD R132, R136, R132 ;  /* 0x0000008488847221 */ /* 0x000fc20000000000 */
[----:B------:R-:W-:Y:S01]  /*1c420*/  FADD R137, R138, R137 ;  /* 0x000000898a897221 */ /* 0x000fe20000000000 */
[----:B------:R-:W-:-:S01]  /*1c430*/  FADD R139, R140, R139 ;  /* 0x0000008b8c8b7221 */ /* 0x000fc20000000000 */
[----:B------:R-:W-:Y:S01]  /*1c440*/  FADD R141, R142, R141 ;  /* 0x0000008d8e8d7221 */ /* 0x000fe20000000000 */
[----:B------:R-:W-:-:S01]  /*1c450*/  FADD R127, R149, R127 ;  /* 0x0000007f957f7221 */ /* 0x000fc20000000000 */
[----:B------:R-:W-:-:S04]  /*1c460*/  FADD R130, R133, R130 ;  /* 0x0000008285827221 */ /* 0x000fc80000000000 */
[----:B------:R0:W-:Y:S01]  /*1c470*/  STL [R1+0x97c], R127 ;  /* 0x00097c7f01007387 */ /* 0x0001e20000100800 */
[----:B------:R-:W-:-:S01]  /*1c480*/  FADD R143, R144, R143 ;  /* 0x0000008f908f7221 */ /* 0x000fc20000000000 */
[----:B------:R-:W-:Y:S02]  /*1c490*/  FADD R147, R148, R147 ;  /* 0x0000009394937221 */ /* 0x000fe40000000000 */
[----:B0-----:R-:W3:Y:S01]  /*1c4a0*/  LDL.LU R127, [R1+0x9b4] ;  /* 0x0009b400017f7983 */ /* 0x001ee20000300800 */
[----:B------:R-:W-:-:S03]  /*1c4b0*/  FADD R145, R146, R145 ;  /* 0x0000009192917221 */ /* 0x000fc60000000000 */
[----:B------:R-:W3:Y:S04]  /*1c4c0*/  LDL.LU R133, [R1+0x9ac] ;  /* 0x0009ac0001857983 */ /* 0x000ee80000300800 */
[----:B------:R0:W-:Y:S04]  /*1c4d0*/  STL [R1+0x980], R130 ;  /* 0x0009808201007387 */ /* 0x0001e80000100800 */
[----:B0-----:R-:W3:Y:S04]  /*1c4e0*/  LDL.LU R130, [R1+0x9b0] ;  /* 0x0009b00001827983 */ /* 0x001ee80000300800 */
[----:B------:R-:W-:Y:S04]  /*1c4f0*/  STL [R1+0x984], R147 ;  /* 0x0009849301007387 */ /* 0x000fe80000100800 */
[----:B------:R-:W-:Y:S04]  /*1c500*/  STL [R1+0x988], R145 ;  /* 0x0009889101007387 */ /* 0x000fe80000100800 */
[----:B------:R0:W-:Y:S04]  /*1c510*/  STL [R1+0x98c], R143 ;  /* 0x00098c8f01007387 */ /* 0x0001e80000100800 */
[----:B------:R-:W-:Y:S04]  /*1c520*/  STL [R1+0x990], R141 ;  /* 0x0009908d01007387 */ /* 0x000fe80000100800 */
[----:B------:R-:W-:Y:S04]  /*1c530*/  STL [R1+0x994], R139 ;  /* 0x0009948b01007387 */ /* 0x000fe80000100800 */
[----:B------:R-:W-:Y:S04]  /*1c540*/  STL [R1+0x998], R137 ;  /* 0x0009988901007387 */ /* 0x000fe80000100800 */
[----:B------:R-:W3:Y:S04]  /*1c550*/  LDL R144, [R1+0x16c] ;  /* 0x00016c0001907983 */ /* 0x000ee80000100800 */
[----:B------:R1:W-:Y:S04]  /*1c560*/  STL [R1+0x99c], R132 ;  /* 0x00099c8401007387 */ /* 0x0003e80000100800 */
[----:B0-----:R-:W3:Y:S04]  /*1c570*/  LDL R143, [R1+0x170] ;  /* 0x00017000018f7983 */ /* 0x001ee80000100800 */
[----:B------:R0:W-:Y:S04]  /*1c580*/  STL [R1+0x9a0], R124 ;  /* 0x0009a07c01007387 */ /* 0x0001e80000100800 */
[----:B------:R-:W3:Y:S04]  /*1c590*/  LDL R142, [R1+0x174] ;  /* 0x00017400018e7983 */ /* 0x000ee80000100800 */
[----:B------:R0:W-:Y:S01]  /*1c5a0*/  STL [R1+0x9a4], R120 ;  /* 0x0009a47801007387 */ /* 0x0001e20000100800 */
[----:B------:R-:W-:-:S03]  /*1c5b0*/  FADD R128, R135, R128 ;  /* 0x0000008087807221 */ /* 0x000fc60000000000 */
[----:B------:R-:W3:Y:S04]  /*1c5c0*/  LDL R138, [R1+0x178] ;  /* 0x00017800018a7983 */ /* 0x000ee80000100800 */
[----:B-1----:R-:W3:Y:S04]  /*1c5d0*/  LDL R132, [R1+0x17c] ;  /* 0x00017c0001847983 */ /* 0x002ee80000100800 */
[----:B------:R-:W3:Y:S04]  /*1c5e0*/  LDL R126, [R1+0x180] ;  /* 0x00018000017e7983 */ /* 0x000ee80000100800 */
[----:B0-----:R-:W3:Y:S04]  /*1c5f0*/  LDL.LU R124, [R1+0x9d4] ;  /* 0x0009d400017c7983 */ /* 0x001ee80000300800 */
[----:B------:R-:W3:Y:S04]  /*1c600*/  LDL R122, [R1+0x184] ;  /* 0x00018400017a7983 */ /* 0x000ee80000100800 */
[----:B------:R-:W3:Y:S04]  /*1c610*/  LDL.LU R120, [R1+0x9d8] ;  /* 0x0009d80001787983 */ /* 0x000ee80000300800 */
[----:B------:R-:W3:Y:S04]  /*1c620*/  LDL.LU R135, [R1+0x9c0] ;  /* 0x0009c00001877983 */ /* 0x000ee80000300800 */
[----:B------:R-:W3:Y:S04]  /*1c630*/  LDL.LU R139, [R1+0x9c4] ;  /* 0x0009c400018b7983 */ /* 0x000ee80000300800 */
[----:B------:R-:W3:Y:S04]  /*1c640*/  LDL.LU R140, [R1+0x9c8] ;  /* 0x0009c800018c7983 */ /* 0x000ee80000300800 */
[----:B------:R0:W-:Y:S04]  /*1c650*/  STL [R1+0x9a8], R128 ;  /* 0x0009a88001007387 */ /* 0x0001e80000100800 */
[----:B0-----:R-:W3:Y:S04]  /*1c660*/  LDL.LU R128, [R1+0x9d0] ;  /* 0x0009d00001807983 */ /* 0x001ee80000300800 */
[----:B------:R-:W3:Y:S01]  /*1c670*/  LDL.LU R136, [R1+0x9cc] ;  /* 0x0009cc0001887983 */ /* 0x000ee20000300800 */
[----:B----4-:R-:W-:-:S01]  /*1c680*/  FADD R123, R125, R123 ;  /* 0x0000007b7d7b7221 */ /* 0x010fc20000000000 */
[----:B--2---:R-:W-:Y:S01]  /*1c690*/  FADD R0, R121, R0 ;  /* 0x0000000079007221 */ /* 0x004fe20000000000 */
[----:B---3--:R-:W-:-:S01]  /*1c6a0*/  FADD R127, R129, R127 ;  /* 0x0000007f817f7221 */ /* 0x008fc20000000000 */
[----:B------:R-:W-:-:S05]  /*1c6b0*/  FADD R133, R134, R133 ;  /* 0x0000008586857221 */ /* 0x000fca0000000000 */
[----:B------:R0:W-:Y:S01]  /*1c6c0*/  STL [R1+0x9ac], R133 ;  /* 0x0009ac8501007387 */ /* 0x0001e20000100800 */
[----:B------:R-:W-:-:S05]  /*1c6d0*/  FADD R130, R131, R130 ;  /* 0x0000008283827221 */ /* 0x000fca0000000000 */
[----:B------:R-:W-:Y:S04]  /*1c6e0*/  STL [R1+0x9b0], R130 ;  /* 0x0009b08201007387 */ /* 0x000fe80000100800 */
[----:B------:R-:W2:Y:S04]  /*1c6f0*/  LDL R147, [R1+0x188] ;  /* 0x0001880001937983 */ /* 0x000ea80000100800 */
[----:B------:R-:W-:Y:S04]  /*1c700*/  STL [R1+0x9b4], R127 ;  /* 0x0009b47f01007387 */ /* 0x000fe80000100800 */
[----:B------:R-:W3:Y:S04]  /*1c710*/  LDL R145, [R1+0x18c] ;  /* 0x00018c0001917983 */ /* 0x000ee80000100800 */
[----:B------:R-:W-:Y:S04]  /*1c720*/  STL [R1+0x9b8], R123 ;  /* 0x0009b87b01007387 */ /* 0x000fe80000100800 */
[----:B------:R-:W4:Y:S04]  /*1c730*/  LDL R141, [R1+0x190] ;  /* 0x00019000018d7983 */ /* 0x000f280000100800 */
[----:B------:R1:W-:Y:S04]  /*1c740*/  STL [R1+0x9bc], R0 ;  /* 0x0009bc0001007387 */ /* 0x0003e80000100800 */
[----:B------:R-:W2:Y:S04]  /*1c750*/  LDL R137, [R1+0x194] ;  /* 0x0001940001897983 */ /* 0x000ea80000100800 */
[----:B------:R-:W3:Y:S04]  /*1c760*/  LDL R134, [R1+0x198] ;  /* 0x0001980001867983 */ /* 0x000ee80000100800 */
[----:B0-----:R-:W3:Y:S04]  /*1c770*/  LDL.LU R133, [R1+0x9ec] ;  /* 0x0009ec0001857983 */ /* 0x001ee80000300800 */
[----:B------:R-:W4:Y:S04]  /*1c780*/  LDL R131, [R1+0x19c] ;  /* 0x00019c0001837983 */ /* 0x000f280000100800 */
[----:B-1----:R-:W4:Y:S04]  /*1c790*/  LDL.LU R0, [R1+0x9f0] ;  /* 0x0009f00001007983 */ /* 0x002f280000300800 */
[----:B------:R-:W2:Y:S04]  /*1c7a0*/  LDL R130, [R1+0x1a0] ;  /* 0x0001a00001827983 */ /* 0x000ea80000100800 */
[----:B------:R-:W2:Y:S04]  /*1c7b0*/  LDL.LU R129, [R1+0x9f4] ;  /* 0x0009f40001817983 */ /* 0x000ea80000300800 */
[----:B------:R-:W2:Y:S04]  /*1c7c0*/  LDL R127, [R1+0x1a4] ;  /* 0x0001a400017f7983 */ /* 0x000ea80000100800 */
[----:B------:R-:W2:Y:S04]  /*1c7d0*/  LDL.LU R125, [R1+0x9f8] ;  /* 0x0009f800017d7983 */ /* 0x000ea80000300800 */
[----:B------:R-:W2:Y:S04]  /*1c7e0*/  LDL R123, [R1+0x1a8] ;  /* 0x0001a800017b7983 */ /* 0x000ea80000100800 */
[----:B------:R-:W2:Y:S01]  /*1c7f0*/  LDL.LU R121, [R1+0x9fc] ;  /* 0x0009fc0001797983 */ /* 0x000ea20000300800 */
[----:B------:R-:W-:-:S01]  /*1c800*/  FADD R135, R144, R135 ;  /* 0x0000008790877221 */ /* 0x000fc20000000000 */
[----:B------:R-:W-:-:S04]  /*1c810*/  FADD R139, R143, R139 ;  /* 0x0000008b8f8b7221 */ /* 0x000fc80000000000 */
[----:B------:R0:W-:Y:S04]  /*1c820*/  STL [R1+0x9c0], R135 ;  /* 0x0009c08701007387 */ /* 0x0001e80000100800 */
[----:B0-----:R-:W2:Y:S04]  /*1c830*/  LDL.LU R135, [R1+0x9e8] ;  /* 0x0009e80001877983 */ /* 0x001ea80000300800 */
[----:B------:R0:W-:Y:S04]  /*1c840*/  STL [R1+0x9c4], R139 ;  /* 0x0009c48b01007387 */ /* 0x0001e80000100800 */
[----:B0-----:R-:W2:Y:S04]  /*1c850*/  LDL.LU R139, [R1+0x9e4] ;  /* 0x0009e400018b7983 */ /* 0x001ea80000300800 */
[----:B------:R-:W2:Y:S04]  /*1c860*/  LDL.LU R146, [R1+0x9dc] ;  /* 0x0009dc0001927983 */ /* 0x000ea80000300800 */
[----:B------:R-:W2:Y:S01]  /*1c870*/  LDL.LU R143, [R1+0x9e0] ;  /* 0x0009e000018f7983 */ /* 0x000ea20000300800 */
[----:B------:R-:W-:-:S01]  /*1c880*/  FADD R140, R142, R140 ;  /* 0x0000008c8e8c7221 */ /* 0x000fc20000000000 */
[----:B------:R-:W-:Y:S01]  /*1c890*/  FADD R136, R138, R136 ;  /* 0x000000888a887221 */ /* 0x000fe20000000000 */
[----:B------:R-:W-:-:S01]  /*1c8a0*/  FADD R120, R122, R120 ;  /* 0x000000787a787221 */ /* 0x000fc20000000000 */
[----:B------:R-:W-:Y:S01]  /*1c8b0*/  FADD R128, R132, R128 ;  /* 0x0000008084807221 */ /* 0x000fe20000000000 */
[----:B------:R-:W-:-:S01]  /*1c8c0*/  FADD R124, R126, R124 ;  /* 0x0000007c7e7c7221 */ /* 0x000fc20000000000 */
[----:B------:R-:W-:Y:S04]  /*1c8d0*/  STL [R1+0x9c8], R140 ;  /* 0x0009c88c01007387 */ /* 0x000fe80000100800 */
[----:B------:R-:W-:Y:S04]  /*1c8e0*/  STL [R1+0x9cc], R136 ;  /* 0x0009cc8801007387 */ /* 0x000fe80000100800 */
[----:B------:R0:W-:Y:S04]  /*1c8f0*/  STL [R1+0x9d8], R120 ;  /* 0x0009d87801007387 */ /* 0x0001e80000100800 */
[----:B------:R-:W-:Y:S04]  /*1c900*/  STL [R1+0x9d0], R128 ;  /* 0x0009d08001007387 */ /* 0x000fe80000100800 */
[----:B0-----:R-:W2:Y:S04]  /*1c910*/  LDL R120, [R1+0x1ac] ;  /* 0x0001ac0001787983 */ /* 0x001ea80000100800 */
[----:B------:R0:W-:Y:S04]  /*1c920*/  STL [R1+0x9d4], R124 ;  /* 0x0009d47c01007387 */ /* 0x0001e80000100800 */
[----:B------:R-:W2:Y:S04]  /*1c930*/  LDL R122, [R1+0x1b0] ;  /* 0x0001b000017a7983 */ /* 0x000ea80000100800 */
[----:B------:R-:W2:Y:S04]  /*1c940*/  LDL R126, [R1+0x1b8] ;  /* 0x0001b800017e7983 */ /* 0x000ea80000100800 */
[----:B0-----:R-:W2:Y:S04]  /*1c950*/  LDL R124, [R1+0x1b4] ;  /* 0x0001b400017c7983 */ /* 0x001ea80000100800 */
[----:B------:R-:W2:Y:S04]  /*1c960*/  LDL R128, [R1+0x1bc] ;  /* 0x0001bc0001807983 */ /* 0x000ea80000100800 */
[----:B------:R-:W2:Y:S04]  /*1c970*/  LDL R148, [R1+0x1c0] ;  /* 0x0001c00001947983 */ /* 0x000ea80000100800 */
[----:B------:R-:W2:Y:S04]  /*1c980*/  LDL R144, [R1+0x1c4] ;  /* 0x0001c40001907983 */ /* 0x000ea80000100800 */
[----:B------:R-:W2:Y:S04]  /*1c990*/  LDL R142, [R1+0x1c8] ;  /* 0x0001c800018e7983 */ /* 0x000ea80000100800 */
[----:B------:R-:W2:Y:S04]  /*1c9a0*/  LDL R140, [R1+0x1cc] ;  /* 0x0001cc00018c7983 */ /* 0x000ea80000100800 */
[----:B------:R-:W2:Y:S04]  /*1c9b0*/  LDL R138, [R1+0x1d0] ;  /* 0x0001d000018a7983 */ /* 0x000ea80000100800 */
[----:B------:R-:W2:Y:S04]  /*1c9c0*/  LDL R136, [R1+0x1d4] ;  /* 0x0001d40001887983 */ /* 0x000ea80000100800 */
[----:B------:R-:W2:Y:S01]  /*1c9d0*/  LDL R132, [R1+0x1d8] ;  /* 0x0001d80001847983 */ /* 0x000ea20000100800 */
[----:B---3--:R-:W-:-:S01]  /*1c9e0*/  FADD R133, R134, R133 ;  /* 0x0000008586857221 */ /* 0x008fc20000000000 */
[----:B----4-:R-:W-:Y:S01]  /*1c9f0*/  FADD R0, R131, R0 ;  /* 0x0000000083007221 */ /* 0x010fe20000000000 */
[----:B--2---:R-:W-:-:S01]  /*1ca00*/  FADD R129, R130, R129 ;  /* 0x0000008182817221 */ /* 0x004fc20000000000 */
[----:B------:R-:W-:Y:S01]  /*1ca10*/  FADD R125, R127, R125 ;  /* 0x0000007d7f7d7221 */ /* 0x000fe20000000000 */
[----:B------:R-:W-:-:S01]  /*1ca20*/  FADD R121, R123, R121 ;  /* 0x000000797b797221 */ /* 0x000fc20000000000 */
[----:B------:R-:W-:Y:S01]  /*1ca30*/  FADD R135, R137, R135 ;  /* 0x0000008789877221 */ /* 0x000fe20000000000 */
[----:B------:R-:W-:-:S01]  /*1ca40*/  FADD R139, R141, R139 ;  /* 0x0000008b8d8b7221 */ /* 0x000fc20000000000 */
[----:B------:R-:W-:Y:S01]  /*1ca50*/  FADD R146, R147, R146 ;  /* 0x0000009293927221 */ /* 0x000fe20000000000 */
[----:B------:R-:W-:-:S04]  /*1ca60*/  FADD R143, R145, R143 ;  /* 0x0000008f918f7221 */ /* 0x000fc80000000000 */
[----:B------:R-:W-:Y:S04]  /*1ca70*/  STL [R1+0x9dc], R146 ;  /* 0x0009dc9201007387 */ /* 0x000fe80000100800 */
[----:B------:R-:W-:Y:S04]  /*1ca80*/  STL [R1+0x9e0], R143 ;  /* 0x0009e08f01007387 */ /* 0x000fe80000100800 */
[----:B------:R-:W-:Y:S04]  /*1ca90*/  STL [R1+0x9e4], R139 ;  /* 0x0009e48b01007387 */ /* 0x000fe80000100800 */
[----:B------:R0:W-:Y:S04]  /*1caa0*/  STL [R1+0x9f0], R0 ;  /* 0x0009f00001007387 */ /* 0x0001e80000100800 */
[----:B------:R-:W-:Y:S04]  /*1cab0*/  STL [R1+0x9e8], R135 ;  /* 0x0009e88701007387 */ /* 0x000fe80000100800 */
[----:B0-----:R-:W2:Y:S04]  /*1cac0*/  LDL.LU R0, [R1+0xa30] ;  /* 0x000a300001007983 */ /* 0x001ea80000300800 */
[----:B------:R-:W-:Y:S04]  /*1cad0*/  STL [R1+0x9ec], R133 ;  /* 0x0009ec8501007387 */ /* 0x000fe80000100800 */
[----:B------:R-:W3:Y:S04]  /*1cae0*/  LDL.LU R130, [R1+0xa2c] ;  /* 0x000a2c0001827983 */ /* 0x000ee80000300800 */
[----:B------:R-:W4:Y:S04]  /*1caf0*/  LDL.LU R134, [R1+0xa28] ;  /* 0x000a280001867983 */ /* 0x000f280000300800 */
[----:B------:R-:W-:Y:S04]  /*1cb00*/  STL [R1+0x9f4], R129 ;  /* 0x0009f48101007387 */ /* 0x000fe80000100800 */
[----:B------:R0:W-:Y:S04]  /*1cb10*/  STL [R1+0x9fc], R121 ;  /* 0x0009fc7901007387 */ /* 0x0001e80000100800 */
[----:B------:R1:W-:Y:S04]  /*1cb20*/  STL [R1+0x9f8], R125 ;  /* 0x0009f87d01007387 */ /* 0x0003e80000100800 */
[----:B0-----:R-:W2:Y:S04]  /*1cb30*/  LDL.LU R121, [R1+0xa00] ;  /* 0x000a000001797983 */ /* 0x001ea80000300800 */
[----:B------:R-:W4:Y:S04]  /*1cb40*/  LDL.LU R123, [R1+0xa04] ;  /* 0x000a0400017b7983 */ /* 0x000f280000300800 */
[----:B-1----:R-:W4:Y:S04]  /*1cb50*/  LDL.LU R125, [R1+0xa08] ;  /* 0x000a0800017d7983 */ /* 0x002f280000300800 */
[----:B------:R-:W4:Y:S04]  /*1cb60*/  LDL.LU R127, [R1+0xa0c] ;  /* 0x000a0c00017f7983 */ /* 0x000f280000300800 */
[----:B------:R-:W4:Y:S04]  /*1cb70*/  LDL.LU R150, [R1+0xa10] ;  /* 0x000a100001967983 */ /* 0x000f280000300800 */
[----:B------:R-:W4:Y:S04]  /*1cb80*/  LDL.LU R146, [R1+0xa14] ;  /* 0x000a140001927983 */ /* 0x000f280000300800 */
[----:B------:R-:W4:Y:S04]  /*1cb90*/  LDL.LU R143, [R1+0xa18] ;  /* 0x000a1800018f7983 */ /* 0x000f280000300800 */
[----:B------:R-:W4:Y:S04]  /*1cba0*/  LDL.LU R141, [R1+0xa1c] ;  /* 0x000a1c00018d7983 */ /* 0x000f280000300800 */
[----:B------:R-:W4:Y:S04]  /*1cbb0*/  LDL.LU R139, [R1+0xa20] ;  /* 0x000a2000018b7983 */ /* 0x000f280000300800 */
        /* <DEDUP_REMOVED lines=9> */
[----:B---3--:R-:W-:-:S01]  /*1cc50*/  FADD R130, R132, R130 ;  /* 0x0000008284827221 */ /* 0x008fc20000000000 */
[----:B--2---:R-:W-:-:S02]  /*1cc60*/  FADD R121, R120, R121 ;  /* 0x0000007978797221 */ /* 0x004fc40000000000 */
[----:B------:R-:W2:Y:S01]  /*1cc70*/  LDL.LU R120, [R1+0xcec] ;  /* 0x000cec0001787983 */ /* 0x000ea20000300800 */
[----:B----4-:R-:W-:-:S03]  /*1cc80*/  FADD R123, R122, R123 ;  /* 0x0000007b7a7b7221 */ /* 0x010fc60000000000 */
[----:B------:R0:W-:Y:S01]  /*1cc90*/  STL [R1+0xa00], R121 ;  /* 0x000a007901007387 */ /* 0x0001e20000100800 */
[----:B------:R-:W-:-:S01]  /*1cca0*/  FADD R125, R124, R125 ;  /* 0x0000007d7c7d7221 */ /* 0x000fc20000000000 */
[----:B------:R-:W-:Y:S02]  /*1ccb0*/  FADD R127, R126, R127 ;  /* 0x0000007f7e7f7221 */ /* 0x000fe40000000000 */
[----:B0-----:R-:W3:Y:S04]  /*1ccc0*/  LDL.LU R121, [R1+0xce8] ;  /* 0x000ce80001797983 */ /* 0x001ee80000300800 */
[----:B------:R-:W4:Y:S04]  /*1ccd0*/  LDL.LU R122, [R1+0xce4] ;  /* 0x000ce400017a7983 */ /* 0x000f280000300800 */
[----:B------:R0:W-:Y:S01]  /*1cce0*/  STL [R1+0xa04], R123 ;  /* 0x000a047b01007387 */ /* 0x0001e20000100800 */
[----:B------:R-:W-:-:S01]  /*1ccf0*/  FADD R150, R128, R150 ;  /* 0x0000009680967221 */ /* 0x000fc20000000000 */
[----:B------:R-:W-:Y:S01]  /*1cd00*/  FADD R146, R148, R146 ;  /* 0x0000009294927221 */ /* 0x000fe20000000000 */
[----:B------:R-:W-:-:S01]  /*1cd10*/  FADD R143, R144, R143 ;  /* 0x0000008f908f7221 */ /* 0x000fc20000000000 */
[----:B------:R-:W-:Y:S01]  /*1cd20*/  FADD R141, R142, R141 ;  /* 0x0000008d8e8d7221 */ /* 0x000fe20000000000 */
        /* <DEDUP_REMOVED lines=10> */
[----:B------:R-:W4:Y:S04]  /*1cdd0*/  LDL.LU R128, [R1+0xccc] ;  /* 0x000ccc0001807983 */ /* 0x000f280000300800 */
[----:B------:R-:W-:Y:S04]  /*1cde0*/  STL [R1+0xa10], R150 ;  /* 0x000a109601007387 */ /* 0x000fe80000100800 */
[----:B------:R-:W-:Y:S04]  /*1cdf0*/  STL [R1+0xa14], R146 ;  /* 0x000a149201007387 */ /* 0x000fe80000100800 */
[----:B------:R-:W-:Y:S04]  /*1ce00*/  STL [R1+0xa18], R143 ;  /* 0x000a188f01007387 */ /* 0x000fe80000100800 */
[----:B------:R-:W-:Y:S04]  /*1ce10*/  STL [R1+0xa1c], R141 ;  /* 0x000a1c8d01007387 */ /* 0x000fe80000100800 */
[----:B------:R-:W-:Y:S04]  /*1ce20*/  STL [R1+0xa20], R139 ;  /* 0x000a208b01007387 */ /* 0x000fe80000100800 */
[----:B------:R-:W-:Y:S04]  /*1ce30*/  STL [R1+0xa24], R137 ;  /* 0x000a248901007387 */ /* 0x000fe80000100800 */
[----:B------:R0:W-:Y:S04]  /*1ce40*/  STL [R1+0xa2c], R130 ;  /* 0x000a2c8201007387 */ /* 0x0001e80000100800 */
[----:B------:R1:W-:Y:S01]  /*1ce50*/  STL [R1+0xa28], R134 ;  /* 0x000a288601007387 */ /* 0x0003e20000100800 */
[----:B------:R-:W-:-:S03]  /*1ce60*/  FADD R0, R2, R0 ;  /* 0x0000000002007221 */ /* 0x000fc60000000000 */
[----:B0-----:R-:W2:Y:S04]  /*1ce70*/  LDL.LU R130, [R1+0xa34] ;  /* 0x000a340001827983 */ /* 0x001ea80000300800 */
[----:B------:R-:W3:Y:S04]  /*1ce80*/  LDL.LU R132, [R1+0xa38] ;  /* 0x000a380001847983 */ /* 0x000ee80000300800 */
[----:B-1----:R-:W4:Y:S04]  /*1ce90*/  LDL.LU R134, [R1+0xa3c] ;  /* 0x000a3c0001867983 */ /* 0x002f280000300800 */
[----:B------:R0:W-:Y:S04]  /*1cea0*/  STL [R1+0xa30], R0 ;  /* 0x000a300001007387 */ /* 0x0001e80000100800 */
[----:B------:R-:W4:Y:S04]  /*1ceb0*/  LDL.LU R136, [R1+0xa40] ;  /* 0x000a400001887983 */ /* 0x000f280000300800 */
        /* <DEDUP_REMOVED lines=12> */
[----:B0-----:R-:W4:Y:S01]  /*1cf80*/  LDL.LU R0, [R1+0xa74] ;  /* 0x000a740001007983 */ /* 0x001f220000300800 */
[----:B--2---:R-:W-:-:S03]  /*1cf90*/  FADD R130, R129, R130 ;  /* 0x0000008281827221 */ /* 0x004fc60000000000 */
[----:B------:R-:W2:Y:S01]  /*1cfa0*/  LDL.LU R129, [R1+0xcc8] ;  /* 0x000cc80001817983 */ /* 0x000ea20000300800 */
[----:B---3--:R-:W-:-:S03]  /*1cfb0*/  FADD R132, R131, R132 ;  /* 0x0000008483847221 */ /* 0x008fc60000000000 */
[----:B------:R0:W-:Y:S01]  /*1cfc0*/  STL [R1+0xa34], R130 ;  /* 0x000a348201007387 */ /* 0x0001e20000100800 */
[----:B----4-:R-:W-:-:S03]  /*1cfd0*/  FADD R134, R133, R134 ;  /* 0x0000008685867221 */ /* 0x010fc60000000000 */
[----:B0-----:R-:W3:Y:S01]  /*1cfe0*/  LDL.LU R130, [R1+0xcc4] ;  /* 0x000cc40001827983 */ /* 0x001ee20000300800 */
[----:B------:R-:W-:-:S03]  /*1cff0*/  FADD R136, R135, R136 ;  /* 0x0000008887887221 */ /* 0x000fc60000000000 */
[----:B------:R-:W4:Y:S01]  /*1d000*/  LDL.LU R131, [R1+0xcc0] ;  /* 0x000cc00001837983 */ /* 0x000f220000300800 */
[----:B------:R-:W-:-:S03]  /*1d010*/  FADD R150, R151, R150 ;  /* 0x0000009697967221 */ /* 0x000fc60000000000 */
[----:B------:R0:W-:Y:S01]  /*1d020*/  STL [R1+0xa38], R132 ;  /* 0x000a388401007387 */ /* 0x0001e20000100800 */
[----:B------:R-:W-:-:S01]  /*1d030*/  FADD R148, R149, R148 ;  /* 0x0000009495947221 */ /* 0x000fc20000000000 */
[----:B------:R-:W-:Y:S02]  /*1d040*/  FADD R146, R147, R146 ;  /* 0x0000009293927221 */ /* 0x000fe40000000000 */
[----:B0-----:R-:W4:Y:S04]  /*1d050*/  LDL.LU R132, [R1+0xcbc] ;  /* 0x000cbc0001847983 */ /* 0x001f280000300800 */
[----:B------:R-:W4:Y:S01]  /*1d060*/  LDL.LU R133, [R1+0xcb8] ;  /* 0x000cb80001857983 */ /* 0x000f220000300800 */
[----:B------:R-:W-:-:S03]  /*1d070*/  FADD R144, R145, R144 ;  /* 0x0000009091907221 */ /* 0x000fc60000000000 */
        /* <DEDUP_REMOVED lines=11> */
[----:B------:R0:W-:Y:S04]  /*1d130*/  STL [R1+0xa44], R150 ;  /* 0x000a449601007387 */ /* 0x0001e80000100800 */
[----:B------:R1:W-:Y:S04]  /*1d140*/  STL [R1+0xa48], R148 ;  /* 0x000a489401007387 */ /* 0x0003e80000100800 */
[----:B------:R1:W-:Y:S01]  /*1d150*/  STL [R1+0xa4c], R146 ;  /* 0x000a4c9201007387 */ /* 0x0003e20000100800 */
[----:B------:R-:W-:-:S03]  /*1d160*/  FADD R137, R30, R137 ;  /* 0x000000891e897221 */ /* 0x000fc60000000000 */
[----:B------:R1:W-:Y:S04]  /*1d170*/  STL [R1+0xa50], R144 ;  /* 0x000a509001007387 */ /* 0x0003e80000100800 */
[----:B------:R1:W-:Y:S01]  /*1d180*/  STL [R1+0xa54], R143 ;  /* 0x000a548f01007387 */ /* 0x0003e20000100800 */
[----:B------:R-:W-:-:S03]  /*1d190*/  FADD R2, R31, R2 ;  /* 0x000000021f027221 */ /* 0x000fc60000000000 */
[----:B------:R1:W-:Y:S04]  /*1d1a0*/  STL [R1+0xa58], R142 ;  /* 0x000a588e01007387 */ /* 0x0003e80000100800 */
[----:B------:R1:W-:Y:S01]  /*1d1b0*/  STL [R1+0xa5c], R141 ;  /* 0x000a5c8d01007387 */ /* 0x0003e20000100800 */
[----:B------:R-:W-:-:S03]  /*1d1c0*/  FADD R0, R32, R0 ;  /* 0x0000000020007221 */ /* 0x000fc60000000000 */
[----:B------:R1:W-:Y:S04]  /*1d1d0*/  STL [R1+0xa60], R140 ;  /* 0x000a608c01007387 */ /* 0x0003e80000100800 */
[----:B------:R1:W-:Y:S04]  /*1d1e0*/  STL [R1+0xa64], R139 ;  /* 0x000a648b01007387 */ /* 0x0003e80000100800 */
[----:B------:R1:W-:Y:S04]  /*1d1f0*/  STL [R1+0xa68], R138 ;  /* 0x000a688a01007387 */ /* 0x0003e80000100800 */
[----:B------:R-:W2:Y:S04]  /*1d200*/  LDL.LU R151, [R1+0xa78] ;  /* 0x000a780001977983 */ /* 0x000ea80000300800 */
[----:B------:R1:W-:Y:S04]  /*1d210*/  STL [R1+0xa6c], R137 ;  /* 0x000a6c8901007387 */ /* 0x0003e80000100800 */
[----:B0-----:R-:W3:Y:S04]  /*1d220*/  LDL.LU R150, [R1+0xa7c] ;  /* 0x000a7c0001967983 */ /* 0x001ee80000300800 */
[----:B------:R0:W-:Y:S04]  /*1d230*/  STL [R1+0xa70], R2 ;  /* 0x000a700201007387 */ /* 0x0001e80000100800 */
[----:B------:R-:W4:Y:S04]  /*1d240*/  LDL.LU R149, [R1+0xa80] ;  /* 0x000a800001957983 */ /* 0x000f280000300800 */
[----:B------:R0:W-:Y:S04]  /*1d250*/  STL [R1+0xa74], R0 ;  /* 0x000a740001007387 */ /* 0x0001e80000100800 */
        /* <DEDUP_REMOVED lines=12> */
[----:B0-----:R-:W4:Y:S04]  /*1d320*/  LDL.LU R2, [R1+0xab4] ;  /* 0x000ab40001027983 */ /* 0x001f280000300800 */
[----:B------:R-:W4:Y:S01]  /*1d330*/  LDL.LU R0, [R1+0xab8] ;  /* 0x000ab80001007983 */ /* 0x000f220000300800 */
        /* <DEDUP_REMOVED lines=30> */
[----:B0-----:R-:W4:Y:S01]  /*1d520*/  LDL.LU R151, [R1+0xabc] ;  /* 0x000abc0001977983 */ /* 0x001f220000300800 */
[----:B------:R-:W-:-:S03]  /*1d530*/  FADD R0, R49, R0 ;  /* 0x0000000031007221 */ /* 0x000fc60000000000 */
[----:B------:R0:W-:Y:S04]  /*1d540*/  STL [R1+0xab0], R137 ;  /* 0x000ab08901007387 */ /* 0x0001e80000100800 */
[----:B-1----:R-:W4:Y:S04]  /*1d550*/  LDL.LU R150, [R1+0xac0] ;  /* 0x000ac00001967983 */ /* 0x002f280000300800 */
[----:B------:R1:W-:Y:S04]  /*1d560*/  STL [R1+0xab4], R2 ;  /* 0x000ab40201007387 */ /* 0x0003e80000100800 */
[----:B--2---:R-:W2:Y:S04]  /*1d570*/  LDL.LU R149, [R1+0xac4] ;  /* 0x000ac40001957983 */ /* 0x004ea80000300800 */
[----:B------:R1:W-:Y:S04]  /*1d580*/  STL [R1+0xab8], R0 ;  /* 0x000ab80001007387 */ /* 0x0003e80000100800 */
[----:B---3--:R-:W3:Y:S04]  /*1d590*/  LDL.LU R148, [R1+0xac8] ;  /* 0x000ac80001947983 */ /* 0x008ee80000300800 */
[----:B----4-:R-:W4:Y:S04]  /*1d5a0*/  LDL.LU R147, [R1+0xacc] ;  /* 0x000acc0001937983 */ /* 0x010f280000300800 */
        /* <DEDUP_REMOVED lines=10> */
[----:B-1----:R-:W4:Y:S04]  /*1d650*/  LDL.LU R2, [R1+0xaf8] ;  /* 0x000af80001027983 */ /* 0x002f280000300800 */
[----:B------:R-:W4:Y:S01]  /*1d660*/  LDL.LU R0, [R1+0xafc] ;  /* 0x000afc0001007983 */ /* 0x000f220000300800 */
[----:B------:R-:W-:-:S01]  /*1d670*/  FADD R151, R50, R151 ;  /* 0x0000009732977221 */ /* 0x000fc20000000000 */
[----:B------:R-:W-:-:S04]  /*1d680*/  FADD R150, R51, R150 ;  /* 0x0000009633967221 */ /* 0x000fc80000000000 */
[----:B------:R0:W-:Y:S01]  /*1d690*/  STL [R1+0xabc], R151 ;  /* 0x000abc9701007387 */ /* 0x0001e20000100800 */
[----:B--2---:R-:W-:-:S03]  /*1d6a0*/  FADD R149, R52, R149 ;  /* 0x0000009534957221 */ /* 0x004fc60000000000 */
        /* <DEDUP_REMOVED lines=202> */
[----:B------:R-:W-:Y:S01]  /*1e350*/  STL [R1+0xbcc], R151 ;  /* 0x000bcc9701007387 */ /* 0x000fe20000100800 */
[----:B--2---:R-:W-:-:S03]  /*1e360*/  FADD R149, R120, R149 ;  /* 0x0000009578957221 */ /* 0x004fc60000000000 */
        /* <DEDUP_REMOVED lines=25> */
[----:B------:R0:W-:Y:S04]  /*1e500*/  STL [R1+0xc04], R137 ;  /* 0x000c048901007387 */ /* 0x0001e80000100800 */
[----:B0-----:R-:W2:Y:S01]  /*1e510*/  LDL.LU R137, [R1+0xc10] ;  /* 0x000c100001897983 */ /* 0x001ea20000300800 */
[----:B------:R-:W-:-:S01]  /*1e520*/  FADD R2, R133, R2 ;  /* 0x0000000285027221 */ /* 0x000fc20000000000 */
[----:B------:R-:W-:-:S02]  /*1e530*/  FADD R0, R134, R0 ;  /* 0x0000000086007221 */ /* 0x000fc40000000000 */
[----:B------:R-:W3:Y:S04]  /*1e540*/  LDL.LU R138, [R1+0xc14] ;  /* 0x000c1400018a7983 */ /* 0x000ee80000300800 */
[----:B------:R-:W-:Y:S04]  /*1e550*/  STL [R1+0xc08], R2 ;  /* 0x000c080201007387 */ /* 0x000fe80000100800 */
[----:B------:R-:W4:Y:S04]  /*1e560*/  LDL.LU R139, [R1+0xc18] ;  /* 0x000c1800018b7983 */ /* 0x000f280000300800 */
        /* <DEDUP_REMOVED lines=15> */
[----:B--2---:R-:W-:-:S05]  /*1e660*/  FADD R137, R135, R137 ;  /* 0x0000008987897221 */ /* 0x004fca0000000000 */
[----:B------:R0:W-:Y:S04]  /*1e670*/  STL [R1+0xc10], R137 ;  /* 0x000c108901007387 */ /* 0x0001e80000100800 */
[----:B0-----:R-:W4:Y:S01]  /*1e680*/  LDL.LU R137, [R1+0xca8] ;  /* 0x000ca80001897983 */ /* 0x001f220000300800 */
[----:B---3--:R-:W-:-:S05]  /*1e690*/  FADD R138, R136, R138 ;  /* 0x0000008a888a7221 */ /* 0x008fca0000000000 */
[----:B------:R0:W-:Y:S04]  /*1e6a0*/  STL [R1+0xc14], R138 ;  /* 0x000c148a01007387 */ /* 0x0001e80000100800 */
[----:B0-----:R-:W2:Y:S01]  /*1e6b0*/  LDL.LU R138, [R1+0xca4] ;  /* 0x000ca400018a7983 */ /* 0x001ea20000300800 */
[----:B----4-:R-:W-:-:S05]  /*1e6c0*/  FADD R139, R137, R139 ;  /* 0x0000008b898b7221 */ /* 0x010fca0000000000 */
[----:B------:R0:W-:Y:S04]  /*1e6d0*/  STL [R1+0xc18], R139 ;  /* 0x000c188b01007387 */ /* 0x0001e80000100800 */
[----:B0-----:R-:W3:Y:S01]  /*1e6e0*/  LDL.LU R139, [R1+0xca0] ;  /* 0x000ca000018b7983 */ /* 0x001ee20000300800 */
[----:B--2---:R-:W-:-:S05]  /*1e6f0*/  FADD R140, R138, R140 ;  /* 0x0000008c8a8c7221 */ /* 0x004fca0000000000 */
[----:B------:R0:W-:Y:S04]  /*1e700*/  STL [R1+0xc1c], R140 ;  /* 0x000c1c8c01007387 */ /* 0x0001e80000100800 */
[----:B0-----:R-:W2:Y:S01]  /*1e710*/  LDL.LU R140, [R1+0xc9c] ;  /* 0x000c9c00018c7983 */ /* 0x001ea20000300800 */
[----:B---3--:R-:W-:-:S05]  /*1e720*/  FADD R141, R139, R141 ;  /* 0x0000008d8b8d7221 */ /* 0x008fca0000000000 */
        /* <DEDUP_REMOVED lines=34> */
[----:B0-----:R0:W5:Y:S01]  /*1e950*/  LDL.LU R0, [R1+0xc6c] ;  /* 0x000c6c0001007983 */ /* 0x0011620000300800 */
[----:B------:R-:W-:Y:S01]  /*1e960*/  UMOV UR6, URZ ;  /* 0x0000003f00067c82 */ /* 0x000fe20008000000 */
[----:B---3--:R-:W-:-:S05]  /*1e970*/  FADD R2, R2, R151 ;  /* 0x0000009702027221 */ /* 0x008fca0000000000 */
[----:B------:R0:W-:Y:S02]  /*1e980*/  STL [R1+0xc50], R2 ;  /* 0x000c500201007387 */ /* 0x0001e40000100800 */
.L_x_24:
[----:B------:R-:W-:Y:S05]  /*1e990*/  @!P1 BRA `(.L_x_25) ;  /* 0x0000000000049947 */ /* 0x000fea0003800000 */
[----:B------:R-:W-:Y:S01]  /*1e9a0*/  BPT.TRAP 0x1 ;  /* 0x000000040000795c */ /* 0x000fe20000300000 */
.L_x_25:
[----:B------:R-:W-:Y:S02]  /*1e9b0*/  UISETP.GT.U32.AND UP0, UPT, UR13, 0x1, UPT ;  /* 0x000000010d00788c */ /* 0x000fe4000bf04070 */
[----:B------:R-:W-:-:S04]  /*1e9c0*/  ULEA UR8, UR27, UR16, 0x3 ;  /* 0x000000101b087291 */ /* 0x000fc8000f8e183f */
[----:B------:R-:W-:Y:S01]  /*1e9d0*/  UIADD3 UR8, UR8, 0x28, URZ ;  /* 0x0000002808087890 */ /* 0x000fe2000fffe03f */
[----:B------:R-:W-:-:S03]  /*1e9e0*/  PLOP3.LUT P0, PT, PT, PT, UP0, 0x80, 0x0 ;  /* 0x000000000000781c */ /* 0x000fc60003f0f008 */
[----:B------:R-:W-:-:S09]  /*1e9f0*/  UPRMT UR8, URZ, 0x654, UR8 ;  /* 0x000006543f087896 */ /* 0x000fd20008000008 */
[----:B------:R-:W-:Y:S01]  /*1ea00*/  SYNCS.ARRIVE.TRANS64.RED.A1T0 RZ, [UR8], RZ ;  /* 0x000000ffffff79a7 */ /* 0x000fe20008100408 */
[----:B------:R-:W-:Y:S05]  /*1ea10*/  @P0 BRA `(.L_x_26) ;  /* 0x0000000000040947 */ /* 0x000fea0003800000 */
[----:B------:R-:W-:Y:S01]  /*1ea20*/  BPT.TRAP 0x1 ;  /* 0x000000040000795c */ /* 0x000fe20000300000 */
.L_x_26:
[----:B------:R-:W-:Y:S02]  /*1ea30*/  UISETP.GT.AND UP2, UPT, UR28, 0x1, UPT ;  /* 0x000000011c00788c */ /* 0x000fe4000bf44270 */
[----:B------:R-:W-:Y:S02]  /*1ea40*/  UIADD3 UR26, UR26, 0x1, URZ ;  /* 0x000000011a1a7890 */ /* 0x000fe4000fffe03f */
[----:B------:R-:W-:Y:S02]  /*1ea50*/  UIADD3 UR27, UR27, 0x1, URZ ;  /* 0x000000011b1b7890 */ /* 0x000fe4000fffe03f */
[----:B------:R-:W-:Y:S01]  /*1ea60*/  PLOP3.LUT P0, PT, PT, PT, UP2, 0x80, 0x0 ;  /* 0x000000000000781c */ /* 0x000fe20003f0f028 */
[----:B------:R-:W-:Y:S02]  /*1ea70*/  UISETP.NE.AND UP0, UPT, UR26, 0x5, UPT ;  /* 0x000000051a00788c */ /* 0x000fe4000bf05270 */
[----:B------:R-:W-:Y:S02]  /*1ea80*/  UISETP.NE.AND UP1, UPT, UR27, 0x5, UPT ;  /* 0x000000051b00788c */ /* 0x000fe4000bf25270 */
[----:B------:R-:W-:-:S02]  /*1ea90*/  USEL UR8, URZ, 0x1, UP0 ;  /* 0x000000013f087887 */ /* 0x000fc40008000000 */
[----:B------:R-:W-:Y:S02]  /*1eaa0*/  UIADD3 UR28, UR28, -0x1, URZ ;  /* 0xffffffff1c1c7890 */ /* 0x000fe4000fffe03f */
[----:B------:R-:W-:Y:S02]  /*1eab0*/  USEL UR26, UR26, URZ, UP0 ;  /* 0x0000003f1a1a7287 */ /* 0x000fe40008000000 */
[----:B-----5:R-:W-:Y:S01]  /*1eac0*/  LOP3.LUT R0, R0, UR8, RZ, 0x3c, !PT ;  /* 0x0000000800007c12 */ /* 0x020fe2000f8e3cff */
[----:B------:R-:W-:Y:S01]  /*1ead0*/  USEL UR27, UR27, URZ, UP1 ;  /* 0x0000003f1b1b7287 */ /* 0x000fe20008800000 */
[----:B------:R-:W-:Y:S01]  /*1eae0*/  UMOV UR8, 0x1 ;  /* 0x0000000100087882 */ /* 0x000fe20000000000 */
[----:B------:R-:W-:Y:S10]  /*1eaf0*/  @P0 BRA `(.L_x_27) ;  /* 0xffffff14004c0947 */ /* 0x000ff4000383ffff */
.L_x_19:
[----:B------:R-:W-:-:S04]  /*1eb00*/  UISETP.NE.AND UP0, UPT, UR6, URZ, UPT ;  /* 0x0000003f0600728c */ /* 0x000fc8000bf05270 */
[----:B------:R-:W-:-:S06]  /*1eb10*/  USEL UR6, URZ, 0x1, !UP0 ;  /* 0x000000013f067887 */ /* 0x000fcc000c000000 */
[----:B------:R-:W-:-:S13]  /*1eb20*/  ISETP.NE.AND P0, PT, RZ, UR6, PT ;  /* 0x00000006ff007c0c */ /* 0x000fda000bf05270 */
[----:B------:R-:W-:Y:S05]  /*1eb30*/  @!P0 BRA `(.L_x_28) ;  /* 0x0000007800908947 */ /* 0x000fea0003800000 */
[----:B------:R2:W-:Y:S04]  /*1eb40*/  STL [R1+0xe5c], R27 ;  /* 0x000e5c1b01007387 */ /* 0x0005e80000100800 */
[----:B--2---:R-:W2:Y:S04]  /*1eb50*/  LDL.LU R27, [R1+0x400] ;  /* 0x00040000011b7983 */ /* 0x004ea80000300800 */
[----:B------:R3:W-:Y:S04]  /*1eb60*/  STL [R1+0xe58], R28 ;  /* 0x000e581c01007387 */ /* 0x0007e80000100800 */
[----:B---3--:R-:W3:Y:S04]  /*1eb70*/  LDL.LU R28, [R1+0x404] ;  /* 0x00040400011c7983 */ /* 0x008ee80000300800 */
[----:B------:R4:W-:Y:S04]  /*1eb80*/  STL [R1+0xe54], R29 ;  /* 0x000e541d01007387 */ /* 0x0009e80000100800 */
[----:B----4-:R-:W4:Y:S04]  /*1eb90*/  LDL.LU R29, [R1+0x408] ;  /* 0x00040800011d7983 */ /* 0x010f280000300800 */
        /* <DEDUP_REMOVED lines=124> */
[----:B------:R-:W4:Y:S04]  /*1f360*/  LDL.LU R0, [R1+0x5d0] ;  /* 0x0005d00001007983 */ /* 0x000f280000300800 */
[----:B------:R-:W4:Y:S04]  /*1f370*/  LDL.LU R2, [R1+0x624] ;  /* 0x0006240001027983 */ /* 0x000f280000300800 */
        /* <DEDUP_REMOVED lines=32> */
[----:B-----5:R0:W-:Y:S04]  /*1f580*/  STL [R1+0xd18], R108 ;  /* 0x000d186c01007387 */ /* 0x0201e80000100800 */
        /* <DEDUP_REMOVED lines=86> */
[----:B0-----:R-:W4:Y:S01]  /*1faf0*/  LDL.LU R151, [R1+0x504] ;  /* 0x0005040001977983 */ /* 0x001f220000300800 */
[----:B--2---:R-:W-:Y:S01]  /*1fb00*/  FADD R3, R27, R3 ;  /* 0x000000031b037221 */ /* 0x004fe20000000000 */
[----:B---3--:R-:W-:Y:S01]  /*1fb10*/  FADD R4, R28, R4 ;  /* 0x000000041c047221 */ /* 0x008fe20000000000 */
[----:B----4-:R-:W-:Y:S01]  /*1fb20*/  FADD R5, R29, R5 ;  /* 0x000000051d057221 */ /* 0x010fe20000000000 */
[----:B------:R-:W2:Y:S01]  /*1fb30*/  LDL.LU R27, [R1+0xe5c] ;  /* 0x000e5c00011b7983 */ /* 0x000ea20000300800 */
[----:B------:R-:W-:Y:S01]  /*1fb40*/  FADD R6, R30, R6 ;  /* 0x000000061e067221 */ /* 0x000fe20000000000 */
        /* <DEDUP_REMOVED lines=114> */
[----:B------:R-:W-:Y:S01]  /*20270*/  FADD R192, R88, R192 ;  /* 0x000000c058c07221 */ /* 0x000fe20000000000 */
[----:B------:R-:W-:Y:S02]  /*20280*/  FADD R108, R109, R108 ;  /* 0x0000006c6d6c7221 */ /* 0x000fe40000000000 */
[----:B------:R-:W4:Y:S01]  /*20290*/  LDL.LU R85, [R1+0xd74] ;  /* 0x000d740001557983 */ /* 0x000f220000300800 */
[----:B------:R-:W-:Y:S01]  /*202a0*/  FADD R193, R89, R193 ;  /* 0x000000c159c17221 */ /* 0x000fe20000000000 */
[----:B------:R-:W-:Y:S02]  /*202b0*/  FADD R106, R107, R106 ;  /* 0x0000006a6b6a7221 */ /* 0x000fe40000000000 */
[----:B------:R-:W4:Y:S01]  /*202c0*/  LDL.LU R86, [R1+0xd70] ;  /* 0x000d700001567983 */ /* 0x000f220000300800 */
[----:B------:R-:W-:Y:S01]  /*202d0*/  FADD R194, R90, R194 ;  /* 0x000000c25ac27221 */ /* 0x000fe20000000000 */
[----:B------:R-:W-:-:S02]  /*202e0*/  FADD R104, R105, R104 ;  /* 0x0000006869687221 */ /* 0x000fc40000000000 */
[----:B------:R-:W4:Y:S01]  /*202f0*/  LDL.LU R87, [R1+0xd6c] ;  /* 0x000d6c0001577983 */ /* 0x000f220000300800 */
[----:B------:R-:W-:Y:S01]  /*20300*/  FADD R195, R91, R195 ;  /* 0x000000c35bc37221 */ /* 0x000fe20000000000 */
[----:B------:R-:W-:Y:S02]  /*20310*/  FADD R102, R103, R102 ;  /* 0x0000006667667221 */ /* 0x000fe40000000000 */
        /* <DEDUP_REMOVED lines=8> */
[----:B------:R-:W-:Y:S01]  /*203a0*/  FADD R92, R93, R92 ;  /* 0x0000005c5d5c7221 */ /* 0x000fe20000000000 */
[----:B------:R-:W-:Y:S01]  /*203b0*/  FADD R2, R0, R2 ;  /* 0x0000000200027221 */ /* 0x000fe20000000000 */
[----:B------:R0:W-:Y:S01]  /*203c0*/  STL [R1+0x600], R108 ;  /* 0x0006006c01007387 */ /* 0x0001e20000100800 */
        /* <DEDUP_REMOVED lines=51> */
[----:B------:R-:W-:-:S02]  /*20700*/  FADD R237, R110, R237 ;  /* 0x000000ed6eed7221 */ /* 0x000fc40000000000 */
        /* <DEDUP_REMOVED lines=43> */
[----:B------:R-:W4:Y:S04]  /*209c0*/  LDL.LU R107, [R1+0x22c] ;  /* 0x00022c00016b7983 */ /* 0x000f280000300800 */
[----:B-1----:R-:W4:Y:S04]  /*209d0*/  LDL.LU R106, [R1+0x680] ;  /* 0x00068000016a7983 */ /* 0x002f280000300800 */
[----:B------:R-:W4:Y:S04]  /*209e0*/  LDL.LU R105, [R1+0x230] ;  /* 0x0002300001697983 */ /* 0x000f280000300800 */
[----:B------:R-:W4:Y:S04]  /*209f0*/  LDL.LU R104, [R1+0x684] ;  /* 0x0006840001687983 */ /* 0x000f280000300800 */
[----:B------:R-:W4:Y:S04]  /*20a00*/  LDL.LU R103, [R1+0x234] ;  /* 0x0002340001677983 */ /* 0x000f280000300800 */
[----:B------:R-:W4:Y:S04]  /*20a10*/  LDL.LU R102, [R1+0x688] ;  /* 0x0006880001667983 */ /* 0x000f280000300800 */
[----:B------:R-:W4:Y:S04]  /*20a20*/  LDL.LU R101, [R1+0x238] ;  /* 0x0002380001657983 */ /* 0x000f280000300800 */
[----:B--2---:R-:W2:Y:S04]  /*20a30*/  LDL.LU R100, [R1+0x68c] ;  /* 0x00068c0001647983 */ /* 0x004ea80000300800 */
[----:B------:R-:W2:Y:S04]  /*20a40*/  LDL.LU R99, [R1+0x23c] ;  /* 0x00023c0001637983 */ /* 0x000ea80000300800 */
[----:B------:R-:W2:Y:S04]  /*20a50*/  LDL.LU R98, [R1+0x690] ;  /* 0x0006900001627983 */ /* 0x000ea80000300800 */
[----:B------:R-:W2:Y:S04]  /*20a60*/  LDL.LU R97, [R1+0x240] ;  /* 0x0002400001617983 */ /* 0x000ea80000300800 */
[----:B---3--:R-:W3:Y:S04]  /*20a70*/  LDL.LU R96, [R1+0x694] ;  /* 0x0006940001607983 */ /* 0x008ee80000300800 */
[----:B------:R-:W3:Y:S04]  /*20a80*/  LDL.LU R95, [R1+0x244] ;  /* 0x00024400015f7983 */ /* 0x000ee80000300800 */
[----:B------:R-:W3:Y:S04]  /*20a90*/  LDL.LU R94, [R1+0x698] ;  /* 0x00069800015e7983 */ /* 0x000ee80000300800 */
[----:B------:R-:W3:Y:S04]  /*20aa0*/  LDL.LU R93, [R1+0x248] ;  /* 0x00024800015d7983 */ /* 0x000ee80000300800 */
[----:B------:R-:W3:Y:S04]  /*20ab0*/  LDL.LU R92, [R1+0x69c] ;  /* 0x00069c00015c7983 */ /* 0x000ee80000300800 */
[----:B------:R-:W3:Y:S04]  /*20ac0*/  LDL.LU R0, [R1+0x24c] ;  /* 0x00024c0001007983 */ /* 0x000ee80000300800 */
[----:B------:R-:W3:Y:S01]  /*20ad0*/  LDL.LU R2, [R1+0x6a0] ;  /* 0x0006a00001027983 */ /* 0x000ee20000300800 */
[----:B----4-:R-:W-:-:S05]  /*20ae0*/  FADD R150, R151, R150 ;  /* 0x0000009697967221 */ /* 0x010fca0000000000 */
[----:B------:R0:W-:Y:S01]  /*20af0*/  STL [R1+0x628], R150 ;  /* 0x0006289601007387 */ /* 0x0001e20000100800 */
[----:B------:R-:W-:Y:S01]  /*20b00*/  FADD R148, R149, R148 ;  /* 0x0000009495947221 */ /* 0x000fe20000000000 */
[----:B------:R-:W-:-:S04]  /*20b10*/  FADD R146, R147, R146 ;  /* 0x0000009293927221 */ /* 0x000fc80000000000 */
        /* <DEDUP_REMOVED lines=45> */
[----:B--2---:R-:W-:-:S03]  /*20df0*/  FADD R100, R101, R100 ;  /* 0x0000006465647221 */ /* 0x004fc60000000000 */
[----:B------:R2:W-:Y:S01]  /*20e00*/  STL [R1+0x688], R102 ;  /* 0x0006886601007387 */ /* 0x0005e20000100800 */
[----:B------:R-:W-:-:S03]  /*20e10*/  FADD R98, R99, R98 ;  /* 0x0000006263627221 */ /* 0x000fc60000000000 */
[----:B------:R2:W-:Y:S01]  /*20e20*/  STL [R1+0x68c], R100 ;  /* 0x00068c6401007387 */ /* 0x0005e20000100800 */
[----:B---3--:R-:W-:-:S03]  /*20e30*/  FADD R96, R97, R96 ;  /* 0x0000006061607221 */ /* 0x008fc60000000000 */
[----:B------:R3:W-:Y:S04]  /*20e40*/  STL [R1+0x690], R98 ;  /* 0x0006906201007387 */ /* 0x0007e80000100800 */
[----:B------:R3:W-:Y:S01]  /*20e50*/  STL [R1+0x694], R96 ;  /* 0x0006946001007387 */ /* 0x0007e20000100800 */
[----:B------:R-:W-:-:S03]  /*20e60*/  FADD R94, R95, R94 ;  /* 0x0000005e5f5e7221 */ /* 0x000fc60000000000 */
[----:B------:R-:W3:Y:S04]  /*20e70*/  LDL.LU R151, [R1+0x250] ;  /* 0x0002500001977983 */ /* 0x000ee80000300800 */
[----:B------:R3:W-:Y:S01]  /*20e80*/  STL [R1+0x698], R94 ;  /* 0x0006985e01007387 */ /* 0x0007e20000100800 */
[----:B------:R-:W-:-:S03]  /*20e90*/  FADD R92, R93, R92 ;  /* 0x0000005c5d5c7221 */ /* 0x000fc60000000000 */
[----:B0-----:R-:W3:Y:S04]  /*20ea0*/  LDL.LU R150, [R1+0x6a4] ;  /* 0x0006a40001967983 */ /* 0x001ee80000300800 */
[----:B------:R0:W-:Y:S01]  /*20eb0*/  STL [R1+0x69c], R92 ;  /* 0x00069c5c01007387 */ /* 0x0001e20000100800 */
[----:B------:R-:W-:-:S03]  /*20ec0*/  FADD R2, R0, R2 ;  /* 0x0000000200027221 */ /* 0x000fc60000000000 */
[----:B------:R-:W3:Y:S04]  /*20ed0*/  LDL.LU R149, [R1+0x254] ;  /* 0x0002540001957983 */ /* 0x000ee80000300800 */
[----:B------:R0:W-:Y:S04]  /*20ee0*/  STL [R1+0x6a0], R2 ;  /* 0x0006a00201007387 */ /* 0x0001e80000100800 */
[----:B-1----:R-:W3:Y:S04]  /*20ef0*/  LDL.LU R148, [R1+0x6a8] ;  /* 0x0006a80001947983 */ /* 0x002ee80000300800 */
[----:B------:R-:W3:Y:S04]  /*20f00*/  LDL.LU R147, [R1+0x258] ;  /* 0x0002580001937983 */ /* 0x000ee80000300800 */
        /* <DEDUP_REMOVED lines=54> */
[----:B0-----:R-:W3:Y:S04]  /*21270*/  LDL.LU R92, [R1+0x718] ;  /* 0x00071800015c7983 */ /* 0x001ee80000300800 */
[----:B------:R-:W3:Y:S04]  /*21280*/  LDL.LU R0, [R1+0x2c8] ;  /* 0x0002c80001007983 */ /* 0x000ee80000300800 */
[----:B------:R-:W3:Y:S01]  /*21290*/  LDL.LU R2, [R1+0x71c] ;  /* 0x00071c0001027983 */ /* 0x000ee20000300800 */
[----:B------:R-:W-:-:S05]  /*212a0*/  FADD R150, R151, R150 ;  /* 0x0000009697967221 */ /* 0x000fca0000000000 */
[----:B------:R0:W-:Y:S01]  /*212b0*/  STL [R1+0x6a4], R150 ;  /* 0x0006a49601007387 */ /* 0x0001e20000100800 */
[----:B------:R-:W-:Y:S01]  /*212c0*/  FADD R148, R149, R148 ;  /* 0x0000009495947221 */ /* 0x000fe20000000000 */
        /* <DEDUP_REMOVED lines=49> */
[----:B------:R3:W-:Y:S01]  /*215e0*/  STL [R1+0x708], R100 ;  /* 0x0007086401007387 */ /* 0x0007e20000100800 */
[----:B------:R-:W-:-:S03]  /*215f0*/  FADD R96, R97, R96 ;  /* 0x0000006061607221 */ /* 0x000fc60000000000 */
        /* <DEDUP_REMOVED lines=286> */
[----:B------:R-:W4:Y:S04]  /*227e0*/  LDL.LU R121, [R1] ;  /* 0x0000000001797983 */ /* 0x000f280000300800 */
        /* <DEDUP_REMOVED lines=280> */
[----:B------:R-:W-:Y:S01]  /*23970*/  STL [R1+0x910], R150 ;  /* 0x0009109601007387 */ /* 0x000fe20000100800 */
[----:B------:R-:W-:Y:S01]  /*23980*/  FADD R148, R149, R148 ;  /* 0x0000009495947221 */ /* 0x000fe20000000000 */
[----:B----4-:R-:W-:-:S04]  /*23990*/  FADD R146, R147, R146 ;  /* 0x0000009293927221 */ /* 0x010fc80000000000 */
        /* <DEDUP_REMOVED lines=33> */
[----:B--2---:R-:W-:-:S03]  /*23bb0*/  FADD R112, R113, R112 ;  /* 0x0000007071707221 */ /* 0x004fc60000000000 */
[----:B------:R-:W-:Y:S01]  /*23bc0*/  STL [R1+0x958], R114 ;  /* 0x0009587201007387 */ /* 0x000fe20000100800 */
[----:B------:R-:W-:-:S03]  /*23bd0*/  FADD R110, R111, R110 ;  /* 0x0000006e6f6e7221 */ /* 0x000fc60000000000 */
[----:B------:R-:W-:Y:S01]  /*23be0*/  STL [R1+0x95c], R112 ;  /* 0x00095c7001007387 */ /* 0x000fe20000100800 */
[----:B---3--:R-:W-:-:S03]  /*23bf0*/  FADD R108, R109, R108 ;  /* 0x0000006c6d6c7221 */ /* 0x008fc60000000000 */
        /* <DEDUP_REMOVED lines=14> */
[----:B------:R-:W-:Y:S01]  /*23ce0*/  FADD R94, R95, R94 ;  /* 0x0000005e5f5e7221 */ /* 0x000fe20000000000 */
[----:B------:R-:W-:-:S05]  /*23cf0*/  FADD R92, R93, R92 ;  /* 0x0000005c5d5c7221 */ /* 0x000fca0000000000 */
[----:B------:R0:W-:Y:S01]  /*23d00*/  STL [R1+0x984], R92 ;  /* 0x0009845c01007387 */ /* 0x0001e20000100800 */
[----:B------:R-:W-:-:S03]  /*23d10*/  FADD R2, R0, R2 ;  /* 0x0000000200027221 */ /* 0x000fc60000000000 */
[----:B------:R1:W-:Y:S04]  /*23d20*/  STL [R1+0x980], R94 ;  /* 0x0009805e01007387 */ /* 0x0003e80000100800 */
[----:B0-----:R-:W2:Y:S04]  /*23d30*/  LDL.LU R92, [R1+0x138] ;  /* 0x00013800015c7983 */ /* 0x001ea80000300800 */
[----:B------:R-:W2:Y:S04]  /*23d40*/  LDL.LU R93, [R1+0x98c] ;  /* 0x00098c00015d7983 */ /* 0x000ea80000300800 */
[----:B-1----:R-:W3:Y:S04]  /*23d50*/  LDL.LU R94, [R1+0x13c] ;  /* 0x00013c00015e7983 */ /* 0x002ee80000300800 */
[----:B------:R0:W-:Y:S04]  /*23d60*/  STL [R1+0x988], R2 ;  /* 0x0009880201007387 */ /* 0x0001e80000100800 */
[----:B------:R-:W3:Y:S04]  /*23d70*/  LDL.LU R95, [R1+0x990] ;  /* 0x00099000015f7983 */ /* 0x000ee80000300800 */
        /* <DEDUP_REMOVED lines=71> */
[----:B------:R-:W-:-:S03]  /*241f0*/  FADD R103, R102, R103 ;  /* 0x0000006766677221 */ /* 0x000fc60000000000 */
[----:B0-----:R-:W4:Y:S04]  /*24200*/  LDL.LU R97, [R1+0xd44] ;  /* 0x000d440001617983 */ /* 0x001f280000300800 */
[----:B------:R-:W4:Y:S04]  /*24210*/  LDL.LU R98, [R1+0xd40] ;  /* 0x000d400001627983 */ /* 0x000f280000300800 */
[----:B------:R0:W-:Y:S01]  /*24220*/  STL [R1+0x998], R99 ;  /* 0x0009986301007387 */ /* 0x0001e20000100800 */
[----:B------:R-:W-:Y:S01]  /*24230*/  FADD R105, R104, R105 ;  /* 0x0000006968697221 */ /* 0x000fe20000000000 */
        /* <DEDUP_REMOVED lines=27> */
[----:B------:R-:W-:Y:S01]  /*243f0*/  FADD R142, R143, R142 ;  /* 0x0000008e8f8e7221 */ /* 0x000fe20000000000 */
[----:B------:R-:W-:Y:S01]  /*24400*/  FADD R140, R141, R140 ;  /* 0x0000008c8d8c7221 */ /* 0x000fe20000000000 */
        /* <DEDUP_REMOVED lines=13> */
[----:B------:R-:W-:Y:S04]  /*244e0*/  STL [R1+0x9bc], R150 ;  /* 0x0009bc9601007387 */ /* 0x000fe80000100800 */
[----:B------:R-:W-:Y:S04]  /*244f0*/  STL [R1+0x9c0], R148 ;  /* 0x0009c09401007387 */ /* 0x000fe80000100800 */
        /* <DEDUP_REMOVED lines=14> */
[----:B------:R-:W-:Y:S04]  /*245e0*/  STL [R1+0x9e4], R130 ;  /* 0x0009e48201007387 */ /* 0x000fe80000100800 */
[----:B------:R-:W-:Y:S04]  /*245f0*/  STL [R1+0x9e8], R128 ;  /* 0x0009e88001007387 */ /* 0x000fe80000100800 */
[----:B------:R-:W-:Y:S01]  /*24600*/  STL [R1+0x9ec], R126 ;  /* 0x0009ec7e01007387 */ /* 0x000fe20000100800 */
[----:B------:R-:W-:-:S03]  /*24610*/  FADD R2, R0, R2 ;  /* 0x0000000200027221 */ /* 0x000fc60000000000 */
[----:B------:R-:W-:Y:S04]  /*24620*/  STL [R1+0x9f0], R124 ;  /* 0x0009f07c01007387 */ /* 0x000fe80000100800 */
[----:B------:R-:W-:Y:S04]  /*24630*/  STL [R1+0x9f4], R122 ;  /* 0x0009f47a01007387 */ /* 0x000fe80000100800 */
[----:B------:R-:W-:Y:S04]  /*24640*/  STL [R1+0x9f8], R120 ;  /* 0x0009f87801007387 */ /* 0x000fe80000100800 */
[----:B------:R0:W-:Y:S04]  /*24650*/  STL [R1+0xa00], R116 ;  /* 0x000a007401007387 */ /* 0x0001e80000100800 */
[----:B------:R1:W-:Y:S04]  /*24660*/  STL [R1+0x9fc], R118 ;  /* 0x0009fc7601007387 */ /* 0x0003e80000100800 */
[----:B0-----:R-:W2:Y:S04]  /*24670*/  LDL.LU R116, [R1+0x1b4] ;  /* 0x0001b40001747983 */ /* 0x001ea80000300800 */
[----:B------:R-:W2:Y:S04]  /*24680*/  LDL.LU R148, [R1+0xa08] ;  /* 0x000a080001947983 */ /* 0x000ea80000300800 */
[----:B------:R-:W3:Y:S04]  /*24690*/  LDL.LU R117, [R1+0x1b8] ;  /* 0x0001b80001757983 */ /* 0x000ee80000300800 */
[----:B------:R0:W-:Y:S04]  /*246a0*/  STL [R1+0xa04], R2 ;  /* 0x000a040201007387 */ /* 0x0001e80000100800 */
[----:B------:R-:W3:Y:S04]  /*246b0*/  LDL.LU R149, [R1+0xa0c] ;  /* 0x000a0c0001957983 */ /* 0x000ee80000300800 */
[----:B-1----:R-:W4:Y:S04]  /*246c0*/  LDL.LU R118, [R1+0x1bc] ;  /* 0x0001bc0001767983 */ /* 0x002f280000300800 */
[----:B------:R-:W4:Y:S04]  /*246d0*/  LDL.LU R0, [R1+0xa10] ;  /* 0x000a100001007983 */ /* 0x000f280000300800 */
[----:B------:R-:W4:Y:S04]  /*246e0*/  LDL.LU R119, [R1+0x1c0] ;  /* 0x0001c00001777983 */ /* 0x000f280000300800 */
[----:B0-----:R-:W4:Y:S04]  /*246f0*/  LDL.LU R2, [R1+0xa14] ;  /* 0x000a140001027983 */ /* 0x001f280000300800 */
        /* <DEDUP_REMOVED lines=29> */
[----:B------:R-:W4:Y:S01]  /*248d0*/  LDL.LU R147, [R1+0xa50] ;  /* 0x000a500001937983 */ /* 0x000f220000300800 */
[----:B--2---:R-:W-:-:S03]  /*248e0*/  FADD R148, R116, R148 ;  /* 0x0000009474947221 */ /* 0x004fc60000000000 */
[----:B------:R-:W2:Y:S04]  /*248f0*/  LDL.LU R116, [R1+0xcf8] ;  /* 0x000cf80001747983 */ /* 0x000ea80000300800 */
[----:B------:R0:W-:Y:S01]  /*24900*/  STL [R1+0xa08], R148 ;  /* 0x000a089401007387 */ /* 0x0001e20000100800 */
[----:B---3--:R-:W-:-:S03]  /*24910*/  FADD R149, R117, R149 ;  /* 0x0000009575957221 */ /* 0x008fc60000000000 */
[----:B0-----:R-:W3:Y:S04]  /*24920*/  LDL.LU R148, [R1+0xa54] ;  /* 0x000a540001947983 */ /* 0x001ee80000300800 */
[----:B------:R-:W2:Y:S04]  /*24930*/  LDL.LU R117, [R1+0xcf4] ;  /* 0x000cf40001757983 */ /* 0x000ea80000300800 */
[----:B------:R0:W-:Y:S04]  /*24940*/  STL [R1+0xa0c], R149 ;  /* 0x000a0c9501007387 */ /* 0x0001e80000100800 */
[----:B0-----:R-:W2:Y:S01]  /*24950*/  LDL.LU R149, [R1+0xa58] ;  /* 0x000a580001957983 */ /* 0x001ea20000300800 */
[----:B----4-:R-:W-:Y:S01]  /*24960*/  FADD R0, R118, R0 ;  /* 0x0000000076007221 */ /* 0x010fe20000000000 */
[----:B------:R-:W-:-:S02]  /*24970*/  FADD R2, R119, R2 ;  /* 0x0000000277027221 */ /* 0x000fc40000000000 */
[----:B------:R-:W4:Y:S01]  /*24980*/  LDL.LU R118, [R1+0xcf0] ;  /* 0x000cf00001767983 */ /* 0x000f220000300800 */
[----:B------:R-:W-:-:S03]  /*24990*/  FADD R121, R120, R121 ;  /* 0x0000007978797221 */ /* 0x000fc60000000000 */
        /* <DEDUP_REMOVED lines=53> */
[----:B------:R0:W-:Y:S04]  /*24cf0*/  STL [R1+0xa44], R144 ;  /* 0x000a449001007387 */ /* 0x0001e80000100800 */
[----:B0-----:R-:W4:Y:S04]  /*24d00*/  LDL.LU R144, [R1+0xa78] ;  /* 0x000a780001907983 */ /* 0x001f280000300800 */
[----:B------:R-:W4:Y:S04]  /*24d10*/  LDL.LU R138, [R1+0xca0] ;  /* 0x000ca000018a7983 */ /* 0x000f280000300800 */
[----:B------:R0:W-:Y:S04]  /*24d20*/  STL [R1+0xa48], R145 ;  /* 0x000a489101007387 */ /* 0x0001e80000100800 */
[----:B0-----:R-:W4:Y:S04]  /*24d30*/  LDL.LU R145, [R1+0xa7c] ;  /* 0x000a7c0001917983 */ /* 0x001f280000300800 */
[----:B------:R0:W-:Y:S01]  /*24d40*/  STL [R1+0xa4c], R146 ;  /* 0x000a4c9201007387 */ /* 0x0001e20000100800 */
[----:B---3--:R-:W-:-:S03]  /*24d50*/  FADD R148, R24, R148 ;  /* 0x0000009418947221 */ /* 0x008fc60000000000 */
[----:B0-----:R-:W3:Y:S04]  /*24d60*/  LDL.LU R146, [R1+0xa80] ;  /* 0x000a800001927983 */ /* 0x001ee80000300800 */
[----:B------:R0:W-:Y:S04]  /*24d70*/  STL [R1+0xa50], R147 ;  /* 0x000a509301007387 */ /* 0x0001e80000100800 */
[----:B0-----:R-:W3:Y:S01]  /*24d80*/  LDL.LU R147, [R1+0xa84] ;  /* 0x000a840001937983 */ /* 0x001ee20000300800 */
[----:B--2---:R-:W-:-:S03]  /*24d90*/  FADD R149, R25, R149 ;  /* 0x0000009519957221 */ /* 0x004fc60000000000 */
[----:B------:R0:W-:Y:S04]  /*24da0*/  STL [R1+0xa54], R148 ;  /* 0x000a549401007387 */ /* 0x0001e80000100800 */
[----:B0-----:R-:W2:Y:S04]  /*24db0*/  LDL.LU R148, [R1+0xa88] ;  /* 0x000a880001947983 */ /* 0x001ea80000300800 */
[----:B------:R0:W-:Y:S04]  /*24dc0*/  STL [R1+0xa58], R149 ;  /* 0x000a589501007387 */ /* 0x0001e80000100800 */
[----:B0-----:R-:W2:Y:S04]  /*24dd0*/  LDL.LU R149, [R1+0xa8c] ;  /* 0x000a8c0001957983 */ /* 0x001ea80000300800 */
[----:B------:R-:W2:Y:S01]  /*24de0*/  LDL.LU R150, [R1+0xa90] ;  /* 0x000a900001967983 */ /* 0x000ea20000300800 */
[----:B----4-:R-:W-:-:S03]  /*24df0*/  FADD R0, R26, R0 ;  /* 0x000000001a007221 */ /* 0x010fc60000000000 */
[----:B------:R-:W4:Y:S01]  /*24e00*/  LDL.LU R151, [R1+0xa94] ;  /* 0x000a940001977983 */ /* 0x000f220000300800 */
[----:B------:R-:W-:-:S03]  /*24e10*/  FADD R2, R27, R2 ;  /* 0x000000021b027221 */ /* 0x000fc60000000000 */
[----:B------:R0:W-:Y:S04]  /*24e20*/  STL [R1+0xa5c], R0 ;  /* 0x000a5c0001007387 */ /* 0x0001e80000100800 */
[----:B------:R-:W4:Y:S04]  /*24e30*/  LDL.LU R27, [R1+0xac8] ;  /* 0x000ac800011b7983 */ /* 0x000f280000300800 */
[----:B------:R-:W4:Y:S04]  /*24e40*/  LDL.LU R26, [R1+0xacc] ;  /* 0x000acc00011a7983 */ /* 0x000f280000300800 */
[----:B------:R1:W-:Y:S04]  /*24e50*/  STL [R1+0xa60], R2 ;  /* 0x000a600201007387 */ /* 0x0003e80000100800 */
[----:B------:R-:W4:Y:S04]  /*24e60*/  LDL.LU R25, [R1+0xad0] ;  /* 0x000ad00001197983 */ /* 0x000f280000300800 */
[----:B------:R-:W4:Y:S04]  /*24e70*/  LDL.LU R24, [R1+0xad4] ;  /* 0x000ad40001187983 */ /* 0x000f280000300800 */
[----:B0-----:R-:W4:Y:S04]  /*24e80*/  LDL.LU R0, [R1+0xad8] ;  /* 0x000ad80001007983 */ /* 0x001f280000300800 */
[----:B-1----:R-:W4:Y:S01]  /*24e90*/  LDL.LU R2, [R1+0xadc] ;  /* 0x000adc0001027983 */ /* 0x002f220000300800 */
[----:B------:R-:W-:-:S05]  /*24ea0*/  FADD R139, R28, R139 ;  /* 0x0000008b1c8b7221 */ /* 0x000fca0000000000 */
[----:B------:R0:W-:Y:S04]  /*24eb0*/  STL [R1+0xa64], R139 ;  /* 0x000a648b01007387 */ /* 0x0001e80000100800 */
[----:B0-----:R-:W4:Y:S01]  /*24ec0*/  LDL.LU R139, [R1+0xc9c] ;  /* 0x000c9c00018b7983 */ /* 0x001f220000300800 */
[----:B------:R-:W-:-:S03]  /*24ed0*/  FADD R140, R29, R140 ;  /* 0x0000008c1d8c7221 */ /* 0x000fc60000000000 */
[----:B------:R-:W4:Y:S04]  /*24ee0*/  LDL.LU R28, [R1+0xac4] ;  /* 0x000ac400011c7983 */ /* 0x000f280000300800 */
        /* <DEDUP_REMOVED lines=20> */
[----:B------:R0:W-:Y:S01]  /*25030*/  STL [R1+0xa7c], R145 ;  /* 0x000a7c9101007387 */ /* 0x0001e20000100800 */
[----:B---3--:R-:W-:-:S03]  /*25040*/  FADD R146, R35, R146 ;  /* 0x0000009223927221 */ /* 0x008fc60000000000 */
[----:B0-----:R-:W3:Y:S04]  /*25050*/  LDL.LU R145, [R1+0xc84] ;  /* 0x000c840001917983 */ /* 0x001ee80000300800 */
[----:B------:R-:W3:Y:S04]  /*25060*/  LDL.LU R34, [R1+0xaac] ;  /* 0x000aac0001227983 */ /* 0x000ee80000300800 */
[----:B------:R0:W-:Y:S01]  /*25070*/  STL [R1+0xa80], R146 ;  /* 0x000a809201007387 */ /* 0x0001e20000100800 */
[----:B------:R-:W-:-:S03]  /*25080*/  FADD R147, R36, R147 ;  /* 0x0000009324937221 */ /* 0x000fc60000000000 */
[----:B0-----:R-:W3:Y:S04]  /*25090*/  LDL.LU R146, [R1+0xc80] ;  /* 0x000c800001927983 */ /* 0x001ee80000300800 */
[----:B------:R-:W3:Y:S01]  /*250a0*/  LDL.LU R35, [R1+0xaa8] ;  /* 0x000aa80001237983 */ /* 0x000ee20000300800 */
[----:B--2---:R-:W-:-:S03]  /*250b0*/  FADD R148, R37, R148 ;  /* 0x0000009425947221 */ /* 0x004fc60000000000 */
[----:B------:R0:W-:Y:S04]  /*250c0*/  STL [R1+0xa84], R147 ;  /* 0x000a849301007387 */ /* 0x0001e80000100800 */
[----:B0-----:R-:W2:Y:S01]  /*250d0*/  LDL.LU R147, [R1+0xc7c] ;  /* 0x000c7c0001937983 */ /* 0x001ea20000300800 */
[----:B------:R-:W-:-:S03]  /*250e0*/  FADD R149, R38, R149 ;  /* 0x0000009526957221 */ /* 0x000fc60000000000 */
[----:B------:R-:W2:Y:S01]  /*250f0*/  LDL.LU R36, [R1+0xaa4] ;  /* 0x000aa40001247983 */ /* 0x000ea20000300800 */
[----:B------:R-:W-:-:S03]  /*25100*/  FADD R150, R39, R150 ;  /* 0x0000009627967221 */ /* 0x000fc60000000000 */
[----:B------:R0:W-:Y:S04]  /*25110*/  STL [R1+0xa88], R148 ;  /* 0x000a889401007387 */ /* 0x0001e80000100800 */
[----:B0-----:R-:W2:Y:S04]  /*25120*/  LDL.LU R148, [R1+0xc78] ;  /* 0x000c780001947983 */ /* 0x001ea80000300800 */
[----:B------:R-:W2:Y:S04]  /*25130*/  LDL.LU R37, [R1+0xaa0] ;  /* 0x000aa00001257983 */ /* 0x000ea80000300800 */
[----:B------:R0:W-:Y:S04]  /*25140*/  STL [R1+0xa8c], R149 ;  /* 0x000a8c9501007387 */ /* 0x0001e80000100800 */
[----:B0-----:R-:W2:Y:S04]  /*25150*/  LDL.LU R149, [R1+0xc74] ;  /* 0x000c740001957983 */ /* 0x001ea80000300800 */
[----:B------:R-:W2:Y:S04]  /*25160*/  LDL.LU R38, [R1+0xa9c] ;  /* 0x000a9c0001267983 */ /* 0x000ea80000300800 */
[----:B------:R0:W-:Y:S04]  /*25170*/  STL [R1+0xa90], R150 ;  /* 0x000a909601007387 */ /* 0x0001e80000100800 */
[----:B0-----:R-:W2:Y:S04]  /*25180*/  LDL.LU R150, [R1+0xc70] ;  /* 0x000c700001967983 */ /* 0x001ea80000300800 */
[----:B------:R-:W2:Y:S01]  /*25190*/  LDL.LU R39, [R1+0xa98] ;  /* 0x000a980001277983 */ /* 0x000ea20000300800 */
[----:B----4-:R-:W-:-:S05]  /*251a0*/  FADD R151, R40, R151 ;  /* 0x0000009728977221 */ /* 0x010fca0000000000 */
[----:B------:R0:W-:Y:S01]  /*251b0*/  STL [R1+0xa94], R151 ;  /* 0x000a949701007387 */ /* 0x0001e20000100800 */
[----:B------:R-:W-:-:S03]  /*251c0*/  FADD R27, R53, R27 ;  /* 0x0000001b351b7221 */ /* 0x000fc60000000000 */
[----:B0-----:R-:W4:Y:S01]  /*251d0*/  LDL.LU R151, [R1+0xc6c] ;  /* 0x000c6c0001977983 */ /* 0x001f220000300800 */
        /* <DEDUP_REMOVED lines=11> */
[----:B---3--:R-:W-:Y:S01]  /*25290*/  FADD R34, R46, R34 ;  /* 0x000000222e227221 */ /* 0x008fe20000000000 */
[----:B------:R-:W-:Y:S01]  /*252a0*/  FADD R35, R45, R35 ;  /* 0x000000232d237221 */ /* 0x000fe20000000000 */
[----:B--2---:R-:W-:Y:S01]  /*252b0*/  FADD R36, R44, R36 ;  /* 0x000000242c247221 */ /* 0x004fe20000000000 */
[----:B------:R-:W-:Y:S01]  /*252c0*/  FADD R37, R43, R37 ;  /* 0x000000252b257221 */ /* 0x000fe20000000000 */
[----:B------:R-:W-:Y:S01]  /*252d0*/  FADD R38, R42, R38 ;  /* 0x000000262a267221 */ /* 0x000fe20000000000 */
[----:B------:R-:W-:-:S05]  /*252e0*/  FADD R39, R41, R39 ;  /* 0x0000002729277221 */ /* 0x000fca0000000000 */
        /* <DEDUP_REMOVED lines=15> */
[----:B------:R-:W4:Y:S04]  /*253e0*/  LDL.LU R52, [R1+0xae0] ;  /* 0x000ae00001347983 */ /* 0x000f280000300800 */
[----:B------:R4:W-:Y:S04]  /*253f0*/  STL [R1+0xad4], R24 ;  /* 0x000ad41801007387 */ /* 0x0009e80000100800 */
[----:B------:R-:W4:Y:S04]  /*25400*/  LDL.LU R51, [R1+0xae4] ;  /* 0x000ae40001337983 */ /* 0x000f280000300800 */
[----:B------:R4:W-:Y:S04]  /*25410*/  STL [R1+0xad8], R0 ;  /* 0x000ad80001007387 */ /* 0x0009e80000100800 */
        /* <DEDUP_REMOVED lines=14> */
[----:B--2---:R-:W2:Y:S04]  /*25500*/  LDL.LU R37, [R1+0xb1c] ;  /* 0x000b1c0001257983 */ /* 0x004ea80000300800 */
        /* <DEDUP_REMOVED lines=258> */
[----:B------:R-:W-:Y:S01]  /*26530*/  FADD R0, R150, R0 ;  /* 0x0000000096007221 */ /* 0x000fe20000000000 */
[----:B------:R-:W-:-:S05]  /*26540*/  FADD R2, R2, R151 ;  /* 0x0000009702027221 */ /* 0x000fca0000000000 */
[----:B------:R0:W-:Y:S04]  /*26550*/  STL [R1+0xc50], R2 ;  /* 0x000c500201007387 */ /* 0x0001e80000100800 */
[----:B------:R0:W-:Y:S04]  /*26560*/  STL [R1+0xc48], R24 ;  /* 0x000c481801007387 */ /* 0x0001e80000100800 */
[----:B------:R0:W-:Y:S02]  /*26570*/  STL [R1+0xc4c], R0 ;  /* 0x000c4c0001007387 */ /* 0x0001e40000100800 */
.L_x_28:
[----:B0-----:R-:W0:Y:S02]  /*26580*/  LDC R0, c[0x0][0x28c] ;  /* 0x0000a300ff007b82 */ /* 0x001e240000000800 */
[----:B0-----:R-:W-:-:S13]  /*26590*/  ISETP.GE.AND P0, PT, R0, 0x1, PT ;  /* 0x000000010000780c */ /* 0x001fda0003f06270 */
[----:B------:R-:W-:Y:S05]  /*265a0*/  @!P0 BRA `(.L_x_29) ;  /* 0x0000000000488947 */ /* 0x000fea0003800000 */
[----:B------:R-:W-:-:S06]  /*265b0*/  UISETP.NE.AND UP0, UPT, UR25, 0x3, UPT ;  /* 0x000000031900788c */ /* 0x000fcc000bf05270 */
[----:B------:R-:W-:-:S13]  /*265c0*/  PLOP3.LUT P0, PT, PT, PT, UP0, 0x80, 0x0 ;  /* 0x000000000000781c */ /* 0x000fda0003f0f008 */
[----:B------:R-:W-:Y:S05]  /*265d0*/  @!P0 BRA `(.L_x_30) ;  /* 0x0000000000048947 */ /* 0x000fea0003800000 */
[----:B------:R-:W-:Y:S01]  /*265e0*/  BPT.TRAP 0x1 ;  /* 0x000000040000795c */ /* 0x000fe20000300000 */
.L_x_30:
[----:B------:R-:W-:-:S04]  /*265f0*/  UISETP.LT.AND UP0, UPT, UR14, 0x1, UPT ;  /* 0x000000010e00788c */ /* 0x000fc8000bf01270 */
[----:B------:R-:W-:Y:S02]  /*26600*/  USEL UR8, UR14, 0x1, UP0 ;  /* 0x000000010e087887 */ /* 0x000fe40008000000 */
[----:B------:R-:W-:Y:S02]  /*26610*/  UISETP.GT.U32.AND UP0, UPT, UR13, 0x1, UPT ;  /* 0x000000010d00788c */ /* 0x000fe4000bf04070 */
[----:B------:R-:W-:-:S04]  /*26620*/  UIADD3 UR8, UR5, UR14, -UR8 ;  /* 0x0000000e05087290 */ /* 0x000fc8000fffe808 */
[----:B------:R-:W-:Y:S01]  /*26630*/  UIMAD.WIDE.U32 UR6, UR8, -0x33333333, URZ ;  /* 0xcccccccd080678a5 */ /* 0x000fe2000f8e003f */
[----:B------:R-:W-:-:S03]  /*26640*/  PLOP3.LUT P0, PT, PT, PT, UP0, 0x80, 0x0 ;  /* 0x000000000000781c */ /* 0x000fc60003f0f008 */
[----:B------:R-:W-:-:S04]  /*26650*/  USHF.R.U32.HI UR6, URZ, 0x2, UR7 ;  /* 0x000000023f067899 */ /* 0x000fc80008011607 */
[----:B------:R-:W-:-:S04]  /*26660*/  UIMAD UR8, UR6, -0x5, UR8 ;  /* 0xfffffffb060878a4 */ /* 0x000fc8000f8e0208 */
[----:B------:R-:W-:-:S04]  /*26670*/  ULEA UR8, UR8, UR16, 0x3 ;  /* 0x0000001008087291 */ /* 0x000fc8000f8e183f */
[----:B------:R-:W-:-:S04]  /*26680*/  UIADD3 UR8, UR8, 0x28, URZ ;  /* 0x0000002808087890 */ /* 0x000fc8000fffe03f */
[----:B------:R-:W-:-:S09]  /*26690*/  UPRMT UR8, URZ, 0x654, UR8 ;  /* 0x000006543f087896 */ /* 0x000fd20008000008 */
[----:B------:R-:W-:Y:S01]  /*266a0*/  SYNCS.ARRIVE.TRANS64.RED.A1T0 RZ, [UR8], RZ ;  /* 0x000000ffffff79a7 */ /* 0x000fe20008100408 */
[----:B------:R-:W-:Y:S05]  /*266b0*/  @P0 BRA `(.L_x_29) ;  /* 0x0000000000040947 */ /* 0x000fea0003800000 */
[----:B------:R-:W-:Y:S01]  /*266c0*/  BPT.TRAP 0x1 ;  /* 0x000000040000795c */ /* 0x000fe20000300000 */
.L_x_29:
[----:B------:R-:W2:Y:S01]  /*266d0*/  LDL.LU R27, [R1+0xc60] ;  /* 0x000c6000011b7983 */ /* 0x000ea20000300800 */
[----:B------:R-:W0:Y:S01]  /*266e0*/  LDC R24, c[0x0][0x288] ;  /* 0x0000a200ff187b82 */ /* 0x000e220000000800 */
[----:B------:R-:W3:Y:S01]  /*266f0*/  S2R R26, SR_TID.X ;  /* 0x00000000001a7919 */ /* 0x000ee20000002100 */
[----:B------:R-:W-:Y:S01]  /*26700*/  UIADD3 UR9, UR14, UR5, URZ ;  /* 0x000000050e097290 */ /* 0x000fe2000fffe03f */
[----:B------:R-:W-:Y:S01]  /*26710*/  ULDC UR6, c[0x0][0x284] ;  /* 0x0000a10000067ab9 */ /* 0x000fe20000000800 */
[----:B------:R-:W4:Y:S01]  /*26720*/  LDL.LU R25, [R1+0xc5c] ;  /* 0x000c5c0001197983 */ /* 0x000f220000300800 */
[----:B------:R-:W-:Y:S01]  /*26730*/  USHF.R.S32.HI UR10, URZ, 0x1f, UR12 ;  /* 0x0000001f3f0a7899 */ /* 0x000fe2000801140c */
[----:B------:R-:W-:Y:S01]  /*26740*/  IMAD.MOV.U32 R40, RZ, RZ, -0x1 ;  /* 0xffffffffff287424 */ /* 0x000fe200078e00ff */
[----:B------:R-:W-:Y:S01]  /*26750*/  UISETP.GT.U32.AND UP0, UPT, UR9, 0x4, UPT ;  /* 0x000000040900788c */ /* 0x000fe2000bf04070 */
[----:B------:R-:W-:Y:S01]  /*26760*/  ULDC.64 UR20, c[0x0][0x5d0] ;  /* 0x0001740000147ab9 */ /* 0x000fe20000000a00 */
[----:B------:R-:W-:-:S02]  /*26770*/  UISETP.GE.U32.AND UP1, UPT, UR14, 0x5, UPT ;  /* 0x000000050e00788c */ /* 0x000fc4000bf26070 */
[----:B------:R-:W-:Y:S02]  /*26780*/  UIMAD UR5, UR10, UR20, URZ ;  /* 0x000000140a0572a4 */ /* 0x000fe4000f8e023f */
[----:B------:R-:W-:Y:S02]  /*26790*/  UISETP.LT.U32.AND UP0, UPT, UR14, 0x5, UP0 ;  /* 0x000000050e00788c */ /* 0x000fe40008701070 */
[----:B------:R-:W-:Y:S02]  /*267a0*/  UIMAD UR8, UR12, UR21, UR5 ;  /* 0x000000150c0872a4 */ /* 0x000fe4000f8e0205 */
[----:B------:R-:W-:-:S04]  /*267b0*/  USEL UR5, URZ, 0x1, !UP0 ;  /* 0x000000013f057887 */ /* 0x000fc8000c000000 */
[----:B------:R-:W-:Y:S01]  /*267c0*/  ULOP3.LUT UR4, UR4, UR5, URZ, 0x3c, !UPT ;  /* 0x0000000504047292 */ /* 0x000fe2000f8e3c3f */
[--C-:B---3--:R-:W-:Y:S01]  /*267d0*/  SHF.R.U32.HI R36, RZ, 0x7, R26.reuse ;  /* 0x00000007ff247819 */ /* 0x108fe2000001161a */
[C---:B------:R-:W-:Y:S01]  /*267e0*/  IMAD.SHL.U32 R33, R26.reuse, 0x2, RZ ;  /* 0x000000021a217824 */ /* 0x040fe200078e00ff */
[----:B------:R-:W-:Y:S02]  /*267f0*/  SHF.R.U32.HI R2, RZ, 0x2, R26 ;  /* 0x00000002ff027819 */ /* 0x000fe4000001161a */
[----:B------:R-:W-:Y:S02]  /*26800*/  LOP3.LUT R35, R26, 0x60, RZ, 0xc0, !PT ;  /* 0x000000601a237812 */ /* 0x000fe400078ec0ff */
[----:B------:R-:W-:Y:S02]  /*26810*/  LOP3.LUT R36, R36, 0x1, RZ, 0xc0, !PT ;  /* 0x0000000124247812 */ /* 0x000fe400078ec0ff */
[----:B------:R-:W-:Y:S02]  /*26820*/  LOP3.LUT R2, R2, 0x7, RZ, 0xc0, !PT ;  /* 0x0000000702027812 */ /* 0x000fe400078ec0ff */
[----:B------:R-:W-:Y:S01]  /*26830*/  SHF.R.U32.HI R35, RZ, 0x1, R35 ;  /* 0x00000001ff237819 */ /* 0x000fe20000011623 */
[----:B------:R-:W-:-:S03]  /*26840*/  IMAD.SHL.U32 R34, R36, 0x40, RZ ;  /* 0x0000004024227824 */ /* 0x000fc600078e00ff */
[-CC-:B------:R-:W-:Y:S02]  /*26850*/  IADD3 R0, RZ, -R35.reuse, -R2.reuse ;  /* 0x80000023ff007210 */ /* 0x180fe40007ffe802 */
[----:B------:R-:W-:Y:S02]  /*26860*/  LOP3.LUT R34, R34, 0x40, R2, 0xe2, !PT ;  /* 0x0000004022227812 */ /* 0x000fe400078ee202 */
[----:B------:R-:W-:Y:S01]  /*26870*/  LOP3.LUT R2, R26, 0x3, RZ, 0xc0, !PT ;  /* 0x000000031a027812 */ /* 0x000fe200078ec0ff */
[----:B------:R-:W-:Y:S01]  /*26880*/  IMAD R36, R36, -0x40, R0 ;  /* 0xffffffc024247824 */ /* 0x000fe200078e0200 */
[----:B------:R-:W-:Y:S01]  /*26890*/  LOP3.LUT R34, R34, R35, RZ, 0xfc, !PT ;  /* 0x0000002322227212 */ /* 0x000fe200078efcff */
[----:B------:R-:W-:Y:S02]  /*268a0*/  IMAD.U32 R26, RZ, RZ, UR20 ;  /* 0x00000014ff1a7e24 */ /* 0x000fe4000f8e00ff */
[----:B0-----:R-:W-:Y:S02]  /*268b0*/  IMAD R2, R2, -0x2, R24 ;  /* 0xfffffffe02027824 */ /* 0x001fe400078e0218 */
[----:B------:R-:W-:Y:S01]  /*268c0*/  IMAD.MOV.U32 R35, RZ, RZ, RZ ;  /* 0x000000ffff237224 */ /* 0x000fe200078e00ff */
[----:B--2---:R-:W-:-:S04]  /*268d0*/  SHF.L.U32 R32, R27, 0x9, RZ ;  /* 0x000000091b207819 */ /* 0x004fc800000006ff */
[----:B------:R-:W-:Y:S01]  /*268e0*/  ISETP.GE.AND P0, PT, R32, R24, PT ;  /* 0x000000182000720c */ /* 0x000fe20003f06270 */
[C---:B----4-:R-:W-:Y:S02]  /*268f0*/  IMAD R0, R25.reuse, 0xc0, RZ ;  /* 0x000000c019007824 */ /* 0x050fe400078e02ff */
[----:B------:R-:W-:-:S03]  /*26900*/  IMAD.WIDE R34, R25, 0xc0, R34 ;  /* 0x000000c019227825 */ /* 0x000fc600078e0222 */
[C---:B------:R-:W-:Y:S02]  /*26910*/  IADD3 R36, -R0.reuse, UR6, R36 ;  /* 0x0000000600247c10 */ /* 0x040fe4000fffe124 */
[----:B------:R-:W-:Y:S01]  /*26920*/  ISETP.GE.OR P0, PT, R0, UR6, P0 ;  /* 0x0000000600007c0c */ /* 0x000fe20008706670 */
[----:B------:R-:W-:Y:S01]  /*26930*/  IMAD.IADD R0, R2, 0x1, -R32 ;  /* 0x0000000102007824 */ /* 0x000fe200078e0a20 */
[----:B------:R-:W-:Y:S01]  /*26940*/  LOP3.LUT R32, R32, 0x6, R33, 0xf8, !PT ;  /* 0x0000000620207812 */ /* 0x000fe200078ef821 */
[----:B------:R-:W-:-:S03]  /*26950*/  UIMAD.WIDE.U32 UR6, UR9, -0x33333333, URZ ;  /* 0xcccccccd090678a5 */ /* 0x000fc6000f8e003f */
[--C-:B------:R-:W-:Y:S01]  /*26960*/  SHF.R.S32.HI R33, RZ, 0x1f, R32.reuse ;  /* 0x0000001fff217819 */ /* 0x100fe20000011420 */
[----:B------:R-:W-:Y:S02]  /*26970*/  USHF.R.U32.HI UR6, URZ, 0x2, UR7 ;  /* 0x000000023f067899 */ /* 0x000fe40008011607 */
[----:B------:R-:W-:Y:S02]  /*26980*/  IMAD.WIDE.U32 R26, R26, UR12, R32 ;  /* 0x0000000c1a1a7c25 */ /* 0x000fe4000f8e0020 */
[----:B------:R-:W-:Y:S02]  /*26990*/  UIMAD UR5, UR6, -0x5, UR9 ;  /* 0xfffffffb060578a4 */ /* 0x000fe4000f8e0209 */
[----:B------:R-:W-:Y:S01]  /*269a0*/  @UP1 ULOP3.LUT UR4, UR4, 0x1, UR6, 0x78, !UPT ;  /* 0x0000000104041892 */ /* 0x000fe2000f8e7806 */
[----:B------:R-:W-:Y:S01]  /*269b0*/  VIADD R27, R27, UR8 ;  /* 0x000000081b1b7c36 */ /* 0x000fe20008000000 */
[----:B------:R-:W-:Y:S10]  /*269c0*/  @P0 BRA `(.L_x_31) ;  /* 0x0000025400b40947 */ /* 0x000ff40003800000 */
[----:B------:R-:W0:Y:S01]  /*269d0*/  LDC.64 R28, c[0x0][0x5c8] ;  /* 0x00017200ff1c7b82 */ /* 0x000e220000000a00 */
[----:B------:R-:W-:Y:S01]  /*269e0*/  ULDC.64 UR6, c[0x0][0x5c0] ;  /* 0x0001700000067ab9 */ /* 0x000fe20000000a00 */
[----:B------:R-:W-:Y:S01]  /*269f0*/  BSSY B0, `(.L_x_31) ;  /* 0x000256a000007945 */ /* 0x000fe20003800000 */
[-C--:B0-----:R-:W-:Y:S01]  /*26a00*/  IMAD R2, R35, R28.reuse, RZ ;  /* 0x0000001c23027224 */ /* 0x081fe200078e02ff */
[----:B------:R-:W-:Y:S01]  /*26a10*/  SHF.L.U64.HI R37, R28, 0x3, R29 ;  /* 0x000000031c257819 */ /* 0x000fe2000001021d */
[----:B------:R-:W-:-:S04]  /*26a20*/  IMAD.WIDE.U32 R26, R34, R28, R26 ;  /* 0x0000001c221a7225 */ /* 0x000fc800078e001a */
[----:B------:R-:W-:Y:S01]  /*26a30*/  IMAD R2, R34, R29, R2 ;  /* 0x0000001d22027224 */ /* 0x000fe200078e0202 */
[C---:B------:R-:W-:Y:S01]  /*26a40*/  LEA R30, P2, R28.reuse, R26, 0x7 ;  /* 0x0000001a1c1e7211 */ /* 0x040fe200078438ff */
[----:B------:R-:W-:Y:S01]  /*26a50*/  IMAD.SHL.U32 R25, R28, 0x8, RZ ;  /* 0x000000081c197824 */ /* 0x000fe200078e00ff */
[----:B------:R-:W-:Y:S01]  /*26a60*/  IADD3 R24, P5, R26, UR6, RZ ;  /* 0x000000061a187c10 */ /* 0x000fe2000ffbe0ff */
[----:B------:R-:W-:-:S03]  /*26a70*/  IMAD.IADD R2, R27, 0x1, R2 ;  /* 0x000000011b027824 */ /* 0x000fc600078e0202 */
[----:B------:R-:W-:Y:S02]  /*26a80*/  IADD3 R26, P0, P1, R26, UR6, R25 ;  /* 0x000000061a1a7c10 */ /* 0x000fe4000f91e019 */
[----:B------:R-:W-:Y:S02]  /*26a90*/  LEA.HI.X R31, R28, R2, R29, 0x7, P2 ;  /* 0x000000021c1f7211 */ /* 0x000fe400010f3c1d */
[----:B------:R-:W-:Y:S02]  /*26aa0*/  IADD3 R28, P2, P3, R30, UR6, R25 ;  /* 0x000000061e1c7c10 */ /* 0x000fe4000fb5e019 */
[----:B------:R-:W-:Y:S02]  /*26ab0*/  IADD3.X R25, R2, UR7, RZ, P5, !PT ;  /* 0x0000000702197c10 */ /* 0x000fe4000affe4ff */
[----:B------:R-:W-:Y:S02]  /*26ac0*/  FSETP.NEU.AND P5, PT, RZ, UR24, PT ;  /* 0x00000018ff007c0b */ /* 0x000fe4000bfad000 */
[----:B------:R-:W-:-:S02]  /*26ad0*/  IADD3 R30, P6, R30, UR6, RZ ;  /* 0x000000061e1e7c10 */ /* 0x000fc4000ffde0ff */
[C-C-:B------:R-:W-:Y:S02]  /*26ae0*/  IADD3.X R29, R31.reuse, UR7, R37.reuse, P2, P3 ;  /* 0x000000071f1d7c10 */ /* 0x140fe400097e6425 */
[----:B------:R-:W-:Y:S02]  /*26af0*/  IADD3.X R27, R2, UR7, R37, P0, P1 ;  /* 0x00000007021b7c10 */ /* 0x000fe400087e2425 */
[----:B------:R-:W-:-:S05]  /*26b00*/  IADD3.X R31, R31, UR7, RZ, P6, !PT ;  /* 0x000000071f1f7c10 */ /* 0x000fca000b7fe4ff */
[----:B------:R-:W-:Y:S05]  /*26b10*/  @!P5 BRA `(.L_x_32) ;  /* 0x000001b800f8d947 */ /* 0x000fea0003800000 */
[----:B------:R-:W-:Y:S01]  /*26b20*/  ULDC.64 UR6, c[0x0][0x5b8] ;  /* 0x00016e0000067ab9 */ /* 0x000fe20000000a00 */
[----:B------:R-:W-:Y:S01]  /*26b30*/  ISETP.GE.AND P3, PT, R36, 0x1, PT ;  /* 0x000000012400780c */ /* 0x000fe20003f66270 */
[----:B------:R-:W-:Y:S01]  /*26b40*/  IMAD.U32 R2, RZ, RZ, UR6 ;  /* 0x00000006ff027e24 */ /* 0x000fe2000f8e00ff */
[----:B------:R-:W-:Y:S01]  /*26b50*/  UIMAD UR6, UR10, UR6, URZ ;  /* 0x000000060a0672a4 */ /* 0x000fe2000f8e023f */
[----:B------:R-:W-:Y:S01]  /*26b60*/  BSSY B1, `(.L_x_33) ;  /* 0x0000010000017945 */ /* 0x000fe20003800000 */
[----:B------:R-:W-:Y:S01]  /*26b70*/  ISETP.LT.OR P1, PT, R0, 0x1, !P3 ;  /* 0x000000010000780c */ /* 0x000fe20005f21670 */
[----:B------:R-:W-:Y:S01]  /*26b80*/  IMAD.WIDE.U32 R32, R2, UR12, R32 ;  /* 0x0000000c02207c25 */ /* 0x000fe2000f8e0020 */
[----:B------:R-:W-:Y:S01]  /*26b90*/  UIMAD UR6, UR12, UR7, UR6 ;  /* 0x000000070c0672a4 */ /* 0x000fe2000f8e0206 */
[----:B------:R-:W-:Y:S02]  /*26ba0*/  ULDC.64 UR8, c[0x0][0x5a8] ;  /* 0x00016a0000087ab9 */ /* 0x000fe40000000a00 */
[----:B------:R-:W-:-:S03]  /*26bb0*/  IMAD.MOV.U32 R38, RZ, RZ, R32 ;  /* 0x000000ffff267224 */ /* 0x000fc600078e0020 */
[----:B------:R-:W-:Y:S01]  /*26bc0*/  VIADD R39, R33, UR6 ;  /* 0x0000000621277c36 */ /* 0x000fe20008000000 */
[----:B------:R-:W-:Y:S02]  /*26bd0*/  ULDC.64 UR6, c[0x0][0x5b0] ;  /* 0x00016c0000067ab9 */ /* 0x000fe40000000a00 */
[----:B------:R-:W-:Y:S02]  /*26be0*/  IMAD R2, R35, UR6, RZ ;  /* 0x0000000623027c24 */ /* 0x000fe4000f8e02ff */
[----:B------:R-:W-:-:S04]  /*26bf0*/  IMAD.WIDE.U32 R32, R34, UR6, R38 ;  /* 0x0000000622207c25 */ /* 0x000fc8000f8e0026 */
[----:B------:R-:W-:Y:S01]  /*26c00*/  IMAD R2, R34, UR7, R2 ;  /* 0x0000000722027c24 */ /* 0x000fe2000f8e0202 */
[----:B------:R-:W-:-:S04]  /*26c10*/  IADD3 R32, P0, R32, UR8, RZ ;  /* 0x0000000820207c10 */ /* 0x000fc8000ff1e0ff */
[--C-:B------:R-:W-:Y:S02]  /*26c20*/  IADD3.X R33, R33, UR9, R2.reuse, P0, !PT ;  /* 0x0000000921217c10 */ /* 0x100fe400087fe402 */
[----:B------:R-:W-:Y:S01]  /*26c30*/  PRMT R2, RZ, 0x7610, R2 ;  /* 0x00007610ff027816 */ /* 0x000fe20000000002 */
[----:B------:R-:W-:Y:S06]  /*26c40*/  @P1 BRA `(.L_x_34) ;  /* 0x0000000000041947 */ /* 0x000fec0003800000 */
[----:B------:R0:W5:Y:S02]  /*26c50*/  LDG.E.U8 R2, desc[UR18][R32.64] ;  /* 0x0000001220027981 */ /* 0x000164000c1e1100 */
.L_x_34:
[----:B------:R-:W-:Y:S05]  /*26c60*/  BSYNC B1 ;  /* 0x0000000000017941 */ /* 0x000fea0003800000 */
.L_x_33:
[----:B-----5:R-:W-:Y:S01]  /*26c70*/  LOP3.LUT R2, R2, 0xff, RZ, 0xc0, !PT ;  /* 0x000000ff02027812 */ /* 0x020fe200078ec0ff */
[----:B------:R-:W-:Y:S01]  /*26c80*/  BSSY B1, `(.L_x_35) ;  /* 0x000000b000017945 */ /* 0x000fe20003800000 */
[----:B------:R-:W-:Y:S02]  /*26c90*/  ISETP.LT.OR P0, PT, R0, 0x2, !P3 ;  /* 0x000000020000780c */ /* 0x000fe40005f01670 */
[----:B------:R-:W-:-:S05]  /*26ca0*/  F2FP.F16.E4M3.UNPACK_B R2, R2 ;  /* 0x00000002ff02723e */ /* 0x000fca00020006ff */
[----:B------:R-:W-:-:S05]  /*26cb0*/  HADD2.F32 R2, -RZ, R2.H0_H0 ;  /* 0x20000002ff027230 */ /* 0x000fca0000004100 */
[----:B------:R-:W-:-:S04]  /*26cc0*/  FMUL R2, R2, UR24 ;  /* 0x0000001802027c20 */ /* 0x000fc80008400000 */
[--C-:B------:R-:W-:Y:S01]  /*26cd0*/  FFMA R3, R3, UR17, R2.reuse ;  /* 0x0000001103037c23 */ /* 0x100fe20008000002 */
[----:B------:R-:W-:-:S04]  /*26ce0*/  PRMT R2, RZ, 0x7610, R2 ;  /* 0x00007610ff027816 */ /* 0x000fc80000000002 */
[----:B------:R-:W-:-:S05]  /*26cf0*/  F2FP.SATFINITE.E4M3.F32.PACK_AB_MERGE_C R3, RZ, R3, RZ ;  /* 0x00000003ff03723e */ /* 0x000fca00048070ff */
[----:B------:R2:W-:Y:S01]  /*26d00*/  @!P1 STG.E.U8 desc[UR18][R24.64], R3 ;  /* 0x0000000318009986 */ /* 0x0005e2000c101112 */
[----:B------:R-:W-:Y:S05]  /*26d10*/  @P0 BRA `(.L_x_36) ;  /* 0x0000000000040947 */ /* 0x000fea0003800000 */
[----:B------:R3:W5:Y:S02]  /*26d20*/  LDG.E.U8 R2, desc[UR18][R32.64+0x1] ;  /* 0x0000011220027981 */ /* 0x000764000c1e1100 */
.L_x_36:
[----:B------:R-:W-:Y:S05]  /*26d30*/  BSYNC B1 ;  /* 0x0000000000017941 */ /* 0x000fea0003800000 */
.L_x_35:
[----:B--2--5:R-:W-:Y:S01]  /*26d40*/  LOP3.LUT R3, R2, 0xff, RZ, 0xc0, !PT ;  /* 0x000000ff02037812 */ /* 0x024fe200078ec0ff */
[----:B------:R-:W-:Y:S01]  /*26d50*/  BSSY B1, `(.L_x_37) ;  /* 0x0000013000017945 */ /* 0x000fe20003800000 */
[----:B------:R-:W-:Y:S02]  /*26d60*/  IADD3 R2, P1, R34, 0x8, RZ ;  /* 0x0000000822027810 */ /* 0x000fe40007f3e0ff */
[----:B------:R-:W-:Y:S02]  /*26d70*/  F2FP.F16.E4M3.UNPACK_B R3, R3 ;  /* 0x00000003ff03723e */ /* 0x000fe400020006ff */
[----:B------:R-:W-:-:S03]  /*26d80*/  ISETP.GE.AND P2, PT, R36, 0x9, PT ;  /* 0x000000092400780c */ /* 0x000fc60003f46270 */
[----:B------:R-:W-:Y:S02]  /*26d90*/  HADD2.F32 R37, -RZ, R3.H0_H0 ;  /* 0x20000003ff257230 */ /* 0x000fe40000004100 */
[----:B------:R-:W-:-:S03]  /*26da0*/  IMAD.X R3, RZ, RZ, R35, P1 ;  /* 0x000000ffff037224 */ /* 0x000fc600008e0623 */
[----:B------:R-:W-:Y:S01]  /*26db0*/  FMUL R37, R37, UR24 ;  /* 0x0000001825257c20 */ /* 0x000fe20008400000 */
[----:B------:R-:W-:-:S03]  /*26dc0*/  IMAD R3, R3, UR6, RZ ;  /* 0x0000000603037c24 */ /* 0x000fc6000f8e02ff */
[----:B------:R-:W-:Y:S01]  /*26dd0*/  FFMA R37, R4, UR17, R37 ;  /* 0x0000001104257c23 */ /* 0x000fe20008000025 */
[C---:B------:R-:W-:Y:S02]  /*26de0*/  IMAD R4, R2.reuse, UR7, R3 ;  /* 0x0000000702047c24 */ /* 0x040fe4000f8e0203 */
[----:B------:R-:W-:Y:S02]  /*26df0*/  IMAD.WIDE.U32 R2, R2, UR6, R38 ;  /* 0x0000000602027c25 */ /* 0x000fe4000f8e0026 */
[----:B------:R-:W-:Y:S02]  /*26e00*/  F2FP.SATFINITE.E4M3.F32.PACK_AB_MERGE_C R37, RZ, R37, RZ ;  /* 0x00000025ff25723e */ /* 0x000fe400048070ff */
[----:B------:R-:W-:-:S03]  /*26e10*/  IADD3 R2, P1, R2, UR8, RZ ;  /* 0x0000000802027c10 */ /* 0x000fc6000ff3e0ff */
[----:B------:R2:W-:Y:S01]  /*26e20*/  @!P0 STG.E.U8 desc[UR18][R24.64+0x1], R37 ;  /* 0x0000012518008986 */ /* 0x0005e2000c101112 */
[--C-:B------:R-:W-:Y:S02]  /*26e30*/  IADD3.X R3, R3, UR9, R4.reuse, P1, !PT ;  /* 0x0000000903037c10 */ /* 0x100fe40008ffe404 */
[----:B------:R-:W-:Y:S02]  /*26e40*/  ISETP.LT.OR P1, PT, R0, 0x1, !P2 ;  /* 0x000000010000780c */ /* 0x000fe40005721670 */
[----:B------:R-:W-:-:S11]  /*26e50*/  PRMT R4, RZ, 0x7610, R4 ;  /* 0x00007610ff047816 */ /* 0x000fd60000000004 */
[----:B--2---:R-:W-:Y:S05]  /*26e60*/  @P1 BRA `(.L_x_38) ;  /* 0x0000000000041947 */ /* 0x004fea0003800000 */
[----:B------:R2:W5:Y:S02]  /*26e70*/  LDG.E.U8 R4, desc[UR18][R2.64] ;  /* 0x0000001202047981 */ /* 0x000564000c1e1100 */
.L_x_38:
[----:B------:R-:W-:Y:S05]  /*26e80*/  BSYNC B1 ;  /* 0x0000000000017941 */ /* 0x000fea0003800000 */
.L_x_37:
        /* <DEDUP_REMOVED lines=12> */
.L_x_40:
[----:B------:R-:W-:Y:S05]  /*26f50*/  BSYNC B1 ;  /* 0x0000000000017941 */ /* 0x000fea0003800000 */
.L_x_39:
        /* <DEDUP_REMOVED lines=12> */
.L_x_42:
[----:B------:R-:W-:Y:S05]  /*27020*/  BSYNC B1 ;  /* 0x0000000000017941 */ /* 0x000fea0003800000 */
.L_x_41:
        /* <DEDUP_REMOVED lines=12> */
.L_x_44:
[----:B------:R-:W-:Y:S05]  /*270f0*/  BSYNC B1 ;  /* 0x0000000000017941 */ /* 0x000fea0003800000 */
.L_x_43:
        /* <DEDUP_REMOVED lines=12> */
.L_x_46:
[----:B------:R-:W-:Y:S05]  /*271c0*/  BSYNC B1 ;  /* 0x0000000000017941 */ /* 0x000fea0003800000 */
.L_x_45:
        /* <DEDUP_REMOVED lines=12> */
.L_x_48:
[----:B------:R-:W-:Y:S05]  /*27290*/  BSYNC B1 ;  /* 0x0000000000017941 */ /* 0x000fea0003800000 */
.L_x_47:
        /* <DEDUP_REMOVED lines=12> */
.L_x_50:
[----:B------:R-:W-:Y:S05]  /*27360*/  BSYNC B1 ;  /* 0x0000000000017941 */ /* 0x000fea0003800000 */
.L_x_49:
        /* <DEDUP_REMOVED lines=12> */
.L_x_52:
[----:B------:R-:W-:Y:S05]  /*27430*/  BSYNC B1 ;  /* 0x0000000000017941 */ /* 0x000fea0003800000 */
.L_x_51:
        /* <DEDUP_REMOVED lines=12> */
.L_x_54:
[----:B------:R-:W-:Y:S05]  /*27500*/  BSYNC B1 ;  /* 0x0000000000017941 */ /* 0x000fea0003800000 */
.L_x_53:
        /* <DEDUP_REMOVED lines=12> */
.L_x_56:
[----:B------:R-:W-:Y:S05]  /*275d0*/  BSYNC B1 ;  /* 0x0000000000017941 */ /* 0x000fea0003800000 */
.L_x_55:
        /* <DEDUP_REMOVED lines=12> */
.L_x_58:
[----:B------:R-:W-:Y:S05]  /*276a0*/  BSYNC B1 ;  /* 0x0000000000017941 */ /* 0x000fea0003800000 */
.L_x_57:
        /* <DEDUP_REMOVED lines=12> */
.L_x_60:
[----:B------:R-:W-:Y:S05]  /*27770*/  BSYNC B1 ;  /* 0x0000000000017941 */ /* 0x000fea0003800000 */
.L_x_59:
        /* <DEDUP_REMOVED lines=12> */
.L_x_62:
[----:B------:R-:W-:Y:S05]  /*27840*/  BSYNC B1 ;  /* 0x0000000000017941 */ /* 0x000fea0003800000 */
.L_x_61:
        /* <DEDUP_REMOVED lines=12> */
.L_x_64:
[----:B------:R-:W-:Y:S05]  /*27910*/  BSYNC B1 ;  /* 0x0000000000017941 */ /* 0x000fea0003800000 */
.L_x_63:
        /* <DEDUP_REMOVED lines=12> */
.L_x_66:
[----:B------:R-:W-:Y:S05]  /*279e0*/  BSYNC B1 ;  /* 0x0000000000017941 */ /* 0x000fea0003800000 */
.L_x_65:
        /* <DEDUP_REMOVED lines=12> */
.L_x_68:
[----:B------:R-:W-:Y:S05]  /*27ab0*/  BSYNC B1 ;  /* 0x0000000000017941 */ /* 0x000fea0003800000 */
.L_x_67:
        /* <DEDUP_REMOVED lines=12> */
.L_x_70:
[----:B------:R-:W-:Y:S05]  /*27b80*/  BSYNC B1 ;  /* 0x0000000000017941 */ /* 0x000fea0003800000 */
.L_x_69:
        /* <DEDUP_REMOVED lines=12> */
.L_x_72:
[----:B------:R-:W-:Y:S05]  /*27c50*/  BSYNC B1 ;  /* 0x0000000000017941 */ /* 0x000fea0003800000 */
.L_x_71:
        /* <DEDUP_REMOVED lines=12> */
.L_x_74:
[----:B------:R-:W-:Y:S05]  /*27d20*/  BSYNC B1 ;  /* 0x0000000000017941 */ /* 0x000fea0003800000 */
.L_x_73:
        /* <DEDUP_REMOVED lines=12> */
.L_x_76:
[----:B------:R-:W-:Y:S05]  /*27df0*/  BSYNC B1 ;  /* 0x0000000000017941 */ /* 0x000fea0003800000 */
.L_x_75:
        /* <DEDUP_REMOVED lines=12> */
.L_x_78:
[----:B------:R-:W-:Y:S05]  /*27ec0*/  BSYNC B1 ;  /* 0x0000000000017941 */ /* 0x000fea0003800000 */
.L_x_77:
        /* <DEDUP_REMOVED lines=12> */
.L_x_80:
[----:B------:R-:W-:Y:S05]  /*27f90*/  BSYNC B1 ;  /* 0x0000000000017941 */ /* 0x000fea0003800000 */
.L_x_79:
        /* <DEDUP_REMOVED lines=12> */
.L_x_82:
[----:B------:R-:W-:Y:S05]  /*28060*/  BSYNC B1 ;  /* 0x0000000000017941 */ /* 0x000fea0003800000 */
.L_x_81:
        /* <DEDUP_REMOVED lines=12> */
.L_x_84:
[----:B------:R-:W-:Y:S05]  /*28130*/  BSYNC B1 ;  /* 0x0000000000017941 */ /* 0x000fea0003800000 */
.L_x_83:
        /* <DEDUP_REMOVED lines=12> */
.L_x_86:
[----:B------:R-:W-:Y:S05]  /*28200*/  BSYNC B1 ;  /* 0x0000000000017941 */ /* 0x000fea0003800000 */
.L_x_85:
        /* <DEDUP_REMOVED lines=12> */
.L_x_88:
[----:B------:R-:W-:Y:S05]  /*282d0*/  BSYNC B1 ;  /* 0x0000000000017941 */ /* 0x000fea0003800000 */
.L_x_87:
        /* <DEDUP_REMOVED lines=12> */
.L_x_90:
[----:B------:R-:W-:Y:S05]  /*283a0*/  BSYNC B1 ;  /* 0x0000000000017941 */ /* 0x000fea0003800000 */
.L_x_89:
        /* <DEDUP_REMOVED lines=12> */
.L_x_92:
[----:B------:R-:W-:Y:S05]  /*28470*/  BSYNC B1 ;  /* 0x0000000000017941 */ /* 0x000fea0003800000 */
.L_x_91:
        /* <DEDUP_REMOVED lines=12> */
.L_x_94:
[----:B------:R-:W-:Y:S05]  /*28540*/  BSYNC B1 ;  /* 0x0000000000017941 */ /* 0x000fea0003800000 */
.L_x_93:
        /* <DEDUP_REMOVED lines=12> */
.L_x_96:
[----:B------:R-:W-:Y:S05]  /*28610*/  BSYNC B1 ;  /* 0x0000000000017941 */ /* 0x000fea0003800000 */
.L_x_95:
        /* <DEDUP_REMOVED lines=12> */
.L_x_98:
[----:B------:R-:W-:Y:S05]  /*286e0*/  BSYNC B1 ;  /* 0x0000000000017941 */ /* 0x000fea0003800000 */
.L_x_97:
        /* <DEDUP_REMOVED lines=12> */
.L_x_100:
[----:B------:R-:W-:Y:S05]  /*287b0*/  BSYNC B1 ;  /* 0x0000000000017941 */ /* 0x000fea0003800000 */
.L_x_99:
        /* <DEDUP_REMOVED lines=12> */
.L_x_102:
[----:B------:R-:W-:Y:S05]  /*28880*/  BSYNC B1 ;  /* 0x0000000000017941 */ /* 0x000fea0003800000 */
.L_x_101:
        /* <DEDUP_REMOVED lines=12> */
.L_x_104:
[----:B------:R-:W-:Y:S05]  /*28950*/  BSYNC B1 ;  /* 0x0000000000017941 */ /* 0x000fea0003800000 */
.L_x_103:
        /* <DEDUP_REMOVED lines=12> */
.L_x_106:
[----:B------:R-:W-:Y:S05]  /*28a20*/  BSYNC B1 ;  /* 0x0000000000017941 */ /* 0x000fea0003800000 */
.L_x_105:
        /* <DEDUP_REMOVED lines=12> */
.L_x_108:
[----:B------:R-:W-:Y:S05]  /*28af0*/  BSYNC B1 ;  /* 0x0000000000017941 */ /* 0x000fea0003800000 */
.L_x_107:
        /* <DEDUP_REMOVED lines=12> */
.L_x_110:
[----:B------:R-:W-:Y:S05]  /*28bc0*/  BSYNC B1 ;  /* 0x0000000000017941 */ /* 0x000fea0003800000 */
.L_x_109:
        /* <DEDUP_REMOVED lines=12> */
.L_x_112:
[----:B------:R-:W-:Y:S05]  /*28c90*/  BSYNC B1 ;  /* 0x0000000000017941 */ /* 0x000fea0003800000 */
.L_x_111:
        /* <DEDUP_REMOVED lines=12> */
.L_x_114:
[----:B------:R-:W-:Y:S05]  /*28d60*/  BSYNC B1 ;  /* 0x0000000000017941 */ /* 0x000fea0003800000 */
.L_x_113:
        /* <DEDUP_REMOVED lines=12> */
.L_x_116:
[----:B------:R-:W-:Y:S05]  /*28e30*/  BSYNC B1 ;  /* 0x0000000000017941 */ /* 0x000fea0003800000 */
.L_x_115:
        /* <DEDUP_REMOVED lines=12> */
.L_x_118:
[----:B------:R-:W-:Y:S05]  /*28f00*/  BSYNC B1 ;  /* 0x0000000000017941 */ /* 0x000fea0003800000 */
.L_x_117:
        /* <DEDUP_REMOVED lines=12> */
.L_x_120:
[----:B------:R-:W-:Y:S05]  /*28fd0*/  BSYNC B1 ;  /* 0x0000000000017941 */ /* 0x000fea0003800000 */
.L_x_119:
        /* <DEDUP_REMOVED lines=12> */
.L_x_122:
[----:B------:R-:W-:Y:S05]  /*290a0*/  BSYNC B1 ;  /* 0x0000000000017941 */ /* 0x000fea0003800000 */
.L_x_121:
        /* <DEDUP_REMOVED lines=12> */
.L_x_124:
[----:B------:R-:W-:Y:S05]  /*29170*/  BSYNC B1 ;  /* 0x0000000000017941 */ /* 0x000fea0003800000 */
.L_x_123:
        /* <DEDUP_REMOVED lines=12> */
.L_x_126:
[----:B------:R-:W-:Y:S05]  /*29240*/  BSYNC B1 ;  /* 0x0000000000017941 */ /* 0x000fea0003800000 */
.L_x_125:
        /* <DEDUP_REMOVED lines=12> */
.L_x_128:
[----:B------:R-:W-:Y:S05]  /*29310*/  BSYNC B1 ;  /* 0x0000000000017941 */ /* 0x000fea0003800000 */
.L_x_127:
        /* <DEDUP_REMOVED lines=12> */
.L_x_130:
[----:B------:R-:W-:Y:S05]  /*293e0*/  BSYNC B1 ;  /* 0x0000000000017941 */ /* 0x000fea0003800000 */
.L_x_129:
        /* <DEDUP_REMOVED lines=12> */
.L_x_132:
[----:B------:R-:W-:Y:S05]  /*294b0*/  BSYNC B1 ;  /* 0x0000000000017941 */ /* 0x000fea0003800000 */
.L_x_131:
        /* <DEDUP_REMOVED lines=12> */
.L_x_134:
[----:B------:R-:W-:Y:S05]  /*29580*/  BSYNC B1 ;  /* 0x0000000000017941 */ /* 0x000fea0003800000 */
.L_x_133:
        /* <DEDUP_REMOVED lines=12> */
.L_x_136:
[----:B------:R-:W-:Y:S05]  /*29650*/  BSYNC B1 ;  /* 0x0000000000017941 */ /* 0x000fea0003800000 */
.L_x_135:
        /* <DEDUP_REMOVED lines=12> */
.L_x_138:
[----:B------:R-:W-:Y:S05]  /*29720*/  BSYNC B1 ;  /* 0x0000000000017941 */ /* 0x000fea0003800000 */
.L_x_137:
        /* <DEDUP_REMOVED lines=12> */
.L_x_140:
[----:B------:R-:W-:Y:S05]  /*297f0*/  BSYNC B1 ;  /* 0x0000000000017941 */ /* 0x000fea0003800000 */
.L_x_139:
        /* <DEDUP_REMOVED lines=12> */
.L_x_142:
[----:B------:R-:W-:Y:S05]  /*298c0*/  BSYNC B1 ;  /* 0x0000000000017941 */ /* 0x000fea0003800000 */
.L_x_141:
        /* <DEDUP_REMOVED lines=12> */
.L_x_144:
[----:B------:R-:W-:Y:S05]  /*29990*/  BSYNC B1 ;  /* 0x0000000000017941 */ /* 0x000fea0003800000 */
.L_x_143:
        /* <DEDUP_REMOVED lines=12> */
.L_x_146:
[----:B------:R-:W-:Y:S05]  /*29a60*/  BSYNC B1 ;  /* 0x0000000000017941 */ /* 0x000fea0003800000 */
.L_x_145:
        /* <DEDUP_REMOVED lines=12> */
.L_x_148:
[----:B------:R-:W-:Y:S05]  /*29b30*/  BSYNC B1 ;  /* 0x0000000000017941 */ /* 0x000fea0003800000 */
.L_x_147:
        /* <DEDUP_REMOVED lines=12> */
.L_x_150:
[----:B------:R-:W-:Y:S05]  /*29c00*/  BSYNC B1 ;  /* 0x0000000000017941 */ /* 0x000fea0003800000 */
.L_x_149:
        /* <DEDUP_REMOVED lines=12> */
.L_x_152:
[----:B------:R-:W-:Y:S05]  /*29cd0*/  BSYNC B1 ;  /* 0x0000000000017941 */ /* 0x000fea0003800000 */
.L_x_151:
        /* <DEDUP_REMOVED lines=12> */
.L_x_154:
[----:B------:R-:W-:Y:S05]  /*29da0*/  BSYNC B1 ;  /* 0x0000000000017941 */ /* 0x000fea0003800000 */
.L_x_153:
        /* <DEDUP_REMOVED lines=12> */
.L_x_156:
[----:B------:R-:W-:Y:S05]  /*29e70*/  BSYNC B1 ;  /* 0x0000000000017941 */ /* 0x000fea0003800000 */
.L_x_155:
        /* <DEDUP_REMOVED lines=12> */
.L_x_158:
[----:B------:R-:W-:Y:S05]  /*29f40*/  BSYNC B1 ;  /* 0x0000000000017941 */ /* 0x000fea0003800000 */
.L_x_157:
        /* <DEDUP_REMOVED lines=12> */
.L_x_160:
[----:B------:R-:W-:Y:S05]  /*2a010*/  BSYNC B1 ;  /* 0x0000000000017941 */ /* 0x000fea0003800000 */
.L_x_159:
        /* <DEDUP_REMOVED lines=12> */
.L_x_162:
[----:B------:R-:W-:Y:S05]  /*2a0e0*/  BSYNC B1 ;  /* 0x0000000000017941 */ /* 0x000fea0003800000 */
.L_x_161:
        /* <DEDUP_REMOVED lines=12> */
.L_x_164:
[----:B------:R-:W-:Y:S05]  /*2a1b0*/  BSYNC B1 ;  /* 0x0000000000017941 */ /* 0x000fea0003800000 */
.L_x_163:
        /* <DEDUP_REMOVED lines=12> */
.L_x_166:
[----:B------:R-:W-:Y:S05]  /*2a280*/  BSYNC B1 ;  /* 0x0000000000017941 */ /* 0x000fea0003800000 */
.L_x_165:
        /* <DEDUP_REMOVED lines=12> */
.L_x_168:
[----:B------:R-:W-:Y:S05]  /*2a350*/  BSYNC B1 ;  /* 0x0000000000017941 */ /* 0x000fea0003800000 */
.L_x_167:
        /* <DEDUP_REMOVED lines=12> */
.L_x_170:
[----:B------:R-:W-:Y:S05]  /*2a420*/  BSYNC B1 ;  /* 0x0000000000017941 */ /* 0x000fea0003800000 */
.L_x_169:
        /* <DEDUP_REMOVED lines=12> */
.L_x_172:
[----:B------:R-:W-:Y:S05]  /*2a4f0*/  BSYNC B1 ;  /* 0x0000000000017941 */ /* 0x000fea0003800000 */
.L_x_171:
        /* <DEDUP_REMOVED lines=12> */
.L_x_174:
[----:B------:R-:W-:Y:S05]  /*2a5c0*/  BSYNC B1 ;  /* 0x0000000000017941 */ /* 0x000fea0003800000 */
.L_x_173:
        /* <DEDUP_REMOVED lines=12> */
.L_x_176:
[----:B------:R-:W-:Y:S05]  /*2a690*/  BSYNC B1 ;  /* 0x0000000000017941 */ /* 0x000fea0003800000 */
.L_x_175:
        /* <DEDUP_REMOVED lines=12> */
.L_x_178:
[----:B------:R-:W-:Y:S05]  /*2a760*/  BSYNC B1 ;  /* 0x0000000000017941 */ /* 0x000fea0003800000 */
.L_x_177:
        /* <DEDUP_REMOVED lines=12> */
.L_x_180:
[----:B------:R-:W-:Y:S05]  /*2a830*/  BSYNC B1 ;  /* 0x0000000000017941 */ /* 0x000fea0003800000 */
.L_x_179:
        /* <DEDUP_REMOVED lines=12> */
.L_x_182:
[----:B------:R-:W-:Y:S05]  /*2a900*/  BSYNC B1 ;  /* 0x0000000000017941 */ /* 0x000fea0003800000 */
.L_x_181:
        /* <DEDUP_REMOVED lines=12> */
.L_x_184:
[----:B------:R-:W-:Y:S05]  /*2a9d0*/  BSYNC B1 ;  /* 0x0000000000017941 */ /* 0x000fea0003800000 */
.L_x_183:
        /* <DEDUP_REMOVED lines=12> */
.L_x_186:
[----:B------:R-:W-:Y:S05]  /*2aaa0*/  BSYNC B1 ;  /* 0x0000000000017941 */ /* 0x000fea0003800000 */
.L_x_185:
        /* <DEDUP_REMOVED lines=12> */
.L_x_188:
[----:B------:R-:W-:Y:S05]  /*2ab70*/  BSYNC B1 ;  /* 0x0000000000017941 */ /* 0x000fea0003800000 */
.L_x_187:
        /* <DEDUP_REMOVED lines=12> */
.L_x_190:
[----:B------:R-:W-:Y:S05]  /*2ac40*/  BSYNC B1 ;  /* 0x0000000000017941 */ /* 0x000fea0003800000 */
.L_x_189:
        /* <DEDUP_REMOVED lines=12> */
.L_x_192:
[----:B------:R-:W-:Y:S05]  /*2ad10*/  BSYNC B1 ;  /* 0x0000000000017941 */ /* 0x000fea0003800000 */
.L_x_191:
        /* <DEDUP_REMOVED lines=12> */
.L_x_194:
[----:B------:R-:W-:Y:S05]  /*2ade0*/  BSYNC B1 ;  /* 0x0000000000017941 */ /* 0x000fea0003800000 */
.L_x_193:
        /* <DEDUP_REMOVED lines=12> */
.L_x_196:
[----:B------:R-:W-:Y:S05]  /*2aeb0*/  BSYNC B1 ;  /* 0x0000000000017941 */ /* 0x000fea0003800000 */
.L_x_195:
        /* <DEDUP_REMOVED lines=12> */
.L_x_198:
[----:B------:R-:W-:Y:S05]  /*2af80*/  BSYNC B1 ;  /* 0x0000000000017941 */ /* 0x000fea0003800000 */
.L_x_197:
        /* <DEDUP_REMOVED lines=12> */
.L_x_200:
[----:B------:R-:W-:Y:S05]  /*2b050*/  BSYNC B1 ;  /* 0x0000000000017941 */ /* 0x000fea0003800000 */
.L_x_199:
        /* <DEDUP_REMOVED lines=12> */
.L_x_202:
[----:B------:R-:W-:Y:S05]  /*2b120*/  BSYNC B1 ;  /* 0x0000000000017941 */ /* 0x000fea0003800000 */
.L_x_201:
        /* <DEDUP_REMOVED lines=12> */
.L_x_204:
[----:B------:R-:W-:Y:S05]  /*2b1f0*/  BSYNC B1 ;  /* 0x0000000000017941 */ /* 0x000fea0003800000 */
.L_x_203:
        /* <DEDUP_REMOVED lines=12> */
.L_x_206:
[----:B------:R-:W-:Y:S05]  /*2b2c0*/  BSYNC B1 ;  /* 0x0000000000017941 */ /* 0x000fea0003800000 */
.L_x_205:
        /* <DEDUP_REMOVED lines=12> */
.L_x_208:
[----:B------:R-:W-:Y:S05]  /*2b390*/  BSYNC B1 ;  /* 0x0000000000017941 */ /* 0x000fea0003800000 */
.L_x_207:
        /* <DEDUP_REMOVED lines=12> */
.L_x_210:
[----:B------:R-:W-:Y:S05]  /*2b460*/  BSYNC B1 ;  /* 0x0000000000017941 */ /* 0x000fea0003800000 */
.L_x_209:
        /* <DEDUP_REMOVED lines=12> */
.L_x_212:
[----:B------:R-:W-:Y:S05]  /*2b530*/  BSYNC B1 ;  /* 0x0000000000017941 */ /* 0x000fea0003800000 */
.L_x_211:
        /* <DEDUP_REMOVED lines=12> */
.L_x_214:
[----:B------:R-:W-:Y:S05]  /*2b600*/  BSYNC B1 ;  /* 0x0000000000017941 */ /* 0x000fea0003800000 */
.L_x_213:
        /* <DEDUP_REMOVED lines=12> */
.L_x_216:
[----:B------:R-:W-:Y:S05]  /*2b6d0*/  BSYNC B1 ;  /* 0x0000000000017941 */ /* 0x000fea0003800000 */
.L_x_215:
        /* <DEDUP_REMOVED lines=12> */
.L_x_218:
[----:B------:R-:W-:Y:S05]  /*2b7a0*/  BSYNC B1 ;  /* 0x0000000000017941 */ /* 0x000fea0003800000 */
.L_x_217:
        /* <DEDUP_REMOVED lines=12> */
.L_x_220:
[----:B------:R-:W-:Y:S05]  /*2b870*/  BSYNC B1 ;  /* 0x0000000000017941 */ /* 0x000fea0003800000 */
.L_x_219:
        /* <DEDUP_REMOVED lines=12> */
.L_x_222:
[----:B------:R-:W-:Y:S05]  /*2b940*/  BSYNC B1 ;  /* 0x0000000000017941 */ /* 0x000fea0003800000 */
.L_x_221:
        /* <DEDUP_REMOVED lines=12> */
.L_x_224:
[----:B------:R-:W-:Y:S05]  /*2ba10*/  BSYNC B1 ;  /* 0x0000000000017941 */ /* 0x000fea0003800000 */
.L_x_223:
        /* <DEDUP_REMOVED lines=12> */
.L_x_226:
[----:B------:R-:W-:Y:S05]  /*2bae0*/  BSYNC B1 ;  /* 0x0000000000017941 */ /* 0x000fea0003800000 */
.L_x_225:
        /* <DEDUP_REMOVED lines=12> */
.L_x_228:
[----:B------:R-:W-:Y:S05]  /*2bbb0*/  BSYNC B1 ;  /* 0x0000000000017941 */ /* 0x000fea0003800000 */
.L_x_227:
        /* <DEDUP_REMOVED lines=12> */
.L_x_230:
[----:B------:R-:W-:Y:S05]  /*2bc80*/  BSYNC B1 ;  /* 0x0000000000017941 */ /* 0x000fea0003800000 */
.L_x_229:
        /* <DEDUP_REMOVED lines=12> */
.L_x_232:
[----:B------:R-:W-:Y:S05]  /*2bd50*/  BSYNC B1 ;  /* 0x0000000000017941 */ /* 0x000fea0003800000 */
.L_x_231:
        /* <DEDUP_REMOVED lines=12> */
.L_x_234:
[----:B------:R-:W-:Y:S05]  /*2be20*/  BSYNC B1 ;  /* 0x0000000000017941 */ /* 0x000fea0003800000 */
.L_x_233:
        /* <DEDUP_REMOVED lines=12> */
.L_x_236:
[----:B------:R-:W-:Y:S05]  /*2bef0*/  BSYNC B1 ;  /* 0x0000000000017941 */ /* 0x000fea0003800000 */
.L_x_235:
        /* <DEDUP_REMOVED lines=12> */
.L_x_238:
[----:B------:R-:W-:Y:S05]  /*2bfc0*/  BSYNC B1 ;  /* 0x0000000000017941 */ /* 0x000fea0003800000 */
.L_x_237:
        /* <DEDUP_REMOVED lines=12> */
.L_x_240:
[----:B------:R-:W-:Y:S05]  /*2c090*/  BSYNC B1 ;  /* 0x0000000000017941 */ /* 0x000fea0003800000 */
.L_x_239:
        /* <DEDUP_REMOVED lines=12> */
.L_x_242:
[----:B------:R-:W-:Y:S05]  /*2c160*/  BSYNC B1 ;  /* 0x0000000000017941 */ /* 0x000fea0003800000 */
.L_x_241:
        /* <DEDUP_REMOVED lines=12> */
.L_x_244:
[----:B------:R-:W-:Y:S05]  /*2c230*/  BSYNC B1 ;  /* 0x0000000000017941 */ /* 0x000fea0003800000 */
.L_x_243:
        /* <DEDUP_REMOVED lines=12> */
.L_x_246:
[----:B------:R-:W-:Y:S05]  /*2c300*/  BSYNC B1 ;  /* 0x0000000000017941 */ /* 0x000fea0003800000 */
.L_x_245:
        /* <DEDUP_REMOVED lines=12> */
.L_x_248:
[----:B------:R-:W-:Y:S05]  /*2c3d0*/  BSYNC B1 ;  /* 0x0000000000017941 */ /* 0x000fea0003800000 */
.L_x_247:
[----:B----4-:R-:W4:Y:S01]  /*2c3e0*/  LDL.LU R5, [R1+0x600] ;  /* 0x0006000001057983 */ /* 0x010f220000300800 */
[----:B-----5:R-:W-:Y:S01]  /*2c3f0*/  LOP3.LUT R4, R4, 0xff, RZ, 0xc0, !PT ;  /* 0x000000ff04047812 */ /* 0x020fe200078ec0ff */
[----:B------:R-:W-:Y:S01]  /*2c400*/  BSSY B1, `(.L_x_249) ;  /* 0x000000b000017945 */ /* 0x000fe20003800000 */
[----:B------:R-:W-:Y:S02]  /*2c410*/  ISETP.LT.OR P1, PT, R0, 0xd9, !P3 ;  /* 0x000000d90000780c */ /* 0x000fe40005f21670 */
[----:B------:R-:W-:-:S05]  /*2c420*/  F2FP.F16.E4M3.UNPACK_B R4, R4 ;  /* 0x00000004ff04723e */ /* 0x000fca00020006ff */
[----:B------:R-:W-:-:S05]  /*2c430*/  HADD2.F32 R4, -RZ, R4.H0_H0 ;  /* 0x20000004ff047230 */ /* 0x000fca0000004100 */
[----:B------:R-:W-:-:S04]  /*2c440*/  FMUL R4, R4, UR24 ;  /* 0x0000001804047c20 */ /* 0x000fc80008400000 */
[----:B----4-:R-:W-:-:S05]  /*2c450*/  FFMA R4, R5, UR17, R4 ;  /* 0x0000001105047c23 */ /* 0x010fca0008000004 */
[----:B------:R-:W-:Y:S02]  /*2c460*/  F2FP.SATFINITE.E4M3.F32.PACK_AB_MERGE_C R5, RZ, R4, RZ ;  /* 0x00000004ff05723e */ /* 0x000fe400048070ff */
[----:B------:R-:W-:-:S03]  /*2c470*/  PRMT R4, RZ, 0x7610, R4 ;  /* 0x00007610ff047816 */ /* 0x000fc60000000004 */
[----:B------:R4:W-:Y:S01]  /*2c480*/  @!P0 STG.E.U8 desc[UR18][R26.64+0xd1], R5 ;  /* 0x0000d1051a008986 */ /* 0x0009e2000c101112 */
[----:B------:R-:W-:Y:S05]  /*2c490*/  @P1 BRA `(.L_x_250) ;  /* 0x0000000000041947 */ /* 0x000fea0003800000 */
[----:B------:R0:W5:Y:S02]  /*2c4a0*/  LDG.E.U8 R4, desc[UR18][R32.64+0xd8] ;  /* 0x0000d81220047981 */ /* 0x000164000c1e1100 */
.L_x_250:
[----:B------:R-:W-:Y:S05]  /*2c4b0*/  BSYNC B1 ;  /* 0x0000000000017941 */ /* 0x000fea0003800000 */
.L_x_249:
        /* <DEDUP_REMOVED lines=13> */
.L_x_252:
[----:B------:R-:W-:Y:S05]  /*2c590*/  BSYNC B1 ;  /* 0x0000000000017941 */ /* 0x000fea0003800000 */
.L_x_251:
        /* <DEDUP_REMOVED lines=13> */
.L_x_254:
[----:B------:R-:W-:Y:S05]  /*2c670*/  BSYNC B1 ;  /* 0x0000000000017941 */ /* 0x000fea0003800000 */
.L_x_253:
        /* <DEDUP_REMOVED lines=13> */
.L_x_256:
[----:B------:R-:W-:Y:S05]  /*2c750*/  BSYNC B1 ;  /* 0x0000000000017941 */ /* 0x000fea0003800000 */
.L_x_255:
        /* <DEDUP_REMOVED lines=13> */
.L_x_258:
[----:B------:R-:W-:Y:S05]  /*2c830*/  BSYNC B1 ;  /* 0x0000000000017941 */ /* 0x000fea0003800000 */
.L_x_257:
        /* <DEDUP_REMOVED lines=13> */
.L_x_260:
[----:B------:R-:W-:Y:S05]  /*2c910*/  BSYNC B1 ;  /* 0x0000000000017941 */ /* 0x000fea0003800000 */
.L_x_259:
        /* <DEDUP_REMOVED lines=13> */
.L_x_262:
[----:B------:R-:W-:Y:S05]  /*2c9f0*/  BSYNC B1 ;  /* 0x0000000000017941 */ /* 0x000fea0003800000 */
.L_x_261:
        /* <DEDUP_REMOVED lines=13> */
.L_x_264:
[----:B------:R-:W-:Y:S05]  /*2cad0*/  BSYNC B1 ;  /* 0x0000000000017941 */ /* 0x000fea0003800000 */
.L_x_263:
        /* <DEDUP_REMOVED lines=13> */
.L_x_266:
[----:B------:R-:W-:Y:S05]  /*2cbb0*/  BSYNC B1 ;  /* 0x0000000000017941 */ /* 0x000fea0003800000 */
.L_x_265:
        /* <DEDUP_REMOVED lines=13> */
.L_x_268:
[----:B------:R-:W-:Y:S05]  /*2cc90*/  BSYNC B1 ;  /* 0x0000000000017941 */ /* 0x000fea0003800000 */
.L_x_267:
        /* <DEDUP_REMOVED lines=13> */
.L_x_270:
[----:B------:R-:W-:Y:S05]  /*2cd70*/  BSYNC B1 ;  /* 0x0000000000017941 */ /* 0x000fea0003800000 */
.L_x_269:
        /* <DEDUP_REMOVED lines=13> */
.L_x_272:
[----:B------:R-:W-:Y:S05]  /*2ce50*/  BSYNC B1 ;  /* 0x0000000000017941 */ /* 0x000fea0003800000 */
.L_x_271:
        /* <DEDUP_REMOVED lines=13> */
.L_x_274:
[----:B------:R-:W-:Y:S05]  /*2cf30*/  BSYNC B1 ;  /* 0x0000000000017941 */ /* 0x000fea0003800000 */
.L_x_273:
        /* <DEDUP_REMOVED lines=13> */
.L_x_276:
[----:B------:R-:W-:Y:S05]  /*2d010*/  BSYNC B1 ;  /* 0x0000000000017941 */ /* 0x000fea0003800000 */
.L_x_275:
        /* <DEDUP_REMOVED lines=13> */
.L_x_278:
[----:B------:R-:W-:Y:S05]  /*2d0f0*/  BSYNC B1 ;  /* 0x0000000000017941 */ /* 0x000fea0003800000 */
.L_x_277:
        /* <DEDUP_REMOVED lines=13> */
.L_x_280:
[----:B------:R-:W-:Y:S05]  /*2d1d0*/  BSYNC B1 ;  /* 0x0000000000017941 */ /* 0x000fea0003800000 */
.L_x_279:
        /* <DEDUP_REMOVED lines=13> */
.L_x_282:
[----:B------:R-:W-:Y:S05]  /*2d2b0*/  BSYNC B1 ;  /* 0x0000000000017941 */ /* 0x000fea0003800000 */
.L_x_281:
        /* <DEDUP_REMOVED lines=13> */
.L_x_284:
[----:B------:R-:W-:Y:S05]  /*2d390*/  BSYNC B1 ;  /* 0x0000000000017941 */ /* 0x000fea0003800000 */
.L_x_283:
        /* <DEDUP_REMOVED lines=13> */
.L_x_286:
[----:B------:R-:W-:Y:S05]  /*2d470*/  BSYNC B1 ;  /* 0x0000000000017941 */ /* 0x000fea0003800000 */
.L_x_285:
        /* <DEDUP_REMOVED lines=13> */
.L_x_288:
[----:B------:R-:W-:Y:S05]  /*2d550*/  BSYNC B1 ;  /* 0x0000000000017941 */ /* 0x000fea0003800000 */
.L_x_287:
[----:B0-----:R-:W2:Y:S01]  /*2d560*/  LDL.LU R9, [R1+0x650] ;  /* 0x0006500001097983 */ /* 0x001ea20000300800 */
[----:B-----5:R-:W-:Y:S01]  /*2d570*/  LOP3.LUT R4, R4, 0xff, RZ, 0xc0, !PT ;  /* 0x000000ff04047812 */ /* 0x020fe200078ec0ff */
[----:B------:R-:W-:Y:S01]  /*2d580*/  BSSY B1, `(.L_x_289) ;  /* 0x0000013000017945 */ /* 0x000fe20003800000 */
[----:B------:R-:W-:Y:S02]  /*2d590*/  IADD3 R6, P0, R34, 0x80, RZ ;  /* 0x0000008022067810 */ /* 0x000fe40007f1e0ff */
[----:B------:R-:W-:Y:S02]  /*2d5a0*/  F2FP.F16.E4M3.UNPACK_B R4, R4 ;  /* 0x00000004ff04723e */ /* 0x000fe400020006ff */
[----:B------:R-:W-:-:S03]  /*2d5b0*/  ISETP.GE.AND P1, PT, R36, 0x81, PT ;  /* 0x000000812400780c */ /* 0x000fc60003f26270 */
[----:B------:R-:W-:Y:S02]  /*2d5c0*/  HADD2.F32 R7, -RZ, R4.H0_H0 ;  /* 0x20000004ff077230 */ /* 0x000fe40000004100 */
[----:B------:R-:W-:Y:S01]  /*2d5d0*/  IMAD.X R4, RZ, RZ, R35, P0 ;  /* 0x000000ffff047224 */ /* 0x000fe200000e0623 */
[----:B------:R-:W-:Y:S02]  /*2d5e0*/  ISETP.LT.OR P0, PT, R0, 0x1, !P1 ;  /* 0x000000010000780c */ /* 0x000fe40004f01670 */
[----:B------:R-:W-:Y:S01]  /*2d5f0*/  FMUL R7, R7, UR24 ;  /* 0x0000001807077c20 */ /* 0x000fe20008400000 */
[----:B------:R-:W-:Y:S02]  /*2d600*/  IMAD R8, R4, UR6, RZ ;  /* 0x0000000604087c24 */ /* 0x000fe4000f8e02ff */
[----:B----4-:R-:W-:-:S04]  /*2d610*/  IMAD.WIDE.U32 R4, R6, UR6, R38 ;  /* 0x0000000606047c25 */ /* 0x010fc8000f8e0026 */
[----:B------:R-:W-:Y:S01]  /*2d620*/  IMAD R6, R6, UR7, R8 ;  /* 0x0000000706067c24 */ /* 0x000fe2000f8e0208 */
[----:B------:R-:W-:-:S04]  /*2d630*/  IADD3 R4, P6, R4, UR8, RZ ;  /* 0x0000000804047c10 */ /* 0x000fc8000ffde0ff */
[--C-:B------:R-:W-:Y:S02]  /*2d640*/  IADD3.X R5, R5, UR9, R6.reuse, P6, !PT ;  /* 0x0000000905057c10 */ /* 0x100fe4000b7fe406 */
[----:B------:R-:W-:Y:S01]  /*2d650*/  PRMT R6, RZ, 0x7610, R6 ;  /* 0x00007610ff067816 */ /* 0x000fe20000000006 */
[----:B--2---:R-:W-:-:S05]  /*2d660*/  FFMA R7, R9, UR17, R7 ;  /* 0x0000001109077c23 */ /* 0x004fca0008000007 */
[----:B------:R-:W-:-:S05]  /*2d670*/  F2FP.SATFINITE.E4M3.F32.PACK_AB_MERGE_C R7, RZ, R7, RZ ;  /* 0x00000007ff07723e */ /* 0x000fca00048070ff */
[----:B------:R0:W-:Y:S01]  /*2d680*/  @!P5 STG.E.U8 desc[UR18][R26.64+0xf9], R7 ;  /* 0x0000f9071a00d986 */ /* 0x0001e2000c101112 */
[----:B------:R-:W-:Y:S05]  /*2d690*/  @P0 BRA `(.L_x_290) ;  /* 0x0000000000040947 */ /* 0x000fea0003800000 */
[----:B------:R2:W5:Y:S02]  /*2d6a0*/  LDG.E.U8 R6, desc[UR18][R4.64] ;  /* 0x0000001204067981 */ /* 0x000564000c1e1100 */
.L_x_290:
[----:B------:R-:W-:Y:S05]  /*2d6b0*/  BSYNC B1 ;  /* 0x0000000000017941 */ /* 0x000fea0003800000 */
.L_x_289:
[----:B0-----:R-:W4:Y:S01]  /*2d6c0*/  LDL.LU R7, [R1+0x654] ;  /* 0x0006540001077983 */ /* 0x001f220000300800 */
        /* <DEDUP_REMOVED lines=12> */
.L_x_292:
[----:B------:R-:W-:Y:S05]  /*2d790*/  BSYNC B1 ;  /* 0x0000000000017941 */ /* 0x000fea0003800000 */
.L_x_291:
[----:B------:R-:W2:Y:S01]  /*2d7a0*/  LDL.LU R8, [R1+0x658] ;  /* 0x0006580001087983 */ /* 0x000ea20000300800 */
[----:B-----5:R-:W-:Y:S01]  /*2d7b0*/  LOP3.LUT R6, R6, 0xff, RZ, 0xc0, !PT ;  /* 0x000000ff06067812 */ /* 0x020fe200078ec0ff */
[----:B------:R-:W-:Y:S03]  /*2d7c0*/  BSSY B1, `(.L_x_293) ;  /* 0x0000013000017945 */ /* 0x000fe60003800000 */
[----:B------:R-:W-:-:S05]  /*2d7d0*/  F2FP.F16.E4M3.UNPACK_B R6, R6 ;  /* 0x00000006ff06723e */ /* 0x000fca00020006ff */
[----:B0-----:R-:W-:Y:S01]  /*2d7e0*/  HADD2.F32 R7, -RZ, R6.H0_H0 ;  /* 0x20000006ff077230 */ /* 0x001fe20000004100 */
[----:B------:R-:W-:-:S04]  /*2d7f0*/  IADD3 R6, P0, R34, 0x88, RZ ;  /* 0x0000008822067810 */ /* 0x000fc80007f1e0ff */
[----:B------:R-:W-:Y:S01]  /*2d800*/  FMUL R7, R7, UR24 ;  /* 0x0000001807077c20 */ /* 0x000fe20008400000 */
[----:B------:R-:W-:Y:S01]  /*2d810*/  IMAD.X R34, RZ, RZ, R35, P0 ;  /* 0x000000ffff227224 */ /* 0x000fe200000e0623 */
[----:B------:R-:W-:Y:S01]  /*2d820*/  ISETP.GE.AND P0, PT, R36, 0x89, PT ;  /* 0x000000892400780c */ /* 0x000fe20003f06270 */
[----:B------:R-:W-:-:S04]  /*2d830*/  IMAD.WIDE.U32 R38, R6, UR6, R38 ;  /* 0x0000000606267c25 */ /* 0x000fc8000f8e0026 */
[----:B------:R-:W-:Y:S02]  /*2d840*/  IMAD R34, R34, UR6, RZ ;  /* 0x0000000622227c24 */ /* 0x000fe4000f8e02ff */
[----:B--2---:R-:W-:-:S05]  /*2d850*/  FFMA R7, R8, UR17, R7 ;  /* 0x0000001108077c23 */ /* 0x004fca0008000007 */
[----:B------:R-:W-:Y:S01]  /*2d860*/  F2FP.SATFINITE.E4M3.F32.PACK_AB_MERGE_C R8, RZ, R7, RZ ;  /* 0x00000007ff08723e */ /* 0x000fe200048070ff */
[----:B------:R-:W-:Y:S01]  /*2d870*/  IMAD R7, R6, UR7, R34 ;  /* 0x0000000706077c24 */ /* 0x000fe2000f8e0222 */
[----:B------:R-:W-:-:S03]  /*2d880*/  IADD3 R6, P6, R38, UR8, RZ ;  /* 0x0000000826067c10 */ /* 0x000fc6000ffde0ff */
[----:B------:R0:W-:Y:S01]  /*2d890*/  @!P5 STG.E.U8 desc[UR18][R30.64+0x1], R8 ;  /* 0x000001081e00d986 */ /* 0x0001e2000c101112 */
[----:B------:R-:W-:Y:S02]  /*2d8a0*/  ISETP.LT.OR P5, PT, R0, 0x1, !P0 ;  /* 0x000000010000780c */ /* 0x000fe400047a1670 */
[----:B------:R-:W-:Y:S02]  /*2d8b0*/  IADD3.X R7, R39, UR9, R7, P6, !PT ;  /* 0x0000000927077c10 */ /* 0x000fe4000b7fe407 */
[----:B0-----:R-:W-:-:S09]  /*2d8c0*/  PRMT R8, RZ, 0x7610, R8 ;  /* 0x00007610ff087816 */ /* 0x001fd20000000008 */
[----:B------:R-:W-:Y:S05]  /*2d8d0*/  @P5 BRA `(.L_x_294) ;  /* 0x0000000000045947 */ /* 0x000fea0003800000 */
[----:B------:R0:W5:Y:S02]  /*2d8e0*/  LDG.E.U8 R8, desc[UR18][R6.64] ;  /* 0x0000001206087981 */ /* 0x000164000c1e1100 */
.L_x_294:
[----:B------:R-:W-:Y:S05]  /*2d8f0*/  BSYNC B1 ;  /* 0x0000000000017941 */ /* 0x000fea0003800000 */
.L_x_293:
[----:B------:R-:W2:Y:S01]  /*2d900*/  LDL.LU R9, [R1+0x65c] ;  /* 0x00065c0001097983 */ /* 0x000ea20000300800 */
[----:B-----5:R-:W-:Y:S01]  /*2d910*/  LOP3.LUT R8, R8, 0xff, RZ, 0xc0, !PT ;  /* 0x000000ff08087812 */ /* 0x020fe200078ec0ff */
[----:B------:R-:W-:Y:S01]  /*2d920*/  BSSY B1, `(.L_x_295) ;  /* 0x000000b000017945 */ /* 0x000fe20003800000 */
[----:B------:R-:W-:Y:S02]  /*2d930*/  ISETP.LT.OR P6, PT, R0, 0x2, !P0 ;  /* 0x000000020000780c */ /* 0x000fe400047c1670 */
[----:B------:R-:W-:-:S05]  /*2d940*/  F2FP.F16.E4M3.UNPACK_B R8, R8 ;  /* 0x00000008ff08723e */ /* 0x000fca00020006ff */
[----:B------:R-:W-:-:S05]  /*2d950*/  HADD2.F32 R8, -RZ, R8.H0_H0 ;  /* 0x20000008ff087230 */ /* 0x000fca0000004100 */
[----:B------:R-:W-:-:S04]  /*2d960*/  FMUL R8, R8, UR24 ;  /* 0x0000001808087c20 */ /* 0x000fc80008400000 */
[----:B--2---:R-:W-:-:S05]  /*2d970*/  FFMA R8, R9, UR17, R8 ;  /* 0x0000001109087c23 */ /* 0x004fca0008000008 */
[----:B------:R-:W-:Y:S02]  /*2d980*/  F2FP.SATFINITE.E4M3.F32.PACK_AB_MERGE_C R9, RZ, R8, RZ ;  /* 0x00000008ff09723e */ /* 0x000fe400048070ff */
[----:B------:R-:W-:-:S03]  /*2d990*/  PRMT R8, RZ, 0x7610, R8 ;  /* 0x00007610ff087816 */ /* 0x000fc60000000008 */
[----:B------:R2:W-:Y:S01]  /*2d9a0*/  @!P5 STG.E.U8 desc[UR18][R28.64], R9 ;  /* 0x000000091c00d986 */ /* 0x0005e2000c101112 */
[----:B------:R-:W-:Y:S05]  /*2d9b0*/  @P6 BRA `(.L_x_296) ;  /* 0x0000000000046947 */ /* 0x000fea0003800000 */
[----:B------:R0:W5:Y:S02]  /*2d9c0*/  LDG.E.U8 R8, desc[UR18][R6.64+0x1] ;  /* 0x0000011206087981 */ /* 0x000164000c1e1100 */
.L_x_296:
[----:B------:R-:W-:Y:S05]  /*2d9d0*/  BSYNC B1 ;  /* 0x0000000000017941 */ /* 0x000fea0003800000 */
.L_x_295:
[----:B--2---:R-:W2:Y:S01]  /*2d9e0*/  LDL.LU R9, [R1+0x660] ;  /* 0x0006600001097983 */ /* 0x004ea20000300800 */
        /* <DEDUP_REMOVED lines=12> */
.L_x_298:
[----:B------:R-:W-:Y:S05]  /*2dab0*/  BSYNC B1 ;  /* 0x0000000000017941 */ /* 0x000fea0003800000 */
.L_x_297:
        /* <DEDUP_REMOVED lines=13> */
.L_x_300:
[----:B------:R-:W-:Y:S05]  /*2db90*/  BSYNC B1 ;  /* 0x0000000000017941 */ /* 0x000fea0003800000 */
.L_x_299:
        /* <DEDUP_REMOVED lines=13> */
.L_x_302:
[----:B------:R-:W-:Y:S05]  /*2dc70*/  BSYNC B1 ;  /* 0x0000000000017941 */ /* 0x000fea0003800000 */
.L_x_301:
        /* <DEDUP_REMOVED lines=13> */
.L_x_304:
[----:B------:R-:W-:Y:S05]  /*2dd50*/  BSYNC B1 ;  /* 0x0000000000017941 */ /* 0x000fea0003800000 */
.L_x_303:
        /* <DEDUP_REMOVED lines=13> */
.L_x_306:
[----:B------:R-:W-:Y:S05]  /*2de30*/  BSYNC B1 ;  /* 0x0000000000017941 */ /* 0x000fea0003800000 */
.L_x_305:
        /* <DEDUP_REMOVED lines=13> */
.L_x_308:
[----:B------:R-:W-:Y:S05]  /*2df10*/  BSYNC B1 ;  /* 0x0000000000017941 */ /* 0x000fea0003800000 */
.L_x_307:
        /* <DEDUP_REMOVED lines=13> */
.L_x_310:
[----:B------:R-:W-:Y:S05]  /*2dff0*/  BSYNC B1 ;  /* 0x0000000000017941 */ /* 0x000fea0003800000 */
.L_x_309:
        /* <DEDUP_REMOVED lines=13> */
.L_x_312:
[----:B------:R-:W-:Y:S05]  /*2e0d0*/  BSYNC B1 ;  /* 0x0000000000017941 */ /* 0x000fea0003800000 */
.L_x_311:
        /* <DEDUP_REMOVED lines=13> */
.L_x_314:
[----:B------:R-:W-:Y:S05]  /*2e1b0*/  BSYNC B1 ;  /* 0x0000000000017941 */ /* 0x000fea0003800000 */
.L_x_313:
        /* <DEDUP_REMOVED lines=13> */
.L_x_316:
[----:B------:R-:W-:Y:S05]  /*2e290*/  BSYNC B1 ;  /* 0x0000000000017941 */ /* 0x000fea0003800000 */
.L_x_315:
        /* <DEDUP_REMOVED lines=13> */
.L_x_318:
[----:B------:R-:W-:Y:S05]  /*2e370*/  BSYNC B1 ;  /* 0x0000000000017941 */ /* 0x000fea0003800000 */
.L_x_317:
        /* <DEDUP_REMOVED lines=13> */
.L_x_320:
[----:B------:R-:W-:Y:S05]  /*2e450*/  BSYNC B1 ;  /* 0x0000000000017941 */ /* 0x000fea0003800000 */
.L_x_319:
        /* <DEDUP_REMOVED lines=13> */
.L_x_322:
[----:B------:R-:W-:Y:S05]  /*2e530*/  BSYNC B1 ;  /* 0x0000000000017941 */ /* 0x000fea0003800000 */
.L_x_321:
        /* <DEDUP_REMOVED lines=13> */
.L_x_324:
[----:B------:R-:W-:Y:S05]  /*2e610*/  BSYNC B1 ;  /* 0x0000000000017941 */ /* 0x000fea0003800000 */
.L_x_323:
        /* <DEDUP_REMOVED lines=13> */
.L_x_326:
[----:B------:R-:W-:Y:S05]  /*2e6f0*/  BSYNC B1 ;  /* 0x0000000000017941 */ /* 0x000fea0003800000 */
.L_x_325:
        /* <DEDUP_REMOVED lines=13> */
.L_x_328:
[----:B------:R-:W-:Y:S05]  /*2e7d0*/  BSYNC B1 ;  /* 0x0000000000017941 */ /* 0x000fea0003800000 */
.L_x_327:
        /* <DEDUP_REMOVED lines=13> */
.L_x_330:
[----:B------:R-:W-:Y:S05]  /*2e8b0*/  BSYNC B1 ;  /* 0x0000000000017941 */ /* 0x000fea0003800000 */
.L_x_329:
        /* <DEDUP_REMOVED lines=13> */
.L_x_332:
[----:B------:R-:W-:Y:S05]  /*2e990*/  BSYNC B1 ;  /* 0x0000000000017941 */ /* 0x000fea0003800000 */
.L_x_331:
        /* <DEDUP_REMOVED lines=13> */
.L_x_334:
[----:B------:R-:W-:Y:S05]  /*2ea70*/  BSYNC B1 ;  /* 0x0000000000017941 */ /* 0x000fea0003800000 */
.L_x_333:
        /* <DEDUP_REMOVED lines=13> */
.L_x_336:
[----:B------:R-:W-:Y:S05]  /*2eb50*/  BSYNC B1 ;  /* 0x0000000000017941 */ /* 0x000fea0003800000 */
.L_x_335:
        /* <DEDUP_REMOVED lines=13> */
.L_x_338:
[----:B------:R-:W-:Y:S05]  /*2ec30*/  BSYNC B1 ;  /* 0x0000000000017941 */ /* 0x000fea0003800000 */
.L_x_337:
        /* <DEDUP_REMOVED lines=13> */
.L_x_340:
[----:B------:R-:W-:Y:S05]  /*2ed10*/  BSYNC B1 ;  /* 0x0000000000017941 */ /* 0x000fea0003800000 */
.L_x_339:
        /* <DEDUP_REMOVED lines=13> */
.L_x_342:
[----:B------:R-:W-:Y:S05]  /*2edf0*/  BSYNC B1 ;  /* 0x0000000000017941 */ /* 0x000fea0003800000 */
.L_x_341:
        /* <DEDUP_REMOVED lines=13> */
.L_x_344:
[----:B------:R-:W-:Y:S05]  /*2eed0*/  BSYNC B1 ;  /* 0x0000000000017941 */ /* 0x000fea0003800000 */
.L_x_343:
        /* <DEDUP_REMOVED lines=13> */
.L_x_346:
[----:B------:R-:W-:Y:S05]  /*2efb0*/  BSYNC B1 ;  /* 0x0000000000017941 */ /* 0x000fea0003800000 */
.L_x_345:
        /* <DEDUP_REMOVED lines=13> */
.L_x_348:
[----:B------:R-:W-:Y:S05]  /*2f090*/  BSYNC B1 ;  /* 0x0000000000017941 */ /* 0x000fea0003800000 */
.L_x_347:
        /* <DEDUP_REMOVED lines=13> */
.L_x_350:
[----:B------:R-:W-:Y:S05]  /*2f170*/  BSYNC B1 ;  /* 0x0000000000017941 */ /* 0x000fea0003800000 */
.L_x_349:
        /* <DEDUP_REMOVED lines=13> */
.L_x_352:
[----:B------:R-:W-:Y:S05]  /*2f250*/  BSYNC B1 ;  /* 0x0000000000017941 */ /* 0x000fea0003800000 */
.L_x_351:
        /* <DEDUP_REMOVED lines=13> */
.L_x_354:
[----:B------:R-:W-:Y:S05]  /*2f330*/  BSYNC B1 ;  /* 0x0000000000017941 */ /* 0x000fea0003800000 */
.L_x_353:
        /* <DEDUP_REMOVED lines=13> */
.L_x_356:
[----:B------:R-:W-:Y:S05]  /*2f410*/  BSYNC B1 ;  /* 0x0000000000017941 */ /* 0x000fea0003800000 */
.L_x_355:
        /* <DEDUP_REMOVED lines=13> */
.L_x_358:
[----:B------:R-:W-:Y:S05]  /*2f4f0*/  BSYNC B1 ;  /* 0x0000000000017941 */ /* 0x000fea0003800000 */
.L_x_357:
        /* <DEDUP_REMOVED lines=13> */
.L_x_360:
[----:B------:R-:W-:Y:S05]  /*2f5d0*/  BSYNC B1 ;  /* 0x0000000000017941 */ /* 0x000fea0003800000 */
.L_x_359:
        /* <DEDUP_REMOVED lines=13> */
.L_x_362:
[----:B------:R-:W-:Y:S05]  /*2f6b0*/  BSYNC B1 ;  /* 0x0000000000017941 */ /* 0x000fea0003800000 */
.L_x_361:
        /* <DEDUP_REMOVED lines=13> */
.L_x_364:
[----:B------:R-:W-:Y:S05]  /*2f790*/  BSYNC B1 ;  /* 0x0000000000017941 */ /* 0x000fea0003800000 */
.L_x_363:
        /* <DEDUP_REMOVED lines=13> */
.L_x_366:
[----:B------:R-:W-:Y:S05]  /*2f870*/  BSYNC B1 ;  /* 0x0000000000017941 */ /* 0x000fea0003800000 */
.L_x_365:
        /* <DEDUP_REMOVED lines=13> */
.L_x_368:
[----:B------:R-:W-:Y:S05]  /*2f950*/  BSYNC B1 ;  /* 0x0000000000017941 */ /* 0x000fea0003800000 */
.L_x_367:
        /* <DEDUP_REMOVED lines=13> */
.L_x_370:
[----:B------:R-:W-:Y:S05]  /*2fa30*/  BSYNC B1 ;  /* 0x0000000000017941 */ /* 0x000fea0003800000 */
.L_x_369:
        /* <DEDUP_REMOVED lines=13> */
.L_x_372:
[----:B------:R-:W-:Y:S05]  /*2fb10*/  BSYNC B1 ;  /* 0x0000000000017941 */ /* 0x000fea0003800000 */
.L_x_371:
        /* <DEDUP_REMOVED lines=13> */
.L_x_374:
[----:B------:R-:W-:Y:S05]  /*2fbf0*/  BSYNC B1 ;  /* 0x0000000000017941 */ /* 0x000fea0003800000 */
.L_x_373:
        /* <DEDUP_REMOVED lines=13> */
.L_x_376:
[----:B------:R-:W-:Y:S05]  /*2fcd0*/  BSYNC B1 ;  /* 0x0000000000017941 */ /* 0x000fea0003800000 */
.L_x_375:
        /* <DEDUP_REMOVED lines=13> */
.L_x_378:
[----:B------:R-:W-:Y:S05]  /*2fdb0*/  BSYNC B1 ;  /* 0x0000000000017941 */ /* 0x000fea0003800000 */
.L_x_377:
        /* <DEDUP_REMOVED lines=13> */
.L_x_380:
[----:B------:R-:W-:Y:S05]  /*2fe90*/  BSYNC B1 ;  /* 0x0000000000017941 */ /* 0x000fea0003800000 */
.L_x_379:
        /* <DEDUP_REMOVED lines=13> */
.L_x_382:
[----:B------:R-:W-:Y:S05]  /*2ff70*/  BSYNC B1 ;  /* 0x0000000000017941 */ /* 0x000fea0003800000 */
.L_x_381:
        /* <DEDUP_REMOVED lines=13> */
.L_x_384:
[----:B------:R-:W-:Y:S05]  /*30050*/  BSYNC B1 ;  /* 0x0000000000017941 */ /* 0x000fea0003800000 */
.L_x_383:
        /* <DEDUP_REMOVED lines=13> */
.L_x_386:
[----:B------:R-:W-:Y:S05]  /*30130*/  BSYNC B1 ;  /* 0x0000000000017941 */ /* 0x000fea0003800000 */
.L_x_385:
        /* <DEDUP_REMOVED lines=13> */
.L_x_388:
[----:B------:R-:W-:Y:S05]  /*30210*/  BSYNC B1 ;  /* 0x0000000000017941 */ /* 0x000fea0003800000 */
.L_x_387:
        /* <DEDUP_REMOVED lines=13> */
.L_x_390:
[----:B------:R-:W-:Y:S05]  /*302f0*/  BSYNC B1 ;  /* 0x0000000000017941 */ /* 0x000fea0003800000 */
.L_x_389:
        /* <DEDUP_REMOVED lines=13> */
.L_x_392:
[----:B------:R-:W-:Y:S05]  /*303d0*/  BSYNC B1 ;  /* 0x0000000000017941 */ /* 0x000fea0003800000 */
.L_x_391:
        /* <DEDUP_REMOVED lines=13> */
.L_x_394:
[----:B------:R-:W-:Y:S05]  /*304b0*/  BSYNC B1 ;  /* 0x0000000000017941 */ /* 0x000fea0003800000 */
.L_x_393:
        /* <DEDUP_REMOVED lines=13> */
.L_x_396:
[----:B------:R-:W-:Y:S05]  /*30590*/  BSYNC B1 ;  /* 0x0000000000017941 */ /* 0x000fea0003800000 */
.L_x_395:
        /* <DEDUP_REMOVED lines=13> */
.L_x_398:
[----:B------:R-:W-:Y:S05]  /*30670*/  BSYNC B1 ;  /* 0x0000000000017941 */ /* 0x000fea0003800000 */
.L_x_397:
        /* <DEDUP_REMOVED lines=13> */
.L_x_400:
[----:B------:R-:W-:Y:S05]  /*30750*/  BSYNC B1 ;  /* 0x0000000000017941 */ /* 0x000fea0003800000 */
.L_x_399:
        /* <DEDUP_REMOVED lines=13> */
.L_x_402:
[----:B------:R-:W-:Y:S05]  /*30830*/  BSYNC B1 ;  /* 0x0000000000017941 */ /* 0x000fea0003800000 */
.L_x_401:
        /* <DEDUP_REMOVED lines=13> */
.L_x_404:
[----:B------:R-:W-:Y:S05]  /*30910*/  BSYNC B1 ;  /* 0x0000000000017941 */ /* 0x000fea0003800000 */
.L_x_403:
        /* <DEDUP_REMOVED lines=13> */
.L_x_406:
[----:B------:R-:W-:Y:S05]  /*309f0*/  BSYNC B1 ;  /* 0x0000000000017941 */ /* 0x000fea0003800000 */
.L_x_405:
        /* <DEDUP_REMOVED lines=13> */
.L_x_408:
[----:B------:R-:W-:Y:S05]  /*30ad0*/  BSYNC B1 ;  /* 0x0000000000017941 */ /* 0x000fea0003800000 */
.L_x_407:
        /* <DEDUP_REMOVED lines=13> */
.L_x_410:
[----:B------:R-:W-:Y:S05]  /*30bb0*/  BSYNC B1 ;  /* 0x0000000000017941 */ /* 0x000fea0003800000 */
.L_x_409:
        /* <DEDUP_REMOVED lines=13> */
.L_x_412:
[----:B------:R-:W-:Y:S05]  /*30c90*/  BSYNC B1 ;  /* 0x0000000000017941 */ /* 0x000fea0003800000 */
.L_x_411:
        /* <DEDUP_REMOVED lines=13> */
.L_x_414:
[----:B------:R-:W-:Y:S05]  /*30d70*/  BSYNC B1 ;  /* 0x0000000000017941 */ /* 0x000fea0003800000 */
.L_x_413:
        /* <DEDUP_REMOVED lines=13> */
.L_x_416:
[----:B------:R-:W-:Y:S05]  /*30e50*/  BSYNC B1 ;  /* 0x0000000000017941 */ /* 0x000fea0003800000 */
.L_x_415:
        /* <DEDUP_REMOVED lines=13> */
.L_x_418:
[----:B------:R-:W-:Y:S05]  /*30f30*/  BSYNC B1 ;  /* 0x0000000000017941 */ /* 0x000fea0003800000 */
.L_x_417:
        /* <DEDUP_REMOVED lines=13> */
.L_x_420:
[----:B------:R-:W-:Y:S05]  /*31010*/  BSYNC B1 ;  /* 0x0000000000017941 */ /* 0x000fea0003800000 */
.L_x_419:
        /* <DEDUP_REMOVED lines=13> */
.L_x_422:
[----:B------:R-:W-:Y:S05]  /*310f0*/  BSYNC B1 ;  /* 0x0000000000017941 */ /* 0x000fea0003800000 */
.L_x_421:
        /* <DEDUP_REMOVED lines=13> */
.L_x_424:
[----:B------:R-:W-:Y:S05]  /*311d0*/  BSYNC B1 ;  /* 0x0000000000017941 */ /* 0x000fea0003800000 */
.L_x_423:
        /* <DEDUP_REMOVED lines=13> */
.L_x_426:
[----:B------:R-:W-:Y:S05]  /*312b0*/  BSYNC B1 ;  /* 0x0000000000017941 */ /* 0x000fea0003800000 */
.L_x_425:
        /* <DEDUP_REMOVED lines=13> */
.L_x_428:
[----:B------:R-:W-:Y:S05]  /*31390*/  BSYNC B1 ;  /* 0x0000000000017941 */ /* 0x000fea0003800000 */
.L_x_427:
        /* <DEDUP_REMOVED lines=13> */
.L_x_430:
[----:B------:R-:W-:Y:S05]  /*31470*/  BSYNC B1 ;  /* 0x0000000000017941 */ /* 0x000fea0003800000 */
.L_x_429:
        /* <DEDUP_REMOVED lines=13> */
.L_x_432:
[----:B------:R-:W-:Y:S05]  /*31550*/  BSYNC B1 ;  /* 0x0000000000017941 */ /* 0x000fea0003800000 */
.L_x_431:
        /* <DEDUP_REMOVED lines=13> */
.L_x_434:
[----:B------:R-:W-:Y:S05]  /*31630*/  BSYNC B1 ;  /* 0x0000000000017941 */ /* 0x000fea0003800000 */
.L_x_433:
        /* <DEDUP_REMOVED lines=13> */
.L_x_436:
[----:B------:R-:W-:Y:S05]  /*31710*/  BSYNC B1 ;  /* 0x0000000000017941 */ /* 0x000fea0003800000 */
.L_x_435:
        /* <DEDUP_REMOVED lines=13> */
.L_x_438:
[----:B------:R-:W-:Y:S05]  /*317f0*/  BSYNC B1 ;  /* 0x0000000000017941 */ /* 0x000fea0003800000 */
.L_x_437:
        /* <DEDUP_REMOVED lines=13> */
.L_x_440:
[----:B------:R-:W-:Y:S05]  /*318d0*/  BSYNC B1 ;  /* 0x0000000000017941 */ /* 0x000fea0003800000 */
.L_x_439:
        /* <DEDUP_REMOVED lines=13> */
.L_x_442:
[----:B------:R-:W-:Y:S05]  /*319b0*/  BSYNC B1 ;  /* 0x0000000000017941 */ /* 0x000fea0003800000 */
.L_x_441:
        /* <DEDUP_REMOVED lines=13> */
.L_x_444:
[----:B------:R-:W-:Y:S05]  /*31a90*/  BSYNC B1 ;  /* 0x0000000000017941 */ /* 0x000fea0003800000 */
.L_x_443:
        /* <DEDUP_REMOVED lines=13> */
.L_x_446:
[----:B------:R-:W-:Y:S05]  /*31b70*/  BSYNC B1 ;  /* 0x0000000000017941 */ /* 0x000fea0003800000 */
.L_x_445:
        /* <DEDUP_REMOVED lines=13> */
.L_x_448:
[----:B------:R-:W-:Y:S05]  /*31c50*/  BSYNC B1 ;  /* 0x0000000000017941 */ /* 0x000fea0003800000 */
.L_x_447:
        /* <DEDUP_REMOVED lines=13> */
.L_x_450:
[----:B------:R-:W-:Y:S05]  /*31d30*/  BSYNC B1 ;  /* 0x0000000000017941 */ /* 0x000fea0003800000 */
.L_x_449:
        /* <DEDUP_REMOVED lines=13> */
.L_x_452:
[----:B------:R-:W-:Y:S05]  /*31e10*/  BSYNC B1 ;  /* 0x0000000000017941 */ /* 0x000fea0003800000 */
.L_x_451:
        /* <DEDUP_REMOVED lines=13> */
.L_x_454:
[----:B------:R-:W-:Y:S05]  /*31ef0*/  BSYNC B1 ;  /* 0x0000000000017941 */ /* 0x000fea0003800000 */
.L_x_453:
        /* <DEDUP_REMOVED lines=13> */
.L_x_456:
[----:B------:R-:W-:Y:S05]  /*31fd0*/  BSYNC B1 ;  /* 0x0000000000017941 */ /* 0x000fea0003800000 */
.L_x_455:
        /* <DEDUP_REMOVED lines=13> */
.L_x_458:
[----:B------:R-:W-:Y:S05]  /*320b0*/  BSYNC B1 ;  /* 0x0000000000017941 */ /* 0x000fea0003800000 */
.L_x_457:
        /* <DEDUP_REMOVED lines=13> */
.L_x_460:
[----:B------:R-:W-:Y:S05]  /*32190*/  BSYNC B1 ;  /* 0x0000000000017941 */ /* 0x000fea0003800000 */
.L_x_459:
        /* <DEDUP_REMOVED lines=13> */
.L_x_462:
[----:B------:R-:W-:Y:S05]  /*32270*/  BSYNC B1 ;  /* 0x0000000000017941 */ /* 0x000fea0003800000 */
.L_x_461:
        /* <DEDUP_REMOVED lines=13> */
.L_x_464:
[----:B------:R-:W-:Y:S05]  /*32350*/  BSYNC B1 ;  /* 0x0000000000017941 */ /* 0x000fea0003800000 */
.L_x_463:
        /* <DEDUP_REMOVED lines=13> */
.L_x_466:
[----:B------:R-:W-:Y:S05]  /*32430*/  BSYNC B1 ;  /* 0x0000000000017941 */ /* 0x000fea0003800000 */
.L_x_465:
        /* <DEDUP_REMOVED lines=13> */
.L_x_468:
[----:B------:R-:W-:Y:S05]  /*32510*/  BSYNC B1 ;  /* 0x0000000000017941 */ /* 0x000fea0003800000 */
.L_x_467:
        /* <DEDUP_REMOVED lines=13> */
.L_x_470:
[----:B------:R-:W-:Y:S05]  /*325f0*/  BSYNC B1 ;  /* 0x0000000000017941 */ /* 0x000fea0003800000 */
.L_x_469:
        /* <DEDUP_REMOVED lines=13> */
.L_x_472:
[----:B------:R-:W-:Y:S05]  /*326d0*/  BSYNC B1 ;  /* 0x0000000000017941 */ /* 0x000fea0003800000 */
.L_x_471:
        /* <DEDUP_REMOVED lines=13> */
.L_x_474:
[----:B------:R-:W-:Y:S05]  /*327b0*/  BSYNC B1 ;  /* 0x0000000000017941 */ /* 0x000fea0003800000 */
.L_x_473:
        /* <DEDUP_REMOVED lines=13> */
.L_x_476:
[----:B------:R-:W-:Y:S05]  /*32890*/  BSYNC B1 ;  /* 0x0000000000017941 */ /* 0x000fea0003800000 */
.L_x_475:
        /* <DEDUP_REMOVED lines=13> */
.L_x_478:
[----:B------:R-:W-:Y:S05]  /*32970*/  BSYNC B1 ;  /* 0x0000000000017941 */ /* 0x000fea0003800000 */
.L_x_477:
        /* <DEDUP_REMOVED lines=13> */
.L_x_480:
[----:B------:R-:W-:Y:S05]  /*32a50*/  BSYNC B1 ;  /* 0x0000000000017941 */ /* 0x000fea0003800000 */
.L_x_479:
        /* <DEDUP_REMOVED lines=13> */
.L_x_482:
[----:B------:R-:W-:Y:S05]  /*32b30*/  BSYNC B1 ;  /* 0x0000000000017941 */ /* 0x000fea0003800000 */
.L_x_481:
        /* <DEDUP_REMOVED lines=13> */
.L_x_484:
[----:B------:R-:W-:Y:S05]  /*32c10*/  BSYNC B1 ;  /* 0x0000000000017941 */ /* 0x000fea0003800000 */
.L_x_483:
        /* <DEDUP_REMOVED lines=13> */
.L_x_486:
[----:B------:R-:W-:Y:S05]  /*32cf0*/  BSYNC B1 ;  /* 0x0000000000017941 */ /* 0x000fea0003800000 */
.L_x_485:
        /* <DEDUP_REMOVED lines=13> */
.L_x_488:
[----:B------:R-:W-:Y:S05]  /*32dd0*/  BSYNC B1 ;  /* 0x0000000000017941 */ /* 0x000fea0003800000 */
.L_x_487:
        /* <DEDUP_REMOVED lines=13> */
.L_x_490:
[----:B------:R-:W-:Y:S05]  /*32eb0*/  BSYNC B1 ;  /* 0x0000000000017941 */ /* 0x000fea0003800000 */
.L_x_489:
        /* <DEDUP_REMOVED lines=13> */
.L_x_492:
[----:B------:R-:W-:Y:S05]  /*32f90*/  BSYNC B1 ;  /* 0x0000000000017941 */ /* 0x000fea0003800000 */
.L_x_491:
        /* <DEDUP_REMOVED lines=13> */
.L_x_494:
[----:B------:R-:W-:Y:S05]  /*33070*/  BSYNC B1 ;  /* 0x0000000000017941 */ /* 0x000fea0003800000 */
.L_x_493:
        /* <DEDUP_REMOVED lines=13> */
.L_x_496:
[----:B------:R-:W-:Y:S05]  /*33150*/  BSYNC B1 ;  /* 0x0000000000017941 */ /* 0x000fea0003800000 */
.L_x_495:
        /* <DEDUP_REMOVED lines=13> */
.L_x_498:
[----:B------:R-:W-:Y:S05]  /*33230*/  BSYNC B1 ;  /* 0x0000000000017941 */ /* 0x000fea0003800000 */
.L_x_497:
        /* <DEDUP_REMOVED lines=13> */
.L_x_500:
[----:B------:R-:W-:Y:S05]  /*33310*/  BSYNC B1 ;  /* 0x0000000000017941 */ /* 0x000fea0003800000 */
.L_x_499:
        /* <DEDUP_REMOVED lines=13> */
.L_x_502:
[----:B------:R-:W-:Y:S05]  /*333f0*/  BSYNC B1 ;  /* 0x0000000000017941 */ /* 0x000fea0003800000 */
.L_x_501:
        /* <DEDUP_REMOVED lines=13> */
.L_x_504:
[----:B------:R-:W-:Y:S05]  /*334d0*/  BSYNC B1 ;  /* 0x0000000000017941 */ /* 0x000fea0003800000 */
.L_x_503:
        /* <DEDUP_REMOVED lines=13> */
.L_x_506:
[----:B------:R-:W-:Y:S05]  /*335b0*/  BSYNC B1 ;  /* 0x0000000000017941 */ /* 0x000fea0003800000 */
.L_x_505:
        /* <DEDUP_REMOVED lines=13> */
.L_x_508:
[----:B------:R-:W-:Y:S05]  /*33690*/  BSYNC B1 ;  /* 0x0000000000017941 */ /* 0x000fea0003800000 */
.L_x_507:
        /* <DEDUP_REMOVED lines=13> */
.L_x_510:
[----:B------:R-:W-:Y:S05]  /*33770*/  BSYNC B1 ;  /* 0x0000000000017941 */ /* 0x000fea0003800000 */
.L_x_509:
        /* <DEDUP_REMOVED lines=13> */
.L_x_512:
[----:B------:R-:W-:Y:S05]  /*33850*/  BSYNC B1 ;  /* 0x0000000000017941 */ /* 0x000fea0003800000 */
.L_x_511:
        /* <DEDUP_REMOVED lines=13> */
.L_x_514:
[----:B------:R-:W-:Y:S05]  /*33930*/  BSYNC B1 ;  /* 0x0000000000017941 */ /* 0x000fea0003800000 */
.L_x_513:
        /* <DEDUP_REMOVED lines=13> */
.L_x_516:
[----:B------:R-:W-:Y:S05]  /*33a10*/  BSYNC B1 ;  /* 0x0000000000017941 */ /* 0x000fea0003800000 */
.L_x_515:
        /* <DEDUP_REMOVED lines=13> */
.L_x_518:
[----:B------:R-:W-:Y:S05]  /*33af0*/  BSYNC B1 ;  /* 0x0000000000017941 */ /* 0x000fea0003800000 */
.L_x_517:
        /* <DEDUP_REMOVED lines=13> */
.L_x_520:
[----:B------:R-:W-:Y:S05]  /*33bd0*/  BSYNC B1 ;  /* 0x0000000000017941 */ /* 0x000fea0003800000 */
.L_x_519:
        /* <DEDUP_REMOVED lines=13> */
.L_x_522:
[----:B------:R-:W-:Y:S05]  /*33cb0*/  BSYNC B1 ;  /* 0x0000000000017941 */ /* 0x000fea0003800000 */
.L_x_521:
        /* <DEDUP_REMOVED lines=13> */
.L_x_524:
[----:B------:R-:W-:Y:S05]  /*33d90*/  BSYNC B1 ;  /* 0x0000000000017941 */ /* 0x000fea0003800000 */
.L_x_523:
        /* <DEDUP_REMOVED lines=13> */
.L_x_526:
[----:B------:R-:W-:Y:S05]  /*33e70*/  BSYNC B1 ;  /* 0x0000000000017941 */ /* 0x000fea0003800000 */
.L_x_525:
        /* <DEDUP_REMOVED lines=13> */
.L_x_528:
[----:B------:R-:W-:Y:S05]  /*33f50*/  BSYNC B1 ;  /* 0x0000000000017941 */ /* 0x000fea0003800000 */
.L_x_527:
        /* <DEDUP_REMOVED lines=13> */
.L_x_530:
[----:B------:R-:W-:Y:S05]  /*34030*/  BSYNC B1 ;  /* 0x0000000000017941 */ /* 0x000fea0003800000 */
.L_x_529:
        /* <DEDUP_REMOVED lines=13> */
.L_x_532:
[----:B------:R-:W-:Y:S05]  /*34110*/  BSYNC B1 ;  /* 0x0000000000017941 */ /* 0x000fea0003800000 */
.L_x_531:
        /* <DEDUP_REMOVED lines=13> */
.L_x_534:
[----:B------:R-:W-:Y:S05]  /*341f0*/  BSYNC B1 ;  /* 0x0000000000017941 */ /* 0x000fea0003800000 */
.L_x_533:
        /* <DEDUP_REMOVED lines=13> */
.L_x_536:
[----:B------:R-:W-:Y:S05]  /*342d0*/  BSYNC B1 ;  /* 0x0000000000017941 */ /* 0x000fea0003800000 */
.L_x_535:
        /* <DEDUP_REMOVED lines=13> */
.L_x_538:
[----:B------:R-:W-:Y:S05]  /*343b0*/  BSYNC B1 ;  /* 0x0000000000017941 */ /* 0x000fea0003800000 */
.L_x_537:
        /* <DEDUP_REMOVED lines=13> */
.L_x_540:
[----:B------:R-:W-:Y:S05]  /*34490*/  BSYNC B1 ;  /* 0x0000000000017941 */ /* 0x000fea0003800000 */
.L_x_539:
        /* <DEDUP_REMOVED lines=13> */
.L_x_542:
[----:B------:R-:W-:Y:S05]  /*34570*/  BSYNC B1 ;  /* 0x0000000000017941 */ /* 0x000fea0003800000 */
.L_x_541:
        /* <DEDUP_REMOVED lines=13> */
.L_x_544:
[----:B------:R-:W-:Y:S05]  /*34650*/  BSYNC B1 ;  /* 0x0000000000017941 */ /* 0x000fea0003800000 */
.L_x_543:
        /* <DEDUP_REMOVED lines=13> */
.L_x_546:
[----:B------:R-:W-:Y:S05]  /*34730*/  BSYNC B1 ;  /* 0x0000000000017941 */ /* 0x000fea0003800000 */
.L_x_545:
        /* <DEDUP_REMOVED lines=13> */
.L_x_548:
[----:B------:R-:W-:Y:S05]  /*34810*/  BSYNC B1 ;  /* 0x0000000000017941 */ /* 0x000fea0003800000 */
.L_x_547:
        /* <DEDUP_REMOVED lines=13> */
.L_x_550:
[----:B------:R-:W-:Y:S05]  /*348f0*/  BSYNC B1 ;  /* 0x0000000000017941 */ /* 0x000fea0003800000 */
.L_x_549:
        /* <DEDUP_REMOVED lines=13> */
.L_x_552:
[----:B------:R-:W-:Y:S05]  /*349d0*/  BSYNC B1 ;  /* 0x0000000000017941 */ /* 0x000fea0003800000 */
.L_x_551:
        /* <DEDUP_REMOVED lines=13> */
.L_x_554:
[----:B------:R-:W-:Y:S05]  /*34ab0*/  BSYNC B1 ;  /* 0x0000000000017941 */ /* 0x000fea0003800000 */
.L_x_553:
        /* <DEDUP_REMOVED lines=13> */
.L_x_556:
[----:B------:R-:W-:Y:S05]  /*34b90*/  BSYNC B1 ;  /* 0x0000000000017941 */ /* 0x000fea0003800000 */
.L_x_555:
        /* <DEDUP_REMOVED lines=13> */
.L_x_558:
[----:B------:R-:W-:Y:S05]  /*34c70*/  BSYNC B1 ;  /* 0x0000000000017941 */ /* 0x000fea0003800000 */
.L_x_557:
        /* <DEDUP_REMOVED lines=13> */
.L_x_560:
[----:B------:R-:W-:Y:S05]  /*34d50*/  BSYNC B1 ;  /* 0x0000000000017941 */ /* 0x000fea0003800000 */
.L_x_559:
        /* <DEDUP_REMOVED lines=13> */
.L_x_562:
[----:B------:R-:W-:Y:S05]  /*34e30*/  BSYNC B1 ;  /* 0x0000000000017941 */ /* 0x000fea0003800000 */
.L_x_561:
        /* <DEDUP_REMOVED lines=13> */
.L_x_564:
[----:B------:R-:W-:Y:S05]  /*34f10*/  BSYNC B1 ;  /* 0x0000000000017941 */ /* 0x000fea0003800000 */
.L_x_563:
        /* <DEDUP_REMOVED lines=13> */
.L_x_566:
[----:B------:R-:W-:Y:S05]  /*34ff0*/  BSYNC B1 ;  /* 0x0000000000017941 */ /* 0x000fea0003800000 */
.L_x_565:
        /* <DEDUP_REMOVED lines=13> */
.L_x_568:
[----:B------:R-:W-:Y:S05]  /*350d0*/  BSYNC B1 ;  /* 0x0000000000017941 */ /* 0x000fea0003800000 */
.L_x_567:
        /* <DEDUP_REMOVED lines=13> */
.L_x_570:
[----:B------:R-:W-:Y:S05]  /*351b0*/  BSYNC B1 ;  /* 0x0000000000017941 */ /* 0x000fea0003800000 */
.L_x_569:
        /* <DEDUP_REMOVED lines=13> */
.L_x_572:
[----:B------:R-:W-:Y:S05]  /*35290*/  BSYNC B1 ;  /* 0x0000000000017941 */ /* 0x000fea0003800000 */
.L_x_571:
        /* <DEDUP_REMOVED lines=13> */
.L_x_574:
[----:B------:R-:W-:Y:S05]  /*35370*/  BSYNC B1 ;  /* 0x0000000000017941 */ /* 0x000fea0003800000 */
.L_x_573:
        /* <DEDUP_REMOVED lines=13> */
.L_x_576:
[----:B------:R-:W-:Y:S05]  /*35450*/  BSYNC B1 ;  /* 0x0000000000017941 */ /* 0x000fea0003800000 */
.L_x_575:
        /* <DEDUP_REMOVED lines=13> */
.L_x_578:
[----:B------:R-:W-:Y:S05]  /*35530*/  BSYNC B1 ;  /* 0x0000000000017941 */ /* 0x000fea0003800000 */
.L_x_577:
        /* <DEDUP_REMOVED lines=13> */
.L_x_580:
[----:B------:R-:W-:Y:S05]  /*35610*/  BSYNC B1 ;  /* 0x0000000000017941 */ /* 0x000fea0003800000 */
.L_x_579:
        /* <DEDUP_REMOVED lines=13> */
.L_x_582:
[----:B------:R-:W-:Y:S05]  /*356f0*/  BSYNC B1 ;  /* 0x0000000000017941 */ /* 0x000fea0003800000 */
.L_x_581:
        /* <DEDUP_REMOVED lines=13> */
.L_x_584:
[----:B------:R-:W-:Y:S05]  /*357d0*/  BSYNC B1 ;  /* 0x0000000000017941 */ /* 0x000fea0003800000 */
.L_x_583:
        /* <DEDUP_REMOVED lines=13> */
.L_x_586:
[----:B------:R-:W-:Y:S05]  /*358b0*/  BSYNC B1 ;  /* 0x0000000000017941 */ /* 0x000fea0003800000 */
.L_x_585:
        /* <DEDUP_REMOVED lines=13> */
.L_x_588:
[----:B------:R-:W-:Y:S05]  /*35990*/  BSYNC B1 ;  /* 0x0000000000017941 */ /* 0x000fea0003800000 */
.L_x_587:
        /* <DEDUP_REMOVED lines=13> */
.L_x_590:
[----:B------:R-:W-:Y:S05]  /*35a70*/  BSYNC B1 ;  /* 0x0000000000017941 */ /* 0x000fea0003800000 */
.L_x_589:
        /* <DEDUP_REMOVED lines=13> */
.L_x_592:
[----:B------:R-:W-:Y:S05]  /*35b50*/  BSYNC B1 ;  /* 0x0000000000017941 */ /* 0x000fea0003800000 */
.L_x_591:
        /* <DEDUP_REMOVED lines=13> */
.L_x_594:
[----:B------:R-:W-:Y:S05]  /*35c30*/  BSYNC B1 ;  /* 0x0000000000017941 */ /* 0x000fea0003800000 */
.L_x_593:
        /* <DEDUP_REMOVED lines=13> */
.L_x_596:
[----:B------:R-:W-:Y:S05]  /*35d10*/  BSYNC B1 ;  /* 0x0000000000017941 */ /* 0x000fea0003800000 */
.L_x_595:
        /* <DEDUP_REMOVED lines=13> */
.L_x_598:
[----:B------:R-:W-:Y:S05]  /*35df0*/  BSYNC B1 ;  /* 0x0000000000017941 */ /* 0x000fea0003800000 */
.L_x_597:
        /* <DEDUP_REMOVED lines=13> */
.L_x_600:
[----:B------:R-:W-:Y:S05]  /*35ed0*/  BSYNC B1 ;  /* 0x0000000000017941 */ /* 0x000fea0003800000 */
.L_x_599:
        /* <DEDUP_REMOVED lines=13> */
.L_x_602:
[----:B------:R-:W-:Y:S05]  /*35fb0*/  BSYNC B1 ;  /* 0x0000000000017941 */ /* 0x000fea0003800000 */
.L_x_601:
        /* <DEDUP_REMOVED lines=13> */
.L_x_604:
[----:B------:R-:W-:Y:S05]  /*36090*/  BSYNC B1 ;  /* 0x0000000000017941 */ /* 0x000fea0003800000 */
.L_x_603:
        /* <DEDUP_REMOVED lines=13> */
.L_x_606:
[----:B------:R-:W-:Y:S05]  /*36170*/  BSYNC B1 ;  /* 0x0000000000017941 */ /* 0x000fea0003800000 */
.L_x_605:
        /* <DEDUP_REMOVED lines=13> */
.L_x_608:
[----:B------:R-:W-:Y:S05]  /*36250*/  BSYNC B1 ;  /* 0x0000000000017941 */ /* 0x000fea0003800000 */
.L_x_607:
        /* <DEDUP_REMOVED lines=13> */
.L_x_610:
[----:B------:R-:W-:Y:S05]  /*36330*/  BSYNC B1 ;  /* 0x0000000000017941 */ /* 0x000fea0003800000 */
.L_x_609:
        /* <DEDUP_REMOVED lines=13> */
.L_x_612:
[----:B------:R-:W-:Y:S05]  /*36410*/  BSYNC B1 ;  /* 0x0000000000017941 */ /* 0x000fea0003800000 */
.L_x_611:
        /* <DEDUP_REMOVED lines=13> */
.L_x_614:
[----:B------:R-:W-:Y:S05]  /*364f0*/  BSYNC B1 ;  /* 0x0000000000017941 */ /* 0x000fea0003800000 */
.L_x_613:
        /* <DEDUP_REMOVED lines=13> */
.L_x_616:
[----:B------:R-:W-:Y:S05]  /*365d0*/  BSYNC B1 ;  /* 0x0000000000017941 */ /* 0x000fea0003800000 */
.L_x_615:
        /* <DEDUP_REMOVED lines=13> */
.L_x_618:
[----:B------:R-:W-:Y:S05]  /*366b0*/  BSYNC B1 ;  /* 0x0000000000017941 */ /* 0x000fea0003800000 */
.L_x_617:
        /* <DEDUP_REMOVED lines=13> */
.L_x_620:
[----:B------:R-:W-:Y:S05]  /*36790*/  BSYNC B1 ;  /* 0x0000000000017941 */ /* 0x000fea0003800000 */
.L_x_619:
        /* <DEDUP_REMOVED lines=13> */
.L_x_622:
[----:B------:R-:W-:Y:S05]  /*36870*/  BSYNC B1 ;  /* 0x0000000000017941 */ /* 0x000fea0003800000 */
.L_x_621:
        /* <DEDUP_REMOVED lines=13> */
.L_x_624:
[----:B------:R-:W-:Y:S05]  /*36950*/  BSYNC B1 ;  /* 0x0000000000017941 */ /* 0x000fea0003800000 */
.L_x_623:
        /* <DEDUP_REMOVED lines=13> */
.L_x_626:
[----:B------:R-:W-:Y:S05]  /*36a30*/  BSYNC B1 ;  /* 0x0000000000017941 */ /* 0x000fea0003800000 */
.L_x_625:
        /* <DEDUP_REMOVED lines=13> */
.L_x_628:
[----:B------:R-:W-:Y:S05]  /*36b10*/  BSYNC B1 ;  /* 0x0000000000017941 */ /* 0x000fea0003800000 */
.L_x_627:
        /* <DEDUP_REMOVED lines=13> */
.L_x_630:
[----:B------:R-:W-:Y:S05]  /*36bf0*/  BSYNC B1 ;  /* 0x0000000000017941 */ /* 0x000fea0003800000 */
.L_x_629:
        /* <DEDUP_REMOVED lines=13> */
.L_x_632:
[----:B------:R-:W-:Y:S05]  /*36cd0*/  BSYNC B1 ;  /* 0x0000000000017941 */ /* 0x000fea0003800000 */
.L_x_631:
        /* <DEDUP_REMOVED lines=13> */
.L_x_634:
[----:B------:R-:W-:Y:S05]  /*36db0*/  BSYNC B1 ;  /* 0x0000000000017941 */ /* 0x000fea0003800000 */
.L_x_633:
        /* <DEDUP_REMOVED lines=13> */
.L_x_636:
[----:B------:R-:W-:Y:S05]  /*36e90*/  BSYNC B1 ;  /* 0x0000000000017941 */ /* 0x000fea0003800000 */
.L_x_635:
        /* <DEDUP_REMOVED lines=13> */
.L_x_638:
[----:B------:R-:W-:Y:S05]  /*36f70*/  BSYNC B1 ;  /* 0x0000000000017941 */ /* 0x000fea0003800000 */
.L_x_637:
        /* <DEDUP_REMOVED lines=13> */
.L_x_640:
[----:B------:R-:W-:Y:S05]  /*37050*/  BSYNC B1 ;  /* 0x0000000000017941 */ /* 0x000fea0003800000 */
.L_x_639:
        /* <DEDUP_REMOVED lines=13> */
.L_x_642:
[----:B------:R-:W-:Y:S05]  /*37130*/  BSYNC B1 ;  /* 0x0000000000017941 */ /* 0x000fea0003800000 */
.L_x_641:
        /* <DEDUP_REMOVED lines=13> */
.L_x_644:
[----:B------:R-:W-:Y:S05]  /*37210*/  BSYNC B1 ;  /* 0x0000000000017941 */ /* 0x000fea0003800000 */
.L_x_643:
        /* <DEDUP_REMOVED lines=13> */
.L_x_646:
[----:B------:R-:W-:Y:S05]  /*372f0*/  BSYNC B1 ;  /* 0x0000000000017941 */ /* 0x000fea0003800000 */
.L_x_645:
        /* <DEDUP_REMOVED lines=13> */
.L_x_648:
[----:B------:R-:W-:Y:S05]  /*373d0*/  BSYNC B1 ;  /* 0x0000000000017941 */ /* 0x000fea0003800000 */
.L_x_647:
        /* <DEDUP_REMOVED lines=13> */
.L_x_650:
[----:B------:R-:W-:Y:S05]  /*374b0*/  BSYNC B1 ;  /* 0x0000000000017941 */ /* 0x000fea0003800000 */
.L_x_649:
        /* <DEDUP_REMOVED lines=13> */
.L_x_652:
[----:B------:R-:W-:Y:S05]  /*37590*/  BSYNC B1 ;  /* 0x0000000000017941 */ /* 0x000fea0003800000 */
.L_x_651:
        /* <DEDUP_REMOVED lines=13> */
.L_x_654:
[----:B------:R-:W-:Y:S05]  /*37670*/  BSYNC B1 ;  /* 0x0000000000017941 */ /* 0x000fea0003800000 */
.L_x_653:
        /* <DEDUP_REMOVED lines=13> */
.L_x_656:
[----:B------:R-:W-:Y:S05]  /*37750*/  BSYNC B1 ;  /* 0x0000000000017941 */ /* 0x000fea0003800000 */
.L_x_655:
        /* <DEDUP_REMOVED lines=13> */
.L_x_658:
[----:B------:R-:W-:Y:S05]  /*37830*/  BSYNC B1 ;  /* 0x0000000000017941 */ /* 0x000fea0003800000 */
.L_x_657:
        /* <DEDUP_REMOVED lines=13> */
.L_x_660:
[----:B------:R-:W-:Y:S05]  /*37910*/  BSYNC B1 ;  /* 0x0000000000017941 */ /* 0x000fea0003800000 */
.L_x_659:
        /* <DEDUP_REMOVED lines=13> */
.L_x_662:
[----:B------:R-:W-:Y:S05]  /*379f0*/  BSYNC B1 ;  /* 0x0000000000017941 */ /* 0x000fea0003800000 */
.L_x_661:
        /* <DEDUP_REMOVED lines=13> */
.L_x_664:
[----:B------:R-:W-:Y:S05]  /*37ad0*/  BSYNC B1 ;  /* 0x0000000000017941 */ /* 0x000fea0003800000 */
.L_x_663:
        /* <DEDUP_REMOVED lines=13> */
.L_x_666:
[----:B------:R-:W-:Y:S05]  /*37bb0*/  BSYNC B1 ;  /* 0x0000000000017941 */ /* 0x000fea0003800000 */
.L_x_665:
        /* <DEDUP_REMOVED lines=13> */
.L_x_668:
[----:B------:R-:W-:Y:S05]  /*37c90*/  BSYNC B1 ;  /* 0x0000000000017941 */ /* 0x000fea0003800000 */
.L_x_667:
        /* <DEDUP_REMOVED lines=13> */
.L_x_670:
[----:B------:R-:W-:Y:S05]  /*37d70*/  BSYNC B1 ;  /* 0x0000000000017941 */ /* 0x000fea0003800000 */
.L_x_669:
        /* <DEDUP_REMOVED lines=13> */
.L_x_672:
[----:B------:R-:W-:Y:S05]  /*37e50*/  BSYNC B1 ;  /* 0x0000000000017941 */ /* 0x000fea0003800000 */
.L_x_671:
        /* <DEDUP_REMOVED lines=13> */
.L_x_674:
[----:B------:R-:W-:Y:S05]  /*37f30*/  BSYNC B1 ;  /* 0x0000000000017941 */ /* 0x000fea0003800000 */
.L_x_673:
        /* <DEDUP_REMOVED lines=13> */
.L_x_676:
[----:B------:R-:W-:Y:S05]  /*38010*/  BSYNC B1 ;  /* 0x0000000000017941 */ /* 0x000fea0003800000 */
.L_x_675:
        /* <DEDUP_REMOVED lines=13> */
.L_x_678:
[----:B------:R-:W-:Y:S05]  /*380f0*/  BSYNC B1 ;  /* 0x0000000000017941 */ /* 0x000fea0003800000 */
.L_x_677:
        /* <DEDUP_REMOVED lines=13> */
.L_x_680:
[----:B------:R-:W-:Y:S05]  /*381d0*/  BSYNC B1 ;  /* 0x0000000000017941 */ /* 0x000fea0003800000 */
.L_x_679:
        /* <DEDUP_REMOVED lines=13> */
.L_x_682:
[----:B------:R-:W-:Y:S05]  /*382b0*/  BSYNC B1 ;  /* 0x0000000000017941 */ /* 0x000fea0003800000 */
.L_x_681:
        /* <DEDUP_REMOVED lines=13> */
.L_x_684:
[----:B------:R-:W-:Y:S05]  /*38390*/  BSYNC B1 ;  /* 0x0000000000017941 */ /* 0x000fea0003800000 */
.L_x_683:
        /* <DEDUP_REMOVED lines=13> */
.L_x_686:
[----:B------:R-:W-:Y:S05]  /*38470*/  BSYNC B1 ;  /* 0x0000000000017941 */ /* 0x000fea0003800000 */
.L_x_685:
        /* <DEDUP_REMOVED lines=13> */
.L_x_688:
[----:B------:R-:W-:Y:S05]  /*38550*/  BSYNC B1 ;  /* 0x0000000000017941 */ /* 0x000fea0003800000 */
.L_x_687:
        /* <DEDUP_REMOVED lines=13> */
.L_x_690:
[----:B------:R-:W-:Y:S05]  /*38630*/  BSYNC B1 ;  /* 0x0000000000017941 */ /* 0x000fea0003800000 */
.L_x_689:
        /* <DEDUP_REMOVED lines=13> */
.L_x_692:
[----:B------:R-:W-:Y:S05]  /*38710*/  BSYNC B1 ;  /* 0x0000000000017941 */ /* 0x000fea0003800000 */
.L_x_691:
        /* <DEDUP_REMOVED lines=13> */
.L_x_694:
[----:B------:R-:W-:Y:S05]  /*387f0*/  BSYNC B1 ;  /* 0x0000000000017941 */ /* 0x000fea0003800000 */
.L_x_693:
        /* <DEDUP_REMOVED lines=13> */
.L_x_696:
[----:B------:R-:W-:Y:S05]  /*388d0*/  BSYNC B1 ;  /* 0x0000000000017941 */ /* 0x000fea0003800000 */
.L_x_695:
        /* <DEDUP_REMOVED lines=13> */
.L_x_698:
[----:B------:R-:W-:Y:S05]  /*389b0*/  BSYNC B1 ;  /* 0x0000000000017941 */ /* 0x000fea0003800000 */
.L_x_697:
        /* <DEDUP_REMOVED lines=13> */
.L_x_700:
[----:B------:R-:W-:Y:S05]  /*38a90*/  BSYNC B1 ;  /* 0x0000000000017941 */ /* 0x000fea0003800000 */
.L_x_699:
        /* <DEDUP_REMOVED lines=13> */
.L_x_702:
[----:B------:R-:W-:Y:S05]  /*38b70*/  BSYNC B1 ;  /* 0x0000000000017941 */ /* 0x000fea0003800000 */
.L_x_701:
        /* <DEDUP_REMOVED lines=13> */
.L_x_704:
[----:B------:R-:W-:Y:S05]  /*38c50*/  BSYNC B1 ;  /* 0x0000000000017941 */ /* 0x000fea0003800000 */
.L_x_703:
        /* <DEDUP_REMOVED lines=13> */
.L_x_706:
[----:B------:R-:W-:Y:S05]  /*38d30*/  BSYNC B1 ;  /* 0x0000000000017941 */ /* 0x000fea0003800000 */
.L_x_705:
        /* <DEDUP_REMOVED lines=13> */
.L_x_708:
[----:B------:R-:W-:Y:S05]  /*38e10*/  BSYNC B1 ;  /* 0x0000000000017941 */ /* 0x000fea0003800000 */
.L_x_707:
        /* <DEDUP_REMOVED lines=13> */
.L_x_710:
[----:B------:R-:W-:Y:S05]  /*38ef0*/  BSYNC B1 ;  /* 0x0000000000017941 */ /* 0x000fea0003800000 */
.L_x_709:
        /* <DEDUP_REMOVED lines=13> */
.L_x_712:
[----:B------:R-:W-:Y:S05]  /*38fd0*/  BSYNC B1 ;  /* 0x0000000000017941 */ /* 0x000fea0003800000 */
.L_x_711:
        /* <DEDUP_REMOVED lines=13> */
.L_x_714:
[----:B------:R-:W-:Y:S05]  /*390b0*/  BSYNC B1 ;  /* 0x0000000000017941 */ /* 0x000fea0003800000 */
.L_x_713:
        /* <DEDUP_REMOVED lines=13> */
.L_x_716:
[----:B------:R-:W-:Y:S05]  /*39190*/  BSYNC B1 ;  /* 0x0000000000017941 */ /* 0x000fea0003800000 */
.L_x_715:
        /* <DEDUP_REMOVED lines=13> */
.L_x_718:
[----:B------:R-:W-:Y:S05]  /*39270*/  BSYNC B1 ;  /* 0x0000000000017941 */ /* 0x000fea0003800000 */
.L_x_717:
        /* <DEDUP_REMOVED lines=13> */
.L_x_720:
[----:B------:R-:W-:Y:S05]  /*39350*/  BSYNC B1 ;  /* 0x0000000000017941 */ /* 0x000fea0003800000 */
.L_x_719:
        /* <DEDUP_REMOVED lines=13> */
.L_x_722:
[----:B------:R-:W-:Y:S05]  /*39430*/  BSYNC B1 ;  /* 0x0000000000017941 */ /* 0x000fea0003800000 */
.L_x_721:
        /* <DEDUP_REMOVED lines=13> */
.L_x_724:
[----:B------:R-:W-:Y:S05]  /*39510*/  BSYNC B1 ;  /* 0x0000000000017941 */ /* 0x000fea0003800000 */
.L_x_723:
        /* <DEDUP_REMOVED lines=13> */
.L_x_726:
[----:B------:R-:W-:Y:S05]  /*395f0*/  BSYNC B1 ;  /* 0x0000000000017941 */ /* 0x000fea0003800000 */
.L_x_725:
        /* <DEDUP_REMOVED lines=13> */
.L_x_728:
[----:B------:R-:W-:Y:S05]  /*396d0*/  BSYNC B1 ;  /* 0x0000000000017941 */ /* 0x000fea0003800000 */
.L_x_727:
        /* <DEDUP_REMOVED lines=13> */
.L_x_730:
[----:B------:R-:W-:Y:S05]  /*397b0*/  BSYNC B1 ;  /* 0x0000000000017941 */ /* 0x000fea0003800000 */
.L_x_729:
        /* <DEDUP_REMOVED lines=13> */
.L_x_732:
[----:B------:R-:W-:Y:S05]  /*39890*/  BSYNC B1 ;  /* 0x0000000000017941 */ /* 0x000fea0003800000 */
.L_x_731:
        /* <DEDUP_REMOVED lines=13> */
.L_x_734:
[----:B------:R-:W-:Y:S05]  /*39970*/  BSYNC B1 ;  /* 0x0000000000017941 */ /* 0x000fea0003800000 */
.L_x_733:
        /* <DEDUP_REMOVED lines=13> */
.L_x_736:
[----:B------:R-:W-:Y:S05]  /*39a50*/  BSYNC B1 ;  /* 0x0000000000017941 */ /* 0x000fea0003800000 */
.L_x_735:
        /* <DEDUP_REMOVED lines=13> */
.L_x_738:
[----:B------:R-:W-:Y:S05]  /*39b30*/  BSYNC B1 ;  /* 0x0000000000017941 */ /* 0x000fea0003800000 */
.L_x_737:
        /* <DEDUP_REMOVED lines=13> */
.L_x_740:
[----:B------:R-:W-:Y:S05]  /*39c10*/  BSYNC B1 ;  /* 0x0000000000017941 */ /* 0x000fea0003800000 */
.L_x_739:
        /* <DEDUP_REMOVED lines=13> */
.L_x_742:
[----:B------:R-:W-:Y:S05]  /*39cf0*/  BSYNC B1 ;  /* 0x0000000000017941 */ /* 0x000fea0003800000 */
.L_x_741:
        /* <DEDUP_REMOVED lines=13> */
.L_x_744:
[----:B------:R-:W-:Y:S05]  /*39dd0*/  BSYNC B1 ;  /* 0x0000000000017941 */ /* 0x000fea0003800000 */
.L_x_743:
        /* <DEDUP_REMOVED lines=13> */
.L_x_746:
[----:B------:R-:W-:Y:S05]  /*39eb0*/  BSYNC B1 ;  /* 0x0000000000017941 */ /* 0x000fea0003800000 */
.L_x_745:
        /* <DEDUP_REMOVED lines=13> */
.L_x_748:
[----:B------:R-:W-:Y:S05]  /*39f90*/  BSYNC B1 ;  /* 0x0000000000017941 */ /* 0x000fea0003800000 */
.L_x_747:
        /* <DEDUP_REMOVED lines=13> */
.L_x_750:
[----:B------:R-:W-:Y:S05]  /*3a070*/  BSYNC B1 ;  /* 0x0000000000017941 */ /* 0x000fea0003800000 */
.L_x_749:
        /* <DEDUP_REMOVED lines=13> */
.L_x_752:
[----:B------:R-:W-:Y:S05]  /*3a150*/  BSYNC B1 ;  /* 0x0000000000017941 */ /* 0x000fea0003800000 */
.L_x_751:
        /* <DEDUP_REMOVED lines=13> */
.L_x_754:
[----:B------:R-:W-:Y:S05]  /*3a230*/  BSYNC B1 ;  /* 0x0000000000017941 */ /* 0x000fea0003800000 */
.L_x_753:
        /* <DEDUP_REMOVED lines=13> */
.L_x_756:
[----:B------:R-:W-:Y:S05]  /*3a310*/  BSYNC B1 ;  /* 0x0000000000017941 */ /* 0x000fea0003800000 */
.L_x_755:
        /* <DEDUP_REMOVED lines=13> */
.L_x_758:
[----:B------:R-:W-:Y:S05]  /*3a3f0*/  BSYNC B1 ;  /* 0x0000000000017941 */ /* 0x000fea0003800000 */
.L_x_757:
        /* <DEDUP_REMOVED lines=13> */
.L_x_760:
[----:B------:R-:W-:Y:S05]  /*3a4d0*/  BSYNC B1 ;  /* 0x0000000000017941 */ /* 0x000fea0003800000 */
.L_x_759:
        /* <DEDUP_REMOVED lines=13> */
.L_x_762:
[----:B------:R-:W-:Y:S05]  /*3a5b0*/  BSYNC B1 ;  /* 0x0000000000017941 */ /* 0x000fea0003800000 */
.L_x_761:
        /* <DEDUP_REMOVED lines=13> */
.L_x_764:
[----:B------:R-:W-:Y:S05]  /*3a690*/  BSYNC B1 ;  /* 0x0000000000017941 */ /* 0x000fea0003800000 */
.L_x_763:
        /* <DEDUP_REMOVED lines=13> */
.L_x_766:
[----:B------:R-:W-:Y:S05]  /*3a770*/  BSYNC B1 ;  /* 0x0000000000017941 */ /* 0x000fea0003800000 */
.L_x_765:
        /* <DEDUP_REMOVED lines=13> */
.L_x_768:
[----:B------:R-:W-:Y:S05]  /*3a850*/  BSYNC B1 ;  /* 0x0000000000017941 */ /* 0x000fea0003800000 */
.L_x_767:
        /* <DEDUP_REMOVED lines=13> */
.L_x_770:
[----:B------:R-:W-:Y:S05]  /*3a930*/  BSYNC B1 ;  /* 0x0000000000017941 */ /* 0x000fea0003800000 */
.L_x_769:
        /* <DEDUP_REMOVED lines=13> */
.L_x_772:
[----:B------:R-:W-:Y:S05]  /*3aa10*/  BSYNC B1 ;  /* 0x0000000000017941 */ /* 0x000fea0003800000 */
.L_x_771:
        /* <DEDUP_REMOVED lines=13> */
.L_x_774:
[----:B------:R-:W-:Y:S05]  /*3aaf0*/  BSYNC B1 ;  /* 0x0000000000017941 */ /* 0x000fea0003800000 */
.L_x_773:
        /* <DEDUP_REMOVED lines=13> */
.L_x_776:
[----:B------:R-:W-:Y:S05]  /*3abd0*/  BSYNC B1 ;  /* 0x0000000000017941 */ /* 0x000fea0003800000 */
.L_x_775:
        /* <DEDUP_REMOVED lines=13> */
.L_x_778:
[----:B------:R-:W-:Y:S05]  /*3acb0*/  BSYNC B1 ;  /* 0x0000000000017941 */ /* 0x000fea0003800000 */
.L_x_777:
        /* <DEDUP_REMOVED lines=13> */
.L_x_780:
[----:B------:R-:W-:Y:S05]  /*3ad90*/  BSYNC B1 ;  /* 0x0000000000017941 */ /* 0x000fea0003800000 */
.L_x_779:
        /* <DEDUP_REMOVED lines=13> */
.L_x_782:
[----:B------:R-:W-:Y:S05]  /*3ae70*/  BSYNC B1 ;  /* 0x0000000000017941 */ /* 0x000fea0003800000 */
.L_x_781:
        /* <DEDUP_REMOVED lines=13> */
.L_x_784:
[----:B------:R-:W-:Y:S05]  /*3af50*/  BSYNC B1 ;  /* 0x0000000000017941 */ /* 0x000fea0003800000 */
.L_x_783:
        /* <DEDUP_REMOVED lines=13> */
.L_x_786:
[----:B------:R-:W-:Y:S05]  /*3b030*/  BSYNC B1 ;  /* 0x0000000000017941 */ /* 0x000fea0003800000 */
.L_x_785:
        /* <DEDUP_REMOVED lines=13> */
.L_x_788:
[----:B------:R-:W-:Y:S05]  /*3b110*/  BSYNC B1 ;  /* 0x0000000000017941 */ /* 0x000fea0003800000 */
.L_x_787:
        /* <DEDUP_REMOVED lines=13> */
.L_x_790:
[----:B------:R-:W-:Y:S05]  /*3b1f0*/  BSYNC B1 ;  /* 0x0000000000017941 */ /* 0x000fea0003800000 */
.L_x_789:
        /* <DEDUP_REMOVED lines=13> */
.L_x_792:
[----:B------:R-:W-:Y:S05]  /*3b2d0*/  BSYNC B1 ;  /* 0x0000000000017941 */ /* 0x000fea0003800000 */
.L_x_791:
        /* <DEDUP_REMOVED lines=13> */
.L_x_794:
[----:B------:R-:W-:Y:S05]  /*3b3b0*/  BSYNC B1 ;  /* 0x0000000000017941 */ /* 0x000fea0003800000 */
.L_x_793:
        /* <DEDUP_REMOVED lines=13> */
.L_x_796:
[----:B------:R-:W-:Y:S05]  /*3b490*/  BSYNC B1 ;  /* 0x0000000000017941 */ /* 0x000fea0003800000 */
.L_x_795:
        /* <DEDUP_REMOVED lines=13> */
.L_x_798:
[----:B------:R-:W-:Y:S05]  /*3b570*/  BSYNC B1 ;  /* 0x0000000000017941 */ /* 0x000fea0003800000 */
.L_x_797:
        /* <DEDUP_REMOVED lines=13> */
.L_x_800:
[----:B------:R-:W-:Y:S05]  /*3b650*/  BSYNC B1 ;  /* 0x0000000000017941 */ /* 0x000fea0003800000 */
.L_x_799:
[----:B0-----:R-:W3:Y:S01]  /*3b660*/  LDL.LU R3, [R1+0xa50] ;  /* 0x000a500001037983 */ /* 0x001ee20000300800 */
[----:B-----5:R-:W-:Y:S01]  /*3b670*/  LOP3.LUT R8, R8, 0xff, RZ, 0xc0, !PT ;  /* 0x000000ff08087812 */ /* 0x020fe200078ec0ff */
[----:B------:R-:W-:Y:S01]  /*3b680*/  BSSY B1, `(.L_x_801) ;  /* 0x000000b000017945 */ /* 0x000fe20003800000 */
[----:B------:R-:W-:Y:S02]  /*3b690*/  ISETP.LT.OR P3, PT, R0, 0x101, !P1 ;  /* 0x000001010000780c */ /* 0x000fe40004f61670 */
[----:B------:R-:W-:Y:S02]  /*3b6a0*/  F2FP.F16.E4M3.UNPACK_B R8, R8 ;  /* 0x00000008ff08723e */ /* 0x000fe400020006ff */
[----:B------:R-:W-:-:S03]  /*3b6b0*/  PRMT R2, RZ, 0x7610, R2 ;  /* 0x00007610ff027816 */ /* 0x000fc60000000002 */
[----:B------:R-:W-:-:S05]  /*3b6c0*/  HADD2.F32 R8, -RZ, R8.H0_H0 ;  /* 0x20000008ff087230 */ /* 0x000fca0000004100 */
[----:B------:R-:W-:-:S04]  /*3b6d0*/  FMUL R8, R8, UR24 ;  /* 0x0000001808087c20 */ /* 0x000fc80008400000 */
[----:B---3--:R-:W-:-:S05]  /*3b6e0*/  FFMA R8, R3, UR17, R8 ;  /* 0x0000001103087c23 */ /* 0x008fca0008000008 */
[----:B------:R-:W-:-:S05]  /*3b6f0*/  F2FP.SATFINITE.E4M3.F32.PACK_AB_MERGE_C R3, RZ, R8, RZ ;  /* 0x00000008ff03723e */ /* 0x000fca00048070ff */
[----:B------:R0:W-:Y:S01]  /*3b700*/  @!P2 STG.E.U8 desc[UR18][R26.64+0x1f9], R3 ;  /* 0x0001f9031a00a986 */ /* 0x0001e2000c101112 */
[----:B------:R-:W-:Y:S05]  /*3b710*/  @P3 BRA `(.L_x_802) ;  /* 0x0000000000043947 */ /* 0x000fea0003800000 */
[----:B------:R3:W5:Y:S02]  /*3b720*/  LDG.E.U8 R2, desc[UR18][R4.64+0x100] ;  /* 0x0001001204027981 */ /* 0x000764000c1e1100 */
.L_x_802:
[----:B------:R-:W-:Y:S05]  /*3b730*/  BSYNC B1 ;  /* 0x0000000000017941 */ /* 0x000fea0003800000 */
.L_x_801:
[----:B0-----:R-:W2:Y:S01]  /*3b740*/  LDL.LU R3, [R1+0xa54] ;  /* 0x000a540001037983 */ /* 0x001ea20000300800 */
        /* <DEDUP_REMOVED lines=12> */
.L_x_804:
[----:B------:R-:W-:Y:S05]  /*3b810*/  BSYNC B1 ;  /* 0x0000000000017941 */ /* 0x000fea0003800000 */
.L_x_803:
[----:B0-----:R-:W3:Y:S01]  /*3b820*/  LDL.LU R3, [R1+0xa58] ;  /* 0x000a580001037983 */ /* 0x001ee20000300800 */
[----:B-----5:R-:W-:Y:S01]  /*3b830*/  LOP3.LUT R2, R2, 0xff, RZ, 0xc0, !PT ;  /* 0x000000ff02027812 */ /* 0x020fe200078ec0ff */
[----:B------:R-:W-:Y:S01]  /*3b840*/  BSSY B1, `(.L_x_805) ;  /* 0x000000b000017945 */ /* 0x000fe20003800000 */
[----:B------:R-:W-:Y:S02]  /*3b850*/  ISETP.LT.OR P3, PT, R0, 0x101, !P0 ;  /* 0x000001010000780c */ /* 0x000fe40004761670 */
[----:B------:R-:W-:-:S05]  /*3b860*/  F2FP.F16.E4M3.UNPACK_B R2, R2 ;  /* 0x00000002ff02723e */ /* 0x000fca00020006ff */
[----:B------:R-:W-:-:S05]  /*3b870*/  HADD2.F32 R2, -RZ, R2.H0_H0 ;  /* 0x20000002ff027230 */ /* 0x000fca0000004100 */
[----:B------:R-:W-:-:S04]  /*3b880*/  FMUL R2, R2, UR24 ;  /* 0x0000001802027c20 */ /* 0x000fc80008400000 */
[----:B---3--:R-:W-:-:S05]  /*3b890*/  FFMA R2, R3, UR17, R2 ;  /* 0x0000001103027c23 */ /* 0x008fca0008000002 */
[----:B------:R-:W-:Y:S02]  /*3b8a0*/  F2FP.SATFINITE.E4M3.F32.PACK_AB_MERGE_C R3, RZ, R2, RZ ;  /* 0x00000002ff03723e */ /* 0x000fe400048070ff */
[----:B------:R-:W-:-:S03]  /*3b8b0*/  PRMT R2, RZ, 0x7610, R2 ;  /* 0x00007610ff027816 */ /* 0x000fc60000000002 */
[----:B------:R0:W-:Y:S01]  /*3b8c0*/  @!P2 STG.E.U8 desc[UR18][R30.64+0x101], R3 ;  /* 0x000101031e00a986 */ /* 0x0001e2000c101112 */
[----:B------:R-:W-:Y:S05]  /*3b8d0*/  @P3 BRA `(.L_x_806) ;  /* 0x0000000000043947 */ /* 0x000fea0003800000 */
[----:B------:R3:W5:Y:S02]  /*3b8e0*/  LDG.E.U8 R2, desc[UR18][R6.64+0x100] ;  /* 0x0001001206027981 */ /* 0x000764000c1e1100 */
.L_x_806:
[----:B------:R-:W-:Y:S05]  /*3b8f0*/  BSYNC B1 ;  /* 0x0000000000017941 */ /* 0x000fea0003800000 */
.L_x_805:
        /* <DEDUP_REMOVED lines=13> */
.L_x_808:
[----:B------:R-:W-:Y:S05]  /*3b9d0*/  BSYNC B1 ;  /* 0x0000000000017941 */ /* 0x000fea0003800000 */
.L_x_807:
        /* <DEDUP_REMOVED lines=13> */
.L_x_810:
[----:B------:R-:W-:Y:S05]  /*3bab0*/  BSYNC B1 ;  /* 0x0000000000017941 */ /* 0x000fea0003800000 */
.L_x_809:
        /* <DEDUP_REMOVED lines=13> */
.L_x_812:
[----:B------:R-:W-:Y:S05]  /*3bb90*/  BSYNC B1 ;  /* 0x0000000000017941 */ /* 0x000fea0003800000 */
.L_x_811:
        /* <DEDUP_REMOVED lines=13> */
.L_x_814:
[----:B------:R-:W-:Y:S05]  /*3bc70*/  BSYNC B1 ;  /* 0x0000000000017941 */ /* 0x000fea0003800000 */
.L_x_813:
        /* <DEDUP_REMOVED lines=13> */
.L_x_816:
[----:B------:R-:W-:Y:S05]  /*3bd50*/  BSYNC B1 ;  /* 0x0000000000017941 */ /* 0x000fea0003800000 */
.L_x_815:
        /* <DEDUP_REMOVED lines=13> */
.L_x_818:
[----:B------:R-:W-:Y:S05]  /*3be30*/  BSYNC B1 ;  /* 0x0000000000017941 */ /* 0x000fea0003800000 */
.L_x_817:
        /* <DEDUP_REMOVED lines=13> */
.L_x_820:
[----:B------:R-:W-:Y:S05]  /*3bf10*/  BSYNC B1 ;  /* 0x0000000000017941 */ /* 0x000fea0003800000 */
.L_x_819:
        /* <DEDUP_REMOVED lines=13> */
.L_x_822:
[----:B------:R-:W-:Y:S05]  /*3bff0*/  BSYNC B1 ;  /* 0x0000000000017941 */ /* 0x000fea0003800000 */
.L_x_821:
        /* <DEDUP_REMOVED lines=13> */
.L_x_824:
[----:B------:R-:W-:Y:S05]  /*3c0d0*/  BSYNC B1 ;  /* 0x0000000000017941 */ /* 0x000fea0003800000 */
.L_x_823:
        /* <DEDUP_REMOVED lines=13> */
.L_x_826:
[----:B------:R-:W-:Y:S05]  /*3c1b0*/  BSYNC B1 ;  /* 0x0000000000017941 */ /* 0x000fea0003800000 */
.L_x_825:
        /* <DEDUP_REMOVED lines=13> */
.L_x_828:
[----:B------:R-:W-:Y:S05]  /*3c290*/  BSYNC B1 ;  /* 0x0000000000017941 */ /* 0x000fea0003800000 */
.L_x_827:
        /* <DEDUP_REMOVED lines=13> */
.L_x_830:
[----:B------:R-:W-:Y:S05]  /*3c370*/  BSYNC B1 ;  /* 0x0000000000017941 */ /* 0x000fea0003800000 */
.L_x_829:
        /* <DEDUP_REMOVED lines=13> */
.L_x_832:
[----:B------:R-:W-:Y:S05]  /*3c450*/  BSYNC B1 ;  /* 0x0000000000017941 */ /* 0x000fea0003800000 */
.L_x_831:
        /* <DEDUP_REMOVED lines=13> */
.L_x_834:
[----:B------:R-:W-:Y:S05]  /*3c530*/  BSYNC B1 ;  /* 0x0000000000017941 */ /* 0x000fea0003800000 */
.L_x_833:
        /* <DEDUP_REMOVED lines=13> */
.L_x_836:
[----:B------:R-:W-:Y:S05]  /*3c610*/  BSYNC B1 ;  /* 0x0000000000017941 */ /* 0x000fea0003800000 */
.L_x_835:
        /* <DEDUP_REMOVED lines=13> */
.L_x_838:
[----:B------:R-:W-:Y:S05]  /*3c6f0*/  BSYNC B1 ;  /* 0x0000000000017941 */ /* 0x000fea0003800000 */
.L_x_837:
        /* <DEDUP_REMOVED lines=13> */
.L_x_840:
[----:B------:R-:W-:Y:S05]  /*3c7d0*/  BSYNC B1 ;  /* 0x0000000000017941 */ /* 0x000fea0003800000 */
.L_x_839:
        /* <DEDUP_REMOVED lines=13> */
.L_x_842:
[----:B------:R-:W-:Y:S05]  /*3c8b0*/  BSYNC B1 ;  /* 0x0000000000017941 */ /* 0x000fea0003800000 */
.L_x_841:
        /* <DEDUP_REMOVED lines=13> */
.L_x_844:
[----:B------:R-:W-:Y:S05]  /*3c990*/  BSYNC B1 ;  /* 0x0000000000017941 */ /* 0x000fea0003800000 */
.L_x_843:
        /* <DEDUP_REMOVED lines=13> */
.L_x_846:
[----:B------:R-:W-:Y:S05]  /*3ca70*/  BSYNC B1 ;  /* 0x0000000000017941 */ /* 0x000fea0003800000 */
.L_x_845:
        /* <DEDUP_REMOVED lines=13> */
.L_x_848:
[----:B------:R-:W-:Y:S05]  /*3cb50*/  BSYNC B1 ;  /* 0x0000000000017941 */ /* 0x000fea0003800000 */
.L_x_847:
        /* <DEDUP_REMOVED lines=13> */
.L_x_850:
[----:B------:R-:W-:Y:S05]  /*3cc30*/  BSYNC B1 ;  /* 0x0000000000017941 */ /* 0x000fea0003800000 */
.L_x_849:
        /* <DEDUP_REMOVED lines=13> */
.L_x_852:
[----:B------:R-:W-:Y:S05]  /*3cd10*/  BSYNC B1 ;  /* 0x0000000000017941 */ /* 0x000fea0003800000 */
.L_x_851:
        /* <DEDUP_REMOVED lines=13> */
.L_x_854:
[----:B------:R-:W-:Y:S05]  /*3cdf0*/  BSYNC B1 ;  /* 0x0000000000017941 */ /* 0x000fea0003800000 */
.L_x_853:
        /* <DEDUP_REMOVED lines=13> */
.L_x_856:
[----:B------:R-:W-:Y:S05]  /*3ced0*/  BSYNC B1 ;  /* 0x0000000000017941 */ /* 0x000fea0003800000 */
.L_x_855:
        /* <DEDUP_REMOVED lines=13> */
.L_x_858:
[----:B------:R-:W-:Y:S05]  /*3cfb0*/  BSYNC B1 ;  /* 0x0000000000017941 */ /* 0x000fea0003800000 */
.L_x_857:
        /* <DEDUP_REMOVED lines=13> */
.L_x_860:
[----:B------:R-:W-:Y:S05]  /*3d090*/  BSYNC B1 ;  /* 0x0000000000017941 */ /* 0x000fea0003800000 */
.L_x_859:
        /* <DEDUP_REMOVED lines=13> */
.L_x_862:
[----:B------:R-:W-:Y:S05]  /*3d170*/  BSYNC B1 ;  /* 0x0000000000017941 */ /* 0x000fea0003800000 */
.L_x_861:
        /* <DEDUP_REMOVED lines=13> */
.L_x_864:
[----:B------:R-:W-:Y:S05]  /*3d250*/  BSYNC B1 ;  /* 0x0000000000017941 */ /* 0x000fea0003800000 */
.L_x_863:
        /* <DEDUP_REMOVED lines=13> */
.L_x_866:
[----:B------:R-:W-:Y:S05]  /*3d330*/  BSYNC B1 ;  /* 0x0000000000017941 */ /* 0x000fea0003800000 */
.L_x_865:
        /* <DEDUP_REMOVED lines=13> */
.L_x_868:
[----:B------:R-:W-:Y:S05]  /*3d410*/  BSYNC B1 ;  /* 0x0000000000017941 */ /* 0x000fea0003800000 */
.L_x_867:
        /* <DEDUP_REMOVED lines=13> */
.L_x_870:
[----:B------:R-:W-:Y:S05]  /*3d4f0*/  BSYNC B1 ;  /* 0x0000000000017941 */ /* 0x000fea0003800000 */
.L_x_869:
        /* <DEDUP_REMOVED lines=13> */
.L_x_872:
[----:B------:R-:W-:Y:S05]  /*3d5d0*/  BSYNC B1 ;  /* 0x0000000000017941 */ /* 0x000fea0003800000 */
.L_x_871:
        /* <DEDUP_REMOVED lines=13> */
.L_x_874:
[----:B------:R-:W-:Y:S05]  /*3d6b0*/  BSYNC B1 ;  /* 0x0000000000017941 */ /* 0x000fea0003800000 */
.L_x_873:
        /* <DEDUP_REMOVED lines=13> */
.L_x_876:
[----:B------:R-:W-:Y:S05]  /*3d790*/  BSYNC B1 ;  /* 0x0000000000017941 */ /* 0x000fea0003800000 */
.L_x_875:
        /* <DEDUP_REMOVED lines=13> */
.L_x_878:
[----:B------:R-:W-:Y:S05]  /*3d870*/  BSYNC B1 ;  /* 0x0000000000017941 */ /* 0x000fea0003800000 */
.L_x_877:
        /* <DEDUP_REMOVED lines=13> */
.L_x_880:
[----:B------:R-:W-:Y:S05]  /*3d950*/  BSYNC B1 ;  /* 0x0000000000017941 */ /* 0x000fea0003800000 */
.L_x_879:
        /* <DEDUP_REMOVED lines=13> */
.L_x_882:
[----:B------:R-:W-:Y:S05]  /*3da30*/  BSYNC B1 ;  /* 0x0000000000017941 */ /* 0x000fea0003800000 */
.L_x_881:
        /* <DEDUP_REMOVED lines=13> */
.L_x_884:
[----:B------:R-:W-:Y:S05]  /*3db10*/  BSYNC B1 ;  /* 0x0000000000017941 */ /* 0x000fea0003800000 */
.L_x_883:
        /* <DEDUP_REMOVED lines=13> */
.L_x_886:
[----:B------:R-:W-:Y:S05]  /*3dbf0*/  BSYNC B1 ;  /* 0x0000000000017941 */ /* 0x000fea0003800000 */
.L_x_885:
        /* <DEDUP_REMOVED lines=13> */
.L_x_888:
[----:B------:R-:W-:Y:S05]  /*3dcd0*/  BSYNC B1 ;  /* 0x0000000000017941 */ /* 0x000fea0003800000 */
.L_x_887:
        /* <DEDUP_REMOVED lines=13> */
.L_x_890:
[----:B------:R-:W-:Y:S05]  /*3ddb0*/  BSYNC B1 ;  /* 0x0000000000017941 */ /* 0x000fea0003800000 */
.L_x_889:
        /* <DEDUP_REMOVED lines=13> */
.L_x_892:
[----:B------:R-:W-:Y:S05]  /*3de90*/  BSYNC B1 ;  /* 0x0000000000017941 */ /* 0x000fea0003800000 */
.L_x_891:
        /* <DEDUP_REMOVED lines=13> */
.L_x_894:
[----:B------:R-:W-:Y:S05]  /*3df70*/  BSYNC B1 ;  /* 0x0000000000017941 */ /* 0x000fea0003800000 */
.L_x_893:
        /* <DEDUP_REMOVED lines=13> */
.L_x_896:
[----:B------:R-:W-:Y:S05]  /*3e050*/  BSYNC B1 ;  /* 0x0000000000017941 */ /* 0x000fea0003800000 */
.L_x_895:
        /* <DEDUP_REMOVED lines=13> */
.L_x_898:
[----:B------:R-:W-:Y:S05]  /*3e130*/  BSYNC B1 ;  /* 0x0000000000017941 */ /* 0x000fea0003800000 */
.L_x_897:
        /* <DEDUP_REMOVED lines=13> */
.L_x_900:
[----:B------:R-:W-:Y:S05]  /*3e210*/  BSYNC B1 ;  /* 0x0000000000017941 */ /* 0x000fea0003800000 */
.L_x_899:
        /* <DEDUP_REMOVED lines=13> */
.L_x_902:
[----:B------:R-:W-:Y:S05]  /*3e2f0*/  BSYNC B1 ;  /* 0x0000000000017941 */ /* 0x000fea0003800000 */
.L_x_901:
        /* <DEDUP_REMOVED lines=13> */
.L_x_904:
[----:B------:R-:W-:Y:S05]  /*3e3d0*/  BSYNC B1 ;  /* 0x0000000000017941 */ /* 0x000fea0003800000 */
.L_x_903:
        /* <DEDUP_REMOVED lines=13> */
.L_x_906:
[----:B------:R-:W-:Y:S05]  /*3e4b0*/  BSYNC B1 ;  /* 0x0000000000017941 */ /* 0x000fea0003800000 */
.L_x_905:
        /* <DEDUP_REMOVED lines=13> */
.L_x_908:
[----:B------:R-:W-:Y:S05]  /*3e590*/  BSYNC B1 ;  /* 0x0000000000017941 */ /* 0x000fea0003800000 */
.L_x_907:
        /* <DEDUP_REMOVED lines=13> */
.L_x_910:
[----:B------:R-:W-:Y:S05]  /*3e670*/  BSYNC B1 ;  /* 0x0000000000017941 */ /* 0x000fea0003800000 */
.L_x_909:
        /* <DEDUP_REMOVED lines=13> */
.L_x_912:
[----:B------:R-:W-:Y:S05]  /*3e750*/  BSYNC B1 ;  /* 0x0000000000017941 */ /* 0x000fea0003800000 */
.L_x_911:
        /* <DEDUP_REMOVED lines=13> */
.L_x_914:
[----:B------:R-:W-:Y:S05]  /*3e830*/  BSYNC B1 ;  /* 0x0000000000017941 */ /* 0x000fea0003800000 */
.L_x_913:
        /* <DEDUP_REMOVED lines=13> */
.L_x_916:
[----:B------:R-:W-:Y:S05]  /*3e910*/  BSYNC B1 ;  /* 0x0000000000017941 */ /* 0x000fea0003800000 */
.L_x_915:
        /* <DEDUP_REMOVED lines=13> */
.L_x_918:
[----:B------:R-:W-:Y:S05]  /*3e9f0*/  BSYNC B1 ;  /* 0x0000000000017941 */ /* 0x000fea0003800000 */
.L_x_917:
        /* <DEDUP_REMOVED lines=13> */
.L_x_920:
[----:B------:R-:W-:Y:S05]  /*3ead0*/  BSYNC B1 ;  /* 0x0000000000017941 */ /* 0x000fea0003800000 */
.L_x_919:
        /* <DEDUP_REMOVED lines=13> */
.L_x_922:
[----:B------:R-:W-:Y:S05]  /*3ebb0*/  BSYNC B1 ;  /* 0x0000000000017941 */ /* 0x000fea0003800000 */
.L_x_921:
        /* <DEDUP_REMOVED lines=13> */
.L_x_924:
[----:B------:R-:W-:Y:S05]  /*3ec90*/  BSYNC B1 ;  /* 0x0000000000017941 */ /* 0x000fea0003800000 */
.L_x_923:
        /* <DEDUP_REMOVED lines=13> */
.L_x_926:
[----:B------:R-:W-:Y:S05]  /*3ed70*/  BSYNC B1 ;  /* 0x0000000000017941 */ /* 0x000fea0003800000 */
.L_x_925:
        /* <DEDUP_REMOVED lines=13> */
.L_x_928:
[----:B------:R-:W-:Y:S05]  /*3ee50*/  BSYNC B1 ;  /* 0x0000000000017941 */ /* 0x000fea0003800000 */
.L_x_927:
        /* <DEDUP_REMOVED lines=13> */
.L_x_930:
[----:B------:R-:W-:Y:S05]  /*3ef30*/  BSYNC B1 ;  /* 0x0000000000017941 */ /* 0x000fea0003800000 */
.L_x_929:
        /* <DEDUP_REMOVED lines=13> */
.L_x_932:
[----:B------:R-:W-:Y:S05]  /*3f010*/  BSYNC B1 ;  /* 0x0000000000017941 */ /* 0x000fea0003800000 */
.L_x_931:
        /* <DEDUP_REMOVED lines=13> */
.L_x_934:
[----:B------:R-:W-:Y:S05]  /*3f0f0*/  BSYNC B1 ;  /* 0x0000000000017941 */ /* 0x000fea0003800000 */
.L_x_933:
        /* <DEDUP_REMOVED lines=13> */
.L_x_936:
[----:B------:R-:W-:Y:S05]  /*3f1d0*/  BSYNC B1 ;  /* 0x0000000000017941 */ /* 0x000fea0003800000 */
.L_x_935:
        /* <DEDUP_REMOVED lines=13> */
.L_x_938:
[----:B------:R-:W-:Y:S05]  /*3f2b0*/  BSYNC B1 ;  /* 0x0000000000017941 */ /* 0x000fea0003800000 */
.L_x_937:
        /* <DEDUP_REMOVED lines=13> */
.L_x_940:
[----:B------:R-:W-:Y:S05]  /*3f390*/  BSYNC B1 ;  /* 0x0000000000017941 */ /* 0x000fea0003800000 */
.L_x_939:
        /* <DEDUP_REMOVED lines=13> */
.L_x_942:
[----:B------:R-:W-:Y:S05]  /*3f470*/  BSYNC B1 ;  /* 0x0000000000017941 */ /* 0x000fea0003800000 */
.L_x_941:
        /* <DEDUP_REMOVED lines=13> */
.L_x_944:
[----:B------:R-:W-:Y:S05]  /*3f550*/  BSYNC B1 ;  /* 0x0000000000017941 */ /* 0x000fea0003800000 */
.L_x_943:
        /* <DEDUP_REMOVED lines=13> */
.L_x_946:
[----:B------:R-:W-:Y:S05]  /*3f630*/  BSYNC B1 ;  /* 0x0000000000017941 */ /* 0x000fea0003800000 */
.L_x_945:
        /* <DEDUP_REMOVED lines=13> */
.L_x_948:
[----:B------:R-:W-:Y:S05]  /*3f710*/  BSYNC B1 ;  /* 0x0000000000017941 */ /* 0x000fea0003800000 */
.L_x_947:
        /* <DEDUP_REMOVED lines=13> */
.L_x_950:
[----:B------:R-:W-:Y:S05]  /*3f7f0*/  BSYNC B1 ;  /* 0x0000000000017941 */ /* 0x000fea0003800000 */
.L_x_949:
        /* <DEDUP_REMOVED lines=13> */
.L_x_952:
[----:B------:R-:W-:Y:S05]  /*3f8d0*/  BSYNC B1 ;  /* 0x0000000000017941 */ /* 0x000fea0003800000 */
.L_x_951:
        /* <DEDUP_REMOVED lines=13> */
.L_x_954:
[----:B------:R-:W-:Y:S05]  /*3f9b0*/  BSYNC B1 ;  /* 0x0000000000017941 */ /* 0x000fea0003800000 */
.L_x_953:
        /* <DEDUP_REMOVED lines=13> */
.L_x_956:
[----:B------:R-:W-:Y:S05]  /*3fa90*/  BSYNC B1 ;  /* 0x0000000000017941 */ /* 0x000fea0003800000 */
.L_x_955:
        /* <DEDUP_REMOVED lines=13> */
.L_x_958:
[----:B------:R-:W-:Y:S05]  /*3fb70*/  BSYNC B1 ;  /* 0x0000000000017941 */ /* 0x000fea0003800000 */
.L_x_957:
        /* <DEDUP_REMOVED lines=13> */
.L_x_960:
[----:B------:R-:W-:Y:S05]  /*3fc50*/  BSYNC B1 ;  /* 0x0000000000017941 */ /* 0x000fea0003800000 */
.L_x_959:
        /* <DEDUP_REMOVED lines=13> */
.L_x_962:
[----:B------:R-:W-:Y:S05]  /*3fd30*/  BSYNC B1 ;  /* 0x0000000000017941 */ /* 0x000fea0003800000 */
.L_x_961:
        /* <DEDUP_REMOVED lines=13> */
.L_x_964:
[----:B------:R-:W-:Y:S05]  /*3fe10*/  BSYNC B1 ;  /* 0x0000000000017941 */ /* 0x000fea0003800000 */
.L_x_963:
        /* <DEDUP_REMOVED lines=13> */
.L_x_966:
[----:B------:R-:W-:Y:S05]  /*3fef0*/  BSYNC B1 ;  /* 0x0000000000017941 */ /* 0x000fea0003800000 */
.L_x_965:
        /* <DEDUP_REMOVED lines=13> */
.L_x_968:
[----:B------:R-:W-:Y:S05]  /*3ffd0*/  BSYNC B1 ;  /* 0x0000000000017941 */ /* 0x000fea0003800000 */
.L_x_967:
        /* <DEDUP_REMOVED lines=13> */
.L_x_970:
[----:B------:R-:W-:Y:S05]  /*400b0*/  BSYNC B1 ;  /* 0x0000000000017941 */ /* 0x000fea0003800000 */
.L_x_969:
        /* <DEDUP_REMOVED lines=13> */
.L_x_972:
[----:B------:R-:W-:Y:S05]  /*40190*/  BSYNC B1 ;  /* 0x0000000000017941 */ /* 0x000fea0003800000 */
.L_x_971:
        /* <DEDUP_REMOVED lines=13> */
.L_x_974:
[----:B------:R-:W-:Y:S05]  /*40270*/  BSYNC B1 ;  /* 0x0000000000017941 */ /* 0x000fea0003800000 */
.L_x_973:
        /* <DEDUP_REMOVED lines=13> */
.L_x_976:
[----:B------:R-:W-:Y:S05]  /*40350*/  BSYNC B1 ;  /* 0x0000000000017941 */ /* 0x000fea0003800000 */
.L_x_975:
        /* <DEDUP_REMOVED lines=13> */
.L_x_978:
[----:B------:R-:W-:Y:S05]  /*40430*/  BSYNC B1 ;  /* 0x0000000000017941 */ /* 0x000fea0003800000 */
.L_x_977:
        /* <DEDUP_REMOVED lines=13> */
.L_x_980:
[----:B------:R-:W-:Y:S05]  /*40510*/  BSYNC B1 ;  /* 0x0000000000017941 */ /* 0x000fea0003800000 */
.L_x_979:
        /* <DEDUP_REMOVED lines=13> */
.L_x_982:
[----:B------:R-:W-:Y:S05]  /*405f0*/  BSYNC B1 ;  /* 0x0000000000017941 */ /* 0x000fea0003800000 */
.L_x_981:
        /* <DEDUP_REMOVED lines=13> */
.L_x_984:
[----:B------:R-:W-:Y:S05]  /*406d0*/  BSYNC B1 ;  /* 0x0000000000017941 */ /* 0x000fea0003800000 */
.L_x_983:
        /* <DEDUP_REMOVED lines=13> */
.L_x_986:
[----:B------:R-:W-:Y:S05]  /*407b0*/  BSYNC B1 ;  /* 0x0000000000017941 */ /* 0x000fea0003800000 */
.L_x_985:
        /* <DEDUP_REMOVED lines=13> */
.L_x_988:
[----:B------:R-:W-:Y:S05]  /*40890*/  BSYNC B1 ;  /* 0x0000000000017941 */ /* 0x000fea0003800000 */
.L_x_987:
        /* <DEDUP_REMOVED lines=13> */
.L_x_990:
[----:B------:R-:W-:Y:S05]  /*40970*/  BSYNC B1 ;  /* 0x0000000000017941 */ /* 0x000fea0003800000 */
.L_x_989:
        /* <DEDUP_REMOVED lines=13> */
.L_x_992:
[----:B------:R-:W-:Y:S05]  /*40a50*/  BSYNC B1 ;  /* 0x0000000000017941 */ /* 0x000fea0003800000 */
.L_x_991:
        /* <DEDUP_REMOVED lines=13> */
.L_x_994:
[----:B------:R-:W-:Y:S05]  /*40b30*/  BSYNC B1 ;  /* 0x0000000000017941 */ /* 0x000fea0003800000 */
.L_x_993:
        /* <DEDUP_REMOVED lines=13> */
.L_x_996:
[----:B------:R-:W-:Y:S05]  /*40c10*/  BSYNC B1 ;  /* 0x0000000000017941 */ /* 0x000fea0003800000 */
.L_x_995:
        /* <DEDUP_REMOVED lines=13> */
.L_x_998:
[----:B------:R-:W-:Y:S05]  /*40cf0*/  BSYNC B1 ;  /* 0x0000000000017941 */ /* 0x000fea0003800000 */
.L_x_997:
        /* <DEDUP_REMOVED lines=13> */
.L_x_1000:
[----:B------:R-:W-:Y:S05]  /*40dd0*/  BSYNC B1 ;  /* 0x0000000000017941 */ /* 0x000fea0003800000 */
.L_x_999:
        /* <DEDUP_REMOVED lines=13> */
.L_x_1002:
[----:B------:R-:W-:Y:S05]  /*40eb0*/  BSYNC B1 ;  /* 0x0000000000017941 */ /* 0x000fea0003800000 */
.L_x_1001:
        /* <DEDUP_REMOVED lines=13> */
.L_x_1004:
[----:B------:R-:W-:Y:S05]  /*40f90*/  BSYNC B1 ;  /* 0x0000000000017941 */ /* 0x000fea0003800000 */
.L_x_1003:
        /* <DEDUP_REMOVED lines=13> */
.L_x_1006:
[----:B------:R-:W-:Y:S05]  /*41070*/  BSYNC B1 ;  /* 0x0000000000017941 */ /* 0x000fea0003800000 */
.L_x_1005:
        /* <DEDUP_REMOVED lines=13> */
.L_x_1008:
[----:B------:R-:W-:Y:S05]  /*41150*/  BSYNC B1 ;  /* 0x0000000000017941 */ /* 0x000fea0003800000 */
.L_x_1007:
        /* <DEDUP_REMOVED lines=13> */
.L_x_1010:
[----:B------:R-:W-:Y:S05]  /*41230*/  BSYNC B1 ;  /* 0x0000000000017941 */ /* 0x000fea0003800000 */
.L_x_1009:
        /* <DEDUP_REMOVED lines=13> */
.L_x_1012:
[----:B------:R-:W-:Y:S05]  /*41310*/  BSYNC B1 ;  /* 0x0000000000017941 */ /* 0x000fea0003800000 */
.L_x_1011:
        /* <DEDUP_REMOVED lines=13> */
.L_x_1014:
[----:B------:R-:W-:Y:S05]  /*413f0*/  BSYNC B1 ;  /* 0x0000000000017941 */ /* 0x000fea0003800000 */
.L_x_1013:
        /* <DEDUP_REMOVED lines=13> */
.L_x_1016:
[----:B------:R-:W-:Y:S05]  /*414d0*/  BSYNC B1 ;  /* 0x0000000000017941 */ /* 0x000fea0003800000 */
.L_x_1015:
        /* <DEDUP_REMOVED lines=13> */
.L_x_1018:
[----:B------:R-:W-:Y:S05]  /*415b0*/  BSYNC B1 ;  /* 0x0000000000017941 */ /* 0x000fea0003800000 */
.L_x_1017:
        /* <DEDUP_REMOVED lines=13> */
.L_x_1020:
[----:B------:R-:W-:Y:S05]  /*41690*/  BSYNC B1 ;  /* 0x0000000000017941 */ /* 0x000fea0003800000 */
.L_x_1019:
        /* <DEDUP_REMOVED lines=13> */
.L_x_1022:
[----:B------:R-:W-:Y:S05]  /*41770*/  BSYNC B1 ;  /* 0x0000000000017941 */ /* 0x000fea0003800000 */
.L_x_1021:
        /* <DEDUP_REMOVED lines=13> */
.L_x_1024:
[----:B------:R-:W-:Y:S05]  /*41850*/  BSYNC B1 ;  /* 0x0000000000017941 */ /* 0x000fea0003800000 */
.L_x_1023:
        /* <DEDUP_REMOVED lines=13> */
.L_x_1026:
[----:B------:R-:W-:Y:S05]  /*41930*/  BSYNC B1 ;  /* 0x0000000000017941 */ /* 0x000fea0003800000 */
.L_x_1025:
        /* <DEDUP_REMOVED lines=13> */
.L_x_1028:
[----:B------:R-:W-:Y:S05]  /*41a10*/  BSYNC B1 ;  /* 0x0000000000017941 */ /* 0x000fea0003800000 */
.L_x_1027:
        /* <DEDUP_REMOVED lines=13> */
.L_x_1030:
[----:B------:R-:W-:Y:S05]  /*41af0*/  BSYNC B1 ;  /* 0x0000000000017941 */ /* 0x000fea0003800000 */
.L_x_1029:
        /* <DEDUP_REMOVED lines=13> */
.L_x_1032:
[----:B------:R-:W-:Y:S05]  /*41bd0*/  BSYNC B1 ;  /* 0x0000000000017941 */ /* 0x000fea0003800000 */
.L_x_1031:
        /* <DEDUP_REMOVED lines=13> */
.L_x_1034:
[----:B------:R-:W-:Y:S05]  /*41cb0*/  BSYNC B1 ;  /* 0x0000000000017941 */ /* 0x000fea0003800000 */
.L_x_1033:
        /* <DEDUP_REMOVED lines=13> */
.L_x_1036:
[----:B------:R-:W-:Y:S05]  /*41d90*/  BSYNC B1 ;  /* 0x0000000000017941 */ /* 0x000fea0003800000 */
.L_x_1035:
        /* <DEDUP_REMOVED lines=13> */
.L_x_1038:
[----:B------:R-:W-:Y:S05]  /*41e70*/  BSYNC B1 ;  /* 0x0000000000017941 */ /* 0x000fea0003800000 */
.L_x_1037:
        /* <DEDUP_REMOVED lines=13> */
.L_x_1040:
[----:B------:R-:W-:Y:S05]  /*41f50*/  BSYNC B1 ;  /* 0x0000000000017941 */ /* 0x000fea0003800000 */
.L_x_1039:
        /* <DEDUP_REMOVED lines=13> */
.L_x_1042:
[----:B------:R-:W-:Y:S05]  /*42030*/  BSYNC B1 ;  /* 0x0000000000017941 */ /* 0x000fea0003800000 */
.L_x_1041:
        /* <DEDUP_REMOVED lines=13> */
.L_x_1044:
[----:B------:R-:W-:Y:S05]  /*42110*/  BSYNC B1 ;  /* 0x0000000000017941 */ /* 0x000fea0003800000 */
.L_x_1043:
        /* <DEDUP_REMOVED lines=13> */
.L_x_1046:
[----:B------:R-:W-:Y:S05]  /*421f0*/  BSYNC B1 ;  /* 0x0000000000017941 */ /* 0x000fea0003800000 */
.L_x_1045:
        /* <DEDUP_REMOVED lines=13> */
.L_x_1048:
[----:B------:R-:W-:Y:S05]  /*422d0*/  BSYNC B1 ;  /* 0x0000000000017941 */ /* 0x000fea0003800000 */
.L_x_1047:
        /* <DEDUP_REMOVED lines=13> */
.L_x_1050:
[----:B------:R-:W-:Y:S05]  /*423b0*/  BSYNC B1 ;  /* 0x0000000000017941 */ /* 0x000fea0003800000 */
.L_x_1049:
        /* <DEDUP_REMOVED lines=13> */
.L_x_1052:
[----:B------:R-:W-:Y:S05]  /*42490*/  BSYNC B1 ;  /* 0x0000000000017941 */ /* 0x000fea0003800000 */
.L_x_1051:
        /* <DEDUP_REMOVED lines=13> */
.L_x_1054:
[----:B------:R-:W-:Y:S05]  /*42570*/  BSYNC B1 ;  /* 0x0000000000017941 */ /* 0x000fea0003800000 */
.L_x_1053:
[----:B0-----:R-:W2:Y:S01]  /*42580*/  LDL.LU R3, [R1+0xc4c] ;  /* 0x000c4c0001037983 */ /* 0x001ea20000300800 */
[----:B-----5:R-:W-:Y:S01]  /*42590*/  LOP3.LUT R2, R2, 0xff, RZ, 0xc0, !PT ;  /* 0x000000ff02027812 */ /* 0x020fe200078ec0ff */
[----:B------:R-:W-:Y:S01]  /*425a0*/  BSSY B1, `(.L_x_1055) ;  /* 0x000000b000017945 */ /* 0x000fe20003800000 */
[----:B------:R-:W-:Y:S02]  /*425b0*/  ISETP.LT.OR P0, PT, R0, 0x1fa, !P0 ;  /* 0x000001fa0000780c */ /* 0x000fe40004701670 */
[----:B------:R-:W-:Y:S02]  /*425c0*/  F2FP.F16.E4M3.UNPACK_B R2, R2 ;  /* 0x00000002ff02723e */ /* 0x000fe400020006ff */
[----:B------:R-:W-:-:S03]  /*425d0*/  PRMT R0, RZ, 0x7610, R0 ;  /* 0x00007610ff007816 */ /* 0x000fc60000000000 */
[----:B------:R-:W-:-:S05]  /*425e0*/  HADD2.F32 R2, -RZ, R2.H0_H0 ;  /* 0x20000002ff027230 */ /* 0x000fca0000004100 */
[----:B------:R-:W-:-:S04]  /*425f0*/  FMUL R2, R2, UR24 ;  /* 0x0000001802027c20 */ /* 0x000fc80008400000 */
[----:B--2---:R-:W-:-:S05]  /*42600*/  FFMA R2, R3, UR17, R2 ;  /* 0x0000001103027c23 */ /* 0x004fca0008000002 */
[----:B------:R-:W-:-:S05]  /*42610*/  F2FP.SATFINITE.E4M3.F32.PACK_AB_MERGE_C R3, RZ, R2, RZ ;  /* 0x00000002ff03723e */ /* 0x000fca00048070ff */
[----:B------:R0:W-:Y:S01]  /*42620*/  @!P2 STG.E.U8 desc[UR18][R28.64+0x1f8], R3 ;  /* 0x0001f8031c00a986 */ /* 0x0001e2000c101112 */
[----:B------:R-:W-:Y:S05]  /*42630*/  @P0 BRA `(.L_x_1056) ;  /* 0x0000000000040947 */ /* 0x000fea0003800000 */
[----:B------:R2:W5:Y:S02]  /*42640*/  LDG.E.U8 R0, desc[UR18][R6.64+0x1f9] ;  /* 0x0001f91206007981 */ /* 0x000564000c1e1100 */
.L_x_1056:
[----:B------:R-:W-:Y:S05]  /*42650*/  BSYNC B1 ;  /* 0x0000000000017941 */ /* 0x000fea0003800000 */
.L_x_1055:
[----:B------:R-:W-:Y:S05]  /*42660*/  @P0 BRA `(.L_x_1057) ;  /* 0x0000009800880947 */ /* 0x000fea0003800000 */
[----:B------:R-:W2:Y:S01]  /*42670*/  LDL.LU R2, [R1+0xc50] ;  /* 0x000c500001027983 */ /* 0x000ea20000300800 */
[----:B-----5:R-:W-:-:S04]  /*42680*/  LOP3.LUT R0, R0, 0xff, RZ, 0xc0, !PT ;  /* 0x000000ff00007812 */ /* 0x020fc800078ec0ff */
[----:B------:R-:W-:-:S05]  /*42690*/  F2FP.F16.E4M3.UNPACK_B R0, R0 ;  /* 0x00000000ff00723e */ /* 0x000fca00020006ff */
[----:B------:R-:W-:-:S05]  /*426a0*/  HADD2.F32 R0, -RZ, R0.H0_H0 ;  /* 0x20000000ff007230 */ /* 0x000fca0000004100 */
[----:B------:R-:W-:-:S04]  /*426b0*/  FMUL R0, R0, UR24 ;  /* 0x0000001800007c20 */ /* 0x000fc80008400000 */
[----:B--2---:R-:W-:-:S05]  /*426c0*/  FFMA R0, R2, UR17, R0 ;  /* 0x0000001102007c23 */ /* 0x004fca0008000000 */
[----:B0-----:R-:W-:-:S05]  /*426d0*/  F2FP.SATFINITE.E4M3.F32.PACK_AB_MERGE_C R3, RZ, R0, RZ ;  /* 0x00000000ff03723e */ /* 0x001fca00048070ff */
[----:B------:R0:W-:Y:S01]  /*426e0*/  STG.E.U8 desc[UR18][R28.64+0x1f9], R3 ;  /* 0x0001f9031c007986 */ /* 0x0001e2000c101112 */
[----:B------:R-:W-:Y:S05]  /*426f0*/  BRA `(.L_x_1057) ;  /* 0x0000009800647947 */ /* 0x000fea0003800000 */
.L_x_32:
[----:B------:R-:W2:Y:S04]  /*42700*/  LDL.LU R33, [R1+0x600] ;  /* 0x0006000001217983 */ /* 0x000ea80000300800 */
[----:B------:R-:W3:Y:S01]  /*42710*/  LDL.LU R32, [R1+0x604] ;  /* 0x0006040001207983 */ /* 0x000ee20000300800 */
[C---:B------:R-:W-:Y:S02]  /*42720*/  ISETP.GE.AND P3, PT, R36.reuse, 0x1, PT ;  /* 0x000000012400780c */ /* 0x040fe40003f66270 */
[----:B------:R-:W-:Y:S01]  /*42730*/  ISETP.GE.AND P2, PT, R36, 0x9, PT ;  /* 0x000000092400780c */ /* 0x000fe20003f46270 */
[----:B------:R-:W-:Y:S01]  /*42740*/  FMUL R3, R3, UR17 ;  /* 0x0000001103037c20 */ /* 0x000fe20008400000 */
[----:B------:R-:W-:Y:S01]  /*42750*/  ISETP.LT.OR P0, PT, R0, 0x1, !P3 ;  /* 0x000000010000780c */ /* 0x000fe20005f01670 */
[----:B------:R-:W-:Y:S01]  /*42760*/  FMUL R4, R4, UR17 ;  /* 0x0000001104047c20 */ /* 0x000fe20008400000 */
[C---:B------:R-:W-:Y:S01]  /*42770*/  ISETP.LT.OR P1, PT, R0.reuse, 0x2, !P3 ;  /* 0x000000020000780c */ /* 0x040fe20005f21670 */
[----:B------:R-:W-:Y:S01]  /*42780*/  FMUL R5, R5, UR17 ;  /* 0x0000001105057c20 */ /* 0x000fe20008400000 */
[----:B------:R-:W-:Y:S01]  /*42790*/  ISETP.LT.OR P5, PT, R0, 0x1, !P2 ;  /* 0x000000010000780c */ /* 0x000fe200057a1670 */
[----:B------:R-:W-:Y:S01]  /*427a0*/  FMUL R6, R6, UR17 ;  /* 0x0000001106067c20 */ /* 0x000fe20008400000 */
[----:B------:R-:W-:Y:S01]  /*427b0*/  F2FP.SATFINITE.E4M3.F32.PACK_AB_MERGE_C R3, RZ, R3, RZ ;  /* 0x00000003ff03723e */ /* 0x000fe200048070ff */
[----:B------:R-:W-:Y:S01]  /*427c0*/  FMUL R7, R7, UR17 ;  /* 0x0000001107077c20 */ /* 0x000fe20008400000 */
[----:B------:R-:W-:Y:S01]  /*427d0*/  F2FP.SATFINITE.E4M3.F32.PACK_AB_MERGE_C R4, RZ, R4, RZ ;  /* 0x00000004ff04723e */ /* 0x000fe200048070ff */
[----:B------:R-:W-:Y:S01]  /*427e0*/  FMUL R8, R8, UR17 ;  /* 0x0000001108087c20 */ /* 0x000fe20008400000 */
[----:B------:R-:W-:Y:S01]  /*427f0*/  F2FP.SATFINITE.E4M3.F32.PACK_AB_MERGE_C R5, RZ, R5, RZ ;  /* 0x00000005ff05723e */ /* 0x000fe200048070ff */
[----:B------:R-:W-:Y:S01]  /*42800*/  FMUL R9, R9, UR17 ;  /* 0x0000001109097c20 */ /* 0x000fe20008400000 */
[----:B------:R-:W-:Y:S01]  /*42810*/  FMUL R10, R10, UR17 ;  /* 0x000000110a0a7c20 */ /* 0x000fe20008400000 */
[----:B------:R-:W-:Y:S01]  /*42820*/  @!P0 STG.E.U8 desc[UR18][R24.64], R3 ;  /* 0x0000000318008986 */ /* 0x000fe2000c101112 */
[----:B------:R-:W-:-:S03]  /*42830*/  ISETP.LT.OR P0, PT, R0, 0x2, !P2 ;  /* 0x000000020000780c */ /* 0x000fc60005701670 */
[----:B------:R2:W-:Y:S01]  /*42840*/  @!P1 STG.E.U8 desc[UR18][R24.64+0x1], R4 ;  /* 0x0000010418009986 */ /* 0x0005e2000c101112 */
[----:B------:R-:W-:-:S03]  /*42850*/  ISETP.LT.OR P1, PT, R0, 0x9, !P3 ;  /* 0x000000090000780c */ /* 0x000fc60005f21670 */
[----:B------:R0:W-:Y:S01]  /*42860*/  @!P5 STG.E.U8 desc[UR18][R26.64], R5 ;  /* 0x000000051a00d986 */ /* 0x0001e2000c101112 */
[----:B------:R-:W-:Y:S02]  /*42870*/  ISETP.LT.OR P5, PT, R0, 0xa, !P3 ;  /* 0x0000000a0000780c */ /* 0x000fe40005fa1670 */
[----:B------:R-:W-:Y:S01]  /*42880*/  F2FP.SATFINITE.E4M3.F32.PACK_AB_MERGE_C R6, RZ, R6, RZ ;  /* 0x00000006ff06723e */ /* 0x000fe200048070ff */
[----:B------:R-:W-:Y:S01]  /*42890*/  FMUL R11, R11, UR17 ;  /* 0x000000110b0b7c20 */ /* 0x000fe20008400000 */
[----:B------:R-:W-:Y:S01]  /*428a0*/  F2FP.SATFINITE.E4M3.F32.PACK_AB_MERGE_C R7, RZ, R7, RZ ;  /* 0x00000007ff07723e */ /* 0x000fe200048070ff */
[----:B------:R-:W-:Y:S01]  /*428b0*/  FMUL R12, R12, UR17 ;  /* 0x000000110c0c7c20 */ /* 0x000fe20008400000 */
[----:B------:R-:W-:Y:S01]  /*428c0*/  F2FP.SATFINITE.E4M3.F32.PACK_AB_MERGE_C R8, RZ, R8, RZ ;  /* 0x00000008ff08723e */ /* 0x000fe200048070ff */
[----:B------:R-:W-:Y:S01]  /*428d0*/  @!P0 STG.E.U8 desc[UR18][R26.64+0x1], R6 ;  /* 0x000001061a008986 */ /* 0x000fe2000c101112 */
[----:B------:R-:W-:-:S03]  /*428e0*/  ISETP.LT.OR P0, PT, R0, 0x9, !P2 ;  /* 0x000000090000780c */ /* 0x000fc60005701670 */
[----:B------:R-:W-:Y:S01]  /*428f0*/  @!P1 STG.E.U8 desc[UR18][R24.64+0x8], R7 ;  /* 0x0000080718009986 */ /* 0x000fe2000c101112 */
[----:B------:R-:W-:-:S03]  /*42900*/  ISETP.LT.OR P1, PT, R0, 0xa, !P2 ;  /* 0x0000000a0000780c */ /* 0x000fc60005721670 */
[----:B------:R-:W-:Y:S01]  /*42910*/  @!P5 STG.E.U8 desc[UR18][R24.64+0x9], R8 ;  /* 0x000009081800d986 */ /* 0x000fe2000c101112 */
        /* <DEDUP_REMOVED lines=22> */
[----:B------:R-:W-:Y:S01]  /*42a80*/  ISETP.LT.OR P5, PT, R0, 0x19, !P2 ;  /* 0x000000190000780c */ /* 0x000fe200057a1670 */
[----:B------:R-:W-:Y:S01]  /*42a90*/  FMUL R17, R17, UR17 ;  /* 0x0000001111117c20 */ /* 0x000fe20008400000 */
        /* <DEDUP_REMOVED lines=39> */
[----:B------:R-:W4:Y:S01]  /*42d10*/  LDL.LU R2, [R1+0x608] ;  /* 0x0006080001027983 */ /* 0x000f220000300800 */
[----:B------:R-:W-:-:S03]  /*42d20*/  F2FP.SATFINITE.E4M3.F32.PACK_AB_MERGE_C R154, RZ, R154, RZ ;  /* 0x0000009aff9a723e */ /* 0x000fc600048070ff */
[----:B------:R-:W-:Y:S01]  /*42d30*/  @!P0 STG.E.U8 desc[UR18][R24.64+0x29], R152 ;  /* 0x0000299818008986 */ /* 0x000fe2000c101112 */
[----:B------:R-:W-:-:S03]  /*42d40*/  ISETP.LT.OR P0, PT, R0, 0x31, !P3 ;  /* 0x000000310000780c */ /* 0x000fc60005f01670 */
[----:B------:R-:W-:Y:S01]  /*42d50*/  @!P1 STG.E.U8 desc[UR18][R26.64+0x28], R153 ;  /* 0x000028991a009986 */ /* 0x000fe2000c101112 */
[----:B------:R-:W-:Y:S01]  /*42d60*/  ISETP.LT.OR P1, PT, R0, 0x32, !P3 ;  /* 0x000000320000780c */ /* 0x000fe20005f21670 */
[----:B------:R-:W-:Y:S02]  /*42d70*/  FMUL R156, R156, UR17 ;  /* 0x000000119c9c7c20 */ /* 0x000fe40008400000 */
[----:B------:R-:W-:Y:S01]  /*42d80*/  @!P5 STG.E.U8 desc[UR18][R26.64+0x29], R154 ;  /* 0x0000299a1a00d986 */ /* 0x000fe2000c101112 */
[----:B------:R-:W-:Y:S01]  /*42d90*/  ISETP.LT.OR P5, PT, R0, 0x31, !P2 ;  /* 0x000000310000780c */ /* 0x000fe200057a1670 */
[----:B------:R-:W-:Y:S01]  /*42da0*/  FMUL R157, R157, UR17 ;  /* 0x000000119d9d7c20 */ /* 0x000fe20008400000 */
[----:B------:R-:W-:Y:S01]  /*42db0*/  F2FP.SATFINITE.E4M3.F32.PACK_AB_MERGE_C R155, RZ, R155, RZ ;  /* 0x0000009bff9b723e */ /* 0x000fe200048070ff */
[----:B------:R-:W4:Y:S01]  /*42dc0*/  LDL.LU R41, [R1+0x60c] ;  /* 0x00060c0001297983 */ /* 0x000f220000300800 */
[----:B------:R-:W-:-:S03]  /*42dd0*/  F2FP.SATFINITE.E4M3.F32.PACK_AB_MERGE_C R156, RZ, R156, RZ ;  /* 0x0000009cff9c723e */ /* 0x000fc600048070ff */
[----:B------:R-:W4:Y:S01]  /*42de0*/  LDL.LU R39, [R1+0x610] ;  /* 0x0006100001277983 */ /* 0x000f220000300800 */
[----:B------:R-:W-:-:S03]  /*42df0*/  F2FP.SATFINITE.E4M3.F32.PACK_AB_MERGE_C R157, RZ, R157, RZ ;  /* 0x0000009dff9d723e */ /* 0x000fc600048070ff */
[----:B------:R-:W4:Y:S04]  /*42e00*/  LDL.LU R37, [R1+0x614] ;  /* 0x0006140001257983 */ /* 0x000f280000300800 */
[----:B------:R-:W-:Y:S01]  /*42e10*/  @!P0 STG.E.U8 desc[UR18][R24.64+0x30], R155 ;  /* 0x0000309b18008986 */ /* 0x000fe2000c101112 */
[----:B------:R-:W-:-:S03]  /*42e20*/  ISETP.LT.OR P0, PT, R0, 0x32, !P2 ;  /* 0x000000320000780c */ /* 0x000fc60005701670 */
[----:B------:R-:W-:Y:S01]  /*42e30*/  @!P1 STG.E.U8 desc[UR18][R24.64+0x31], R156 ;  /* 0x0000319c18009986 */ /* 0x000fe2000c101112 */
[----:B------:R-:W-:Y:S01]  /*42e40*/  ISETP.LT.OR P1, PT, R0, 0x39, !P3 ;  /* 0x000000390000780c */ /* 0x000fe20005f21670 */
[----:B------:R-:W-:Y:S02]  /*42e50*/  FMUL R158, R158, UR17 ;  /* 0x000000119e9e7c20 */ /* 0x000fe40008400000 */
[----:B------:R-:W-:Y:S01]  /*42e60*/  @!P5 STG.E.U8 desc[UR18][R26.64+0x30], R157 ;  /* 0x0000309d1a00d986 */ /* 0x000fe2000c101112 */
[----:B------:R-:W-:Y:S01]  /*42e70*/  ISETP.LT.OR P5, PT, R0, 0x3a, !P3 ;  /* 0x0000003a0000780c */ /* 0x000fe20005fa1670 */
[----:B------:R-:W-:Y:S02]  /*42e80*/  FMUL R159, R159, UR17 ;  /* 0x000000119f9f7c20 */ /* 0x000fe40008400000 */
[----:B------:R-:W4:Y:S01]  /*42e90*/  LDL.LU R35, [R1+0x618] ;  /* 0x0006180001237983 */ /* 0x000f220000300800 */
[----:B------:R-:W-:Y:S01]  /*42ea0*/  FMUL R160, R160, UR17 ;  /* 0x00000011a0a07c20 */ /* 0x000fe20008400000 */
[----:B------:R-:W-:Y:S01]  /*42eb0*/  F2FP.SATFINITE.E4M3.F32.PACK_AB_MERGE_C R158, RZ, R158, RZ ;  /* 0x0000009eff9e723e */ /* 0x000fe200048070ff */
[----:B------:R-:W-:Y:S01]  /*42ec0*/  FMUL R162, R162, UR17 ;  /* 0x00000011a2a27c20 */ /* 0x000fe20008400000 */
[----:B------:R-:W-:Y:S01]  /*42ed0*/  F2FP.SATFINITE.E4M3.F32.PACK_AB_MERGE_C R159, RZ, R159, RZ ;  /* 0x0000009fff9f723e */ /* 0x000fe200048070ff */
[----:B------:R-:W4:Y:S01]  /*42ee0*/  LDL.LU R34, [R1+0x61c] ;  /* 0x00061c0001227983 */ /* 0x000f220000300800 */
[----:B------:R-:W-:Y:S01]  /*42ef0*/  F2FP.SATFINITE.E4M3.F32.PACK_AB_MERGE_C R160, RZ, R160, RZ ;  /* 0x000000a0ffa0723e */ /* 0x000fe200048070ff */
[----:B------:R-:W-:Y:S01]  /*42f00*/  FMUL R161, R161, UR17 ;  /* 0x00000011a1a17c20 */ /* 0x000fe20008400000 */
[----:B------:R-:W-:Y:S01]  /*42f10*/  FMUL R163, R163, UR17 ;  /* 0x00000011a3a37c20 */ /* 0x000fe20008400000 */
[----:B------:R-:W-:Y:S01]  /*42f20*/  @!P0 STG.E.U8 desc[UR18][R26.64+0x31], R158 ;  /* 0x0000319e1a008986 */ /* 0x000fe2000c101112 */
[----:B------:R-:W-:Y:S01]  /*42f30*/  ISETP.LT.OR P0, PT, R0, 0x39, !P2 ;  /* 0x000000390000780c */ /* 0x000fe20005701670 */
[----:B------:R-:W-:Y:S01]  /*42f40*/  FMUL R164, R164, UR17 ;  /* 0x00000011a4a47c20 */ /* 0x000fe20008400000 */
[C---:B------:R-:W-:Y:S01]  /*42f50*/  ISETP.LT.OR P6, PT, R0.reuse, 0x42, !P3 ;  /* 0x000000420000780c */ /* 0x040fe20005fc1670 */
[----:B------:R-:W-:Y:S01]  /*42f60*/  @!P1 STG.E.U8 desc[UR18][R24.64+0x38], R159 ;  /* 0x0000389f18009986 */ /* 0x000fe2000c101112 */
[----:B------:R-:W-:Y:S01]  /*42f70*/  ISETP.LT.OR P1, PT, R0, 0x3a, !P2 ;  /* 0x0000003a0000780c */ /* 0x000fe20005721670 */
[----:B------:R-:W-:Y:S01]  /*42f80*/  FMUL R166, R166, UR17 ;  /* 0x00000011a6a67c20 */ /* 0x000fe20008400000 */
[----:B------:R-:W-:Y:S01]  /*42f90*/  F2FP.SATFINITE.E4M3.F32.PACK_AB_MERGE_C R162, RZ, R162, RZ ;  /* 0x000000a2ffa2723e */ /* 0x000fe200048070ff */
[----:B------:R-:W4:Y:S01]  /*42fa0*/  LDL.LU R38, [R1+0x620] ;  /* 0x0006200001267983 */ /* 0x000f220000300800 */
[----:B------:R-:W-:Y:S01]  /*42fb0*/  F2FP.SATFINITE.E4M3.F32.PACK_AB_MERGE_C R161, RZ, R161, RZ ;  /* 0x000000a1ffa1723e */ /* 0x000fe200048070ff */
[----:B------:R-:W-:Y:S01]  /*42fc0*/  FMUL R165, R165, UR17 ;  /* 0x00000011a5a57c20 */ /* 0x000fe20008400000 */
[----:B------:R-:W-:Y:S01]  /*42fd0*/  F2FP.SATFINITE.E4M3.F32.PACK_AB_MERGE_C R163, RZ, R163, RZ ;  /* 0x000000a3ffa3723e */ /* 0x000fe200048070ff */
[----:B------:R-:W-:Y:S01]  /*42fe0*/  @!P5 STG.E.U8 desc[UR18][R24.64+0x39], R160 ;  /* 0x000039a01800d986 */ /* 0x000fe2000c101112 */
[C---:B------:R-:W-:Y:S01]  /*42ff0*/  ISETP.LT.OR P5, PT, R0.reuse, 0x41, !P3 ;  /* 0x000000410000780c */ /* 0x040fe20005fa1670 */
[----:B------:R-:W-:Y:S01]  /*43000*/  FMUL R167, R167, UR17 ;  /* 0x00000011a7a77c20 */ /* 0x000fe20008400000 */
[----:B------:R-:W-:Y:S01]  /*43010*/  F2FP.SATFINITE.E4M3.F32.PACK_AB_MERGE_C R164, RZ, R164, RZ ;  /* 0x000000a4ffa4723e */ /* 0x000fe200048070ff */
[----:B------:R-:W-:Y:S01]  /*43020*/  @!P0 STG.E.U8 desc[UR18][R26.64+0x38], R161 ;  /* 0x000038a11a008986 */ /* 0x000fe2000c101112 */
[----:B------:R-:W-:Y:S01]  /*43030*/  ISETP.LT.OR P0, PT, R0, 0x41, !P2 ;  /* 0x000000410000780c */ /* 0x000fe20005701670 */
[----:B------:R-:W-:Y:S01]  /*43040*/  FMUL R168, R168, UR17 ;  /* 0x00000011a8a87c20 */ /* 0x000fe20008400000 */
[----:B------:R-:W-:Y:S01]  /*43050*/  F2FP.SATFINITE.E4M3.F32.PACK_AB_MERGE_C R166, RZ, R166, RZ ;  /* 0x000000a6ffa6723e */ /* 0x000fe200048070ff */
[----:B------:R-:W-:Y:S01]  /*43060*/  @!P1 STG.E.U8 desc[UR18][R26.64+0x39], R162 ;  /* 0x000039a21a009986 */ /* 0x000fe2000c101112 */
[----:B------:R-:W-:Y:S01]  /*43070*/  ISETP.LT.OR P1, PT, R0, 0x42, !P2 ;  /* 0x000000420000780c */ /* 0x000fe20005721670 */
[----:B------:R-:W-:Y:S01]  /*43080*/  FMUL R170, R170, UR17 ;  /* 0x00000011aaaa7c20 */ /* 0x000fe20008400000 */
[----:B------:R-:W-:Y:S01]  /*43090*/  F2FP.SATFINITE.E4M3.F32.PACK_AB_MERGE_C R165, RZ, R165, RZ ;  /* 0x000000a5ffa5723e */ /* 0x000fe200048070ff */
[----:B------:R-:W-:Y:S01]  /*430a0*/  @!P6 STG.E.U8 desc[UR18][R24.64+0x41], R164 ;  /* 0x000041a41800e986 */ /* 0x000fe2000c101112 */
[C---:B------:R-:W-:Y:S01]  /*430b0*/  ISETP.LT.OR P6, PT, R0.reuse, 0x4a, !P3 ;  /* 0x0000004a0000780c */ /* 0x040fe20005fc1670 */
        /* <DEDUP_REMOVED lines=93> */
[----:B--2---:R-:W-:Y:S01]  /*43690*/  FMUL R4, R33, UR17 ;  /* 0x0000001121047c20 */ /* 0x004fe20008400000 */
[----:B------:R-:W-:Y:S01]  /*436a0*/  @!P6 STG.E.U8 desc[UR18][R24.64+0x71], R188 ;  /* 0x000071bc1800e986 */ /* 0x000fe2000c101112 */
[----:B------:R-:W-:Y:S01]  /*436b0*/  ISETP.LT.OR P6, PT, R0, 0x7a, !P3 ;  /* 0x0000007a0000780c */ /* 0x000fe20005fc1670 */
[----:B------:R-:W-:Y:S01]  /*436c0*/  FMUL R193, R193, UR17 ;  /* 0x00000011c1c17c20 */ /* 0x000fe20008400000 */
[----:B---3--:R-:W-:Y:S01]  /*436d0*/  FMUL R3, R32, UR17 ;  /* 0x0000001120037c20 */ /* 0x008fe20008400000 */
[----:B------:R-:W2:Y:S01]  /*436e0*/  LDL.LU R33, [R1+0x624] ;  /* 0x0006240001217983 */ /* 0x000ea20000300800 */
[----:B------:R-:W-:Y:S01]  /*436f0*/  F2FP.SATFINITE.E4M3.F32.PACK_AB_MERGE_C R189, RZ, R189, RZ ;  /* 0x000000bdffbd723e */ /* 0x000fe200048070ff */
[----:B------:R-:W-:Y:S01]  /*43700*/  FMUL R195, R195, UR17 ;  /* 0x00000011c3c37c20 */ /* 0x000fe20008400000 */
[----:B------:R-:W-:Y:S01]  /*43710*/  F2FP.SATFINITE.E4M3.F32.PACK_AB_MERGE_C R191, RZ, R191, RZ ;  /* 0x000000bfffbf723e */ /* 0x000fe200048070ff */
[----:B------:R-:W3:Y:S01]  /*43720*/  LDL.LU R32, [R1+0x628] ;  /* 0x0006280001207983 */ /* 0x000ee20000300800 */
[----:B------:R-:W-:Y:S01]  /*43730*/  F2FP.SATFINITE.E4M3.F32.PACK_AB_MERGE_C R192, RZ, R192, RZ ;  /* 0x000000c0ffc0723e */ /* 0x000fe200048070ff */
        /* <DEDUP_REMOVED lines=167> */
[----:B------:R-:W-:-:S02]  /*441b0*/  ISETP.LT.OR P1, PT, R0, 0xca, !P2 ;  /* 0x000000ca0000780c */ /* 0x000fc40005721670 */
[----:B------:R-:W-:Y:S01]  /*441c0*/  F2FP.SATFINITE.E4M3.F32.PACK_AB_MERGE_C R235, RZ, R235, RZ ;  /* 0x000000ebffeb723e */ /* 0x000fe200048070ff */
[----:B------:R-:W-:Y:S01]  /*441d0*/  @!P0 STG.E.U8 desc[UR18][R26.64+0xc0], R229 ;  /* 0x0000c0e51a008986 */ /* 0x000fe2000c101112 */
[C---:B------:R-:W-:Y:S02]  /*441e0*/  ISETP.LT.OR P0, PT, R0.reuse, 0xc9, !P2 ;  /* 0x000000c90000780c */ /* 0x040fe40005701670 */
[----:B------:R-:W-:Y:S01]  /*441f0*/  F2FP.SATFINITE.E4M3.F32.PACK_AB_MERGE_C R236, RZ, R236, RZ ;  /* 0x000000ecffec723e */ /* 0x000fe200048070ff */
[----:B------:R-:W-:Y:S01]  /*44200*/  @!P6 STG.E.U8 desc[UR18][R24.64+0xc9], R232 ;  /* 0x0000c9e81800e986 */ /* 0x000fe2000c101112 */
[----:B------:R-:W-:-:S03]  /*44210*/  ISETP.LT.OR P6, PT, R0, 0xd2, !P3 ;  /* 0x000000d20000780c */ /* 0x000fc60005fc1670 */
[----:B------:R-:W-:Y:S01]  /*44220*/  @!P5 STG.E.U8 desc[UR18][R24.64+0xc8], R231 ;  /* 0x0000c8e71800d986 */ /* 0x000fe2000c101112 */
[----:B------:R-:W-:-:S03]  /*44230*/  ISETP.LT.OR P5, PT, R0, 0xd1, !P3 ;  /* 0x000000d10000780c */ /* 0x000fc60005fa1670 */
[----:B------:R-:W-:Y:S01]  /*44240*/  @!P1 STG.E.U8 desc[UR18][R26.64+0xc9], R234 ;  /* 0x0000c9ea1a009986 */ /* 0x000fe2000c101112 */
[----:B------:R-:W-:-:S03]  /*44250*/  ISETP.LT.OR P1, PT, R0, 0xd2, !P2 ;  /* 0x000000d20000780c */ /* 0x000fc60005721670 */
[----:B------:R-:W-:Y:S01]  /*44260*/  @!P0 STG.E.U8 desc[UR18][R26.64+0xc8], R233 ;  /* 0x0000c8e91a008986 */ /* 0x000fe2000c101112 */
[----:B------:R-:W-:-:S05]  /*44270*/  ISETP.LT.OR P0, PT, R0, 0xd1, !P2 ;  /* 0x000000d10000780c */ /* 0x000fca0005701670 */
[----:B------:R-:W-:Y:S01]  /*44280*/  @!P5 STG.E.U8 desc[UR18][R24.64+0xd0], R235 ;  /* 0x0000d0eb1800d986 */ /* 0x000fe2000c101112 */
[----:B------:R-:W-:-:S03]  /*44290*/  ISETP.LT.OR P5, PT, R0, 0xd9, !P3 ;  /* 0x000000d90000780c */ /* 0x000fc60005fa1670 */
[----:B------:R-:W-:Y:S01]  /*442a0*/  @!P6 STG.E.U8 desc[UR18][R24.64+0xd1], R236 ;  /* 0x0000d1ec1800e986 */ /* 0x000fe2000c101112 */
[----:B------:R-:W-:Y:S01]  /*442b0*/  ISETP.LT.OR P6, PT, R0, 0xda, !P3 ;  /* 0x000000da0000780c */ /* 0x000fe20005fc1670 */
[----:B----4-:R-:W-:Y:S01]  /*442c0*/  FMUL R2, R2, UR17 ;  /* 0x0000001102027c20 */ /* 0x010fe20008400000 */
[----:B------:R-:W-:Y:S02]  /*442d0*/  F2FP.SATFINITE.E4M3.F32.PACK_AB_MERGE_C R4, RZ, R4, RZ ;  /* 0x00000004ff04723e */ /* 0x000fe400048070ff */
[----:B------:R-:W-:Y:S02]  /*442e0*/  F2FP.SATFINITE.E4M3.F32.PACK_AB_MERGE_C R237, RZ, R237, RZ ;  /* 0x000000edffed723e */ /* 0x000fe400048070ff */
[----:B------:R-:W-:Y:S01]  /*442f0*/  F2FP.SATFINITE.E4M3.F32.PACK_AB_MERGE_C R3, RZ, R3, RZ ;  /* 0x00000003ff03723e */ /* 0x000fe200048070ff */
[----:B------:R4:W-:Y:S01]  /*44300*/  @!P1 STG.E.U8 desc[UR18][R26.64+0xd1], R4 ;  /* 0x0000d1041a009986 */ /* 0x0009e2000c101112 */
[----:B0-----:R-:W-:Y:S01]  /*44310*/  F2FP.SATFINITE.E4M3.F32.PACK_AB_MERGE_C R5, RZ, R2, RZ ;  /* 0x00000002ff05723e */ /* 0x001fe200048070ff */
[----:B------:R-:W-:Y:S01]  /*44320*/  FMUL R2, R37, UR17 ;  /* 0x0000001125027c20 */ /* 0x000fe20008400000 */
[C---:B------:R-:W-:Y:S01]  /*44330*/  ISETP.LT.OR P1, PT, R0.reuse, 0xda, !P2 ;  /* 0x000000da0000780c */ /* 0x040fe20005721670 */
[----:B------:R-:W-:Y:S01]  /*44340*/  @!P0 STG.E.U8 desc[UR18][R26.64+0xd0], R237 ;  /* 0x0000d0ed1a008986 */ /* 0x000fe2000c101112 */
[----:B------:R-:W-:-:S03]  /*44350*/  ISETP.LT.OR P0, PT, R0, 0xd9, !P2 ;  /* 0x000000d90000780c */ /* 0x000fc60005701670 */
[----:B------:R0:W-:Y:S01]  /*44360*/  @!P5 STG.E.U8 desc[UR18][R24.64+0xd8], R3 ;  /* 0x0000d8031800d986 */ /* 0x0001e2000c101112 */
[----:B----4-:R-:W-:-:S03]  /*44370*/  FMUL R4, R41, UR17 ;  /* 0x0000001129047c20 */ /* 0x010fc60008400000 */
[----:B------:R-:W4:Y:S04]  /*44380*/  LDL.LU R41, [R1+0x62c] ;  /* 0x00062c0001297983 */ /* 0x000f280000300800 */
[----:B------:R-:W4:Y:S01]  /*44390*/  LDL.LU R37, [R1+0x630] ;  /* 0x0006300001257983 */ /* 0x000f220000300800 */
[----:B0-----:R-:W-:Y:S01]  /*443a0*/  FMUL R3, R39, UR17 ;  /* 0x0000001127037c20 */ /* 0x001fe20008400000 */
[C---:B------:R-:W-:Y:S02]  /*443b0*/  ISETP.LT.OR P5, PT, R0.reuse, 0xe1, !P3 ;  /* 0x000000e10000780c */ /* 0x040fe40005fa1670 */
[----:B------:R0:W-:Y:S01]  /*443c0*/  @!P6 STG.E.U8 desc[UR18][R24.64+0xd9], R5 ;  /* 0x0000d9051800e986 */ /* 0x0001e2000c101112 */
[----:B------:R-:W-:Y:S02]  /*443d0*/  ISETP.LT.OR P6, PT, R0, 0xe2, !P3 ;  /* 0x000000e20000780c */ /* 0x000fe40005fc1670 */
[----:B0-----:R-:W-:-:S02]  /*443e0*/  F2FP.SATFINITE.E4M3.F32.PACK_AB_MERGE_C R5, RZ, R4, RZ ;  /* 0x00000004ff05723e */ /* 0x001fc400048070ff */
[----:B------:R-:W-:Y:S02]  /*443f0*/  F2FP.SATFINITE.E4M3.F32.PACK_AB_MERGE_C R4, RZ, R3, RZ ;  /* 0x00000003ff04723e */ /* 0x000fe400048070ff */
[----:B------:R-:W-:Y:S01]  /*44400*/  F2FP.SATFINITE.E4M3.F32.PACK_AB_MERGE_C R3, RZ, R2, RZ ;  /* 0x00000002ff03723e */ /* 0x000fe200048070ff */
[----:B------:R-:W-:Y:S02]  /*44410*/  FMUL R2, R35, UR17 ;  /* 0x0000001123027c20 */ /* 0x000fe40008400000 */
[----:B------:R-:W4:Y:S04]  /*44420*/  LDL.LU R35, [R1+0x634] ;  /* 0x0006340001237983 */ /* 0x000f280000300800 */
[----:B------:R0:W-:Y:S04]  /*44430*/  @!P1 STG.E.U8 desc[UR18][R26.64+0xd9], R4 ;  /* 0x0000d9041a009986 */ /* 0x0001e8000c101112 */
[----:B------:R1:W-:Y:S04]  /*44440*/  @!P0 STG.E.U8 desc[UR18][R26.64+0xd8], R5 ;  /* 0x0000d8051a008986 */ /* 0x0003e8000c101112 */
[----:B------:R1:W-:Y:S01]  /*44450*/  @!P5 STG.E.U8 desc[UR18][R24.64+0xe0], R3 ;  /* 0x0000e0031800d986 */ /* 0x0003e2000c101112 */
[----:B0-----:R-:W-:-:S03]  /*44460*/  FMUL R4, R34, UR17 ;  /* 0x0000001122047c20 */ /* 0x001fc60008400000 */
[----:B------:R-:W4:Y:S01]  /*44470*/  LDL.LU R34, [R1+0x638] ;  /* 0x0006380001227983 */ /* 0x000f220000300800 */
[----:B-1----:R-:W-:-:S03]  /*44480*/  F2FP.SATFINITE.E4M3.F32.PACK_AB_MERGE_C R5, RZ, R2, RZ ;  /* 0x00000002ff05723e */ /* 0x002fc600048070ff */
[----:B------:R-:W4:Y:S01]  /*44490*/  LDL.LU R39, [R1+0x63c] ;  /* 0x00063c0001277983 */ /* 0x000f220000300800 */
[----:B------:R-:W-:-:S03]  /*444a0*/  FMUL R3, R38, UR17 ;  /* 0x0000001126037c20 */ /* 0x000fc60008400000 */
[----:B------:R-:W4:Y:S04]  /*444b0*/  LDL.LU R38, [R1+0x640] ;  /* 0x0006400001267983 */ /* 0x000f280000300800 */
[----:B------:R0:W-:Y:S02]  /*444c0*/  @!P6 STG.E.U8 desc[UR18][R24.64+0xe1], R5 ;  /* 0x0000e1051800e986 */ /* 0x0001e4000c101112 */
[----:B0-----:R-:W-:Y:S02]  /*444d0*/  F2FP.SATFINITE.E4M3.F32.PACK_AB_MERGE_C R5, RZ, R4, RZ ;  /* 0x00000004ff05723e */ /* 0x001fe400048070ff */
[----:B------:R-:W-:Y:S01]  /*444e0*/  F2FP.SATFINITE.E4M3.F32.PACK_AB_MERGE_C R4, RZ, R3, RZ ;  /* 0x00000003ff04723e */ /* 0x000fe200048070ff */
[----:B--2---:R-:W-:Y:S02]  /*444f0*/  FMUL R2, R33, UR17 ;  /* 0x0000001121027c20 */ /* 0x004fe40008400000 */
[----:B------:R-:W2:Y:S03]  /*44500*/  LDL.LU R33, [R1+0x644] ;  /* 0x0006440001217983 */ /* 0x000ea60000300800 */
[----:B------:R-:W-:Y:S01]  /*44510*/  F2FP.SATFINITE.E4M3.F32.PACK_AB_MERGE_C R3, RZ, R2, RZ ;  /* 0x00000002ff03723e */ /* 0x000fe200048070ff */
[----:B---3--:R-:W-:-:S02]  /*44520*/  FMUL R2, R32, UR17 ;  /* 0x0000001120027c20 */ /* 0x008fc40008400000 */
[----:B------:R-:W3:Y:S01]  /*44530*/  LDL.LU R32, [R1+0x648] ;  /* 0x0006480001207983 */ /* 0x000ee20000300800 */
[C---:B------:R-:W-:Y:S02]  /*44540*/  ISETP.LT.OR P0, PT, R0.reuse, 0xe1, !P2 ;  /* 0x000000e10000780c */ /* 0x040fe40005701670 */
[C---:B------:R-:W-:Y:S02]  /*44550*/  ISETP.LT.OR P1, PT, R0.reuse, 0xe2, !P2 ;  /* 0x000000e20000780c */ /* 0x040fe40005721670 */
[C---:B------:R-:W-:Y:S02]  /*44560*/  ISETP.LT.OR P5, PT, R0.reuse, 0xe9, !P3 ;  /* 0x000000e90000780c */ /* 0x040fe40005fa1670 */
[----:B------:R-:W-:-:S07]  /*44570*/  ISETP.LT.OR P6, PT, R0, 0xea, !P3 ;  /* 0x000000ea0000780c */ /* 0x000fce0005fc1670 */
[----:B------:R-:W-:Y:S04]  /*44580*/  @!P0 STG.E.U8 desc[UR18][R26.64+0xe0], R5 ;  /* 0x0000e0051a008986 */ /* 0x000fe8000c101112 */
[----:B------:R-:W-:Y:S04]  /*44590*/  @!P1 STG.E.U8 desc[UR18][R26.64+0xe1], R4 ;  /* 0x0000e1041a009986 */ /* 0x000fe8000c101112 */
[----:B------:R0:W-:Y:S01]  /*445a0*/  @!P5 STG.E.U8 desc[UR18][R24.64+0xe8], R3 ;  /* 0x0000e8031800d986 */ /* 0x0001e2000c101112 */
[C---:B------:R-:W-:Y:S02]  /*445b0*/  ISETP.LT.OR P0, PT, R0.reuse, 0xe9, !P2 ;  /* 0x000000e90000780c */ /* 0x040fe40005701670 */
[----:B------:R-:W-:-:S02]  /*445c0*/  ISETP.LT.OR P1, PT, R0, 0xea, !P2 ;  /* 0x000000ea0000780c */ /* 0x000fc40005721670 */
[----:B------:R-:W-:Y:S02]  /*445d0*/  ISETP.LT.OR P5, PT, R0, 0xf1, !P3 ;  /* 0x000000f10000780c */ /* 0x000fe40005fa1670 */
[----:B0-----:R-:W-:-:S05]  /*445e0*/  F2FP.SATFINITE.E4M3.F32.PACK_AB_MERGE_C R3, RZ, R2, RZ ;  /* 0x00000002ff03723e */ /* 0x001fca00048070ff */
[----:B------:R0:W-:Y:S01]  /*445f0*/  @!P6 STG.E.U8 desc[UR18][R24.64+0xe9], R3 ;  /* 0x0000e9031800e986 */ /* 0x0001e2000c101112 */
[----:B------:R-:W-:Y:S01]  /*44600*/  ISETP.LT.OR P6, PT, R0, 0xf2, !P3 ;  /* 0x000000f20000780c */ /* 0x000fe20005fc1670 */
[----:B----4-:R-:W-:Y:S02]  /*44610*/  FMUL R2, R37, UR17 ;  /* 0x0000001125027c20 */ /* 0x010fe40008400000 */
[----:B------:R-:W4:Y:S01]  /*44620*/  LDL.LU R37, [R1+0x64c] ;  /* 0x00064c0001257983 */ /* 0x000f220000300800 */
[----:B------:R-:W-:-:S05]  /*44630*/  FMUL R4, R41, UR17 ;  /* 0x0000001129047c20 */ /* 0x000fca0008400000 */
[----:B------:R-:W-:Y:S02]  /*44640*/  F2FP.SATFINITE.E4M3.F32.PACK_AB_MERGE_C R5, RZ, R4, RZ ;  /* 0x00000004ff05723e */ /* 0x000fe400048070ff */
[----:B------:R-:W-:-:S03]  /*44650*/  F2FP.SATFINITE.E4M3.F32.PACK_AB_MERGE_C R4, RZ, R2, RZ ;  /* 0x00000002ff04723e */ /* 0x000fc600048070ff */
[----:B------:R-:W-:Y:S01]  /*44660*/  @!P0 STG.E.U8 desc[UR18][R26.64+0xe8], R5 ;  /* 0x0000e8051a008986 */ /* 0x000fe2000c101112 */
[----:B0-----:R-:W-:-:S03]  /*44670*/  FMUL R3, R35, UR17 ;  /* 0x0000001123037c20 */ /* 0x001fc60008400000 */
[----:B------:R-:W4:Y:S02]  /*44680*/  LDL.LU R35, [R1+0x650] ;  /* 0x0006500001237983 */ /* 0x000f240000300800 */
[----:B------:R-:W-:Y:S02]  /*44690*/  F2FP.SATFINITE.E4M3.F32.PACK_AB_MERGE_C R3, RZ, R3, RZ ;  /* 0x00000003ff03723e */ /* 0x000fe400048070ff */
[----:B------:R-:W-:Y:S04]  /*446a0*/  @!P1 STG.E.U8 desc[UR18][R26.64+0xe9], R4 ;  /* 0x0000e9041a009986 */ /* 0x000fe8000c101112 */
[----:B------:R2:W-:Y:S01]  /*446b0*/  @!P5 STG.E.U8 desc[UR18][R24.64+0xf0], R3 ;  /* 0x0000f0031800d986 */ /* 0x0005e2000c101112 */
[----:B------:R-:W-:-:S03]  /*446c0*/  FMUL R2, R34, UR17 ;  /* 0x0000001122027c20 */ /* 0x000fc60008400000 */
[----:B------:R-:W4:Y:S02]  /*446d0*/  LDL.LU R34, [R1+0x654] ;  /* 0x0006540001227983 */ /* 0x000f240000300800 */
[----:B------:R-:W-:-:S05]  /*446e0*/  F2FP.SATFINITE.E4M3.F32.PACK_AB_MERGE_C R2, RZ, R2, RZ ;  /* 0x00000002ff02723e */ /* 0x000fca00048070ff */
[----:B------:R3:W-:Y:S01]  /*446f0*/  @!P6 STG.E.U8 desc[UR18][R24.64+0xf1], R2 ;  /* 0x0000f1021800e986 */ /* 0x0007e2000c101112 */
[----:B--2---:R-:W-:-:S03]  /*44700*/  FMUL R3, R33, UR17 ;  /* 0x0000001121037c20 */ /* 0x004fc60008400000 */
[----:B------:R-:W2:Y:S01]  /*44710*/  LDL.LU R33, [R1+0x658] ;  /* 0x0006580001217983 */ /* 0x000ea20000300800 */
[----:B---3--:R-:W-:-:S03]  /*44720*/  FMUL R2, R32, UR17 ;  /* 0x0000001120027c20 */ /* 0x008fc60008400000 */
[----:B------:R-:W3:Y:S01]  /*44730*/  LDL.LU R32, [R1+0x65c] ;  /* 0x00065c0001207983 */ /* 0x000ee20000300800 */
[C---:B------:R-:W-:Y:S01]  /*44740*/  ISETP.LT.OR P0, PT, R0.reuse, 0xf1, !P2 ;  /* 0x000000f10000780c */ /* 0x040fe20005701670 */
[----:B------:R-:W-:Y:S01]  /*44750*/  FMUL R5, R39, UR17 ;  /* 0x0000001127057c20 */ /* 0x000fe20008400000 */
[C---:B------:R-:W-:Y:S01]  /*44760*/  ISETP.LT.OR P1, PT, R0.reuse, 0xf2, !P2 ;  /* 0x000000f20000780c */ /* 0x040fe20005721670 */
[----:B------:R-:W3:Y:S01]  /*44770*/  LDL.LU R39, [R1+0x660] ;  /* 0x0006600001277983 */ /* 0x000ee20000300800 */
[----:B------:R-:W-:Y:S01]  /*44780*/  ISETP.LT.OR P5, PT, R0, 0xf9, !P3 ;  /* 0x000000f90000780c */ /* 0x000fe20005fa1670 */
[----:B------:R-:W-:Y:S01]  /*44790*/  FMUL R4, R38, UR17 ;  /* 0x0000001126047c20 */ /* 0x000fe20008400000 */
[----:B------:R-:W-:Y:S01]  /*447a0*/  F2FP.SATFINITE.E4M3.F32.PACK_AB_MERGE_C R5, RZ, R5, RZ ;  /* 0x00000005ff05723e */ /* 0x000fe200048070ff */
[----:B------:R-:W3:Y:S01]  /*447b0*/  LDL.LU R38, [R1+0x664] ;  /* 0x0006640001267983 */ /* 0x000ee20000300800 */
[----:B------:R-:W-:Y:S02]  /*447c0*/  F2FP.SATFINITE.E4M3.F32.PACK_AB_MERGE_C R3, RZ, R3, RZ ;  /* 0x00000003ff03723e */ /* 0x000fe400048070ff */
[----:B------:R-:W-:-:S02]  /*447d0*/  F2FP.SATFINITE.E4M3.F32.PACK_AB_MERGE_C R4, RZ, R4, RZ ;  /* 0x00000004ff04723e */ /* 0x000fc400048070ff */
[C---:B------:R-:W-:Y:S01]  /*447e0*/  ISETP.LT.OR P6, PT, R0.reuse, 0xfa, !P3 ;  /* 0x000000fa0000780c */ /* 0x040fe20005fc1670 */
[----:B------:R-:W-:Y:S04]  /*447f0*/  @!P0 STG.E.U8 desc[UR18][R26.64+0xf0], R5 ;  /* 0x0000f0051a008986 */ /* 0x000fe8000c101112 */
[----:B------:R0:W-:Y:S04]  /*44800*/  @!P1 STG.E.U8 desc[UR18][R26.64+0xf1], R4 ;  /* 0x0000f1041a009986 */ /* 0x0001e8000c101112 */
[----:B------:R4:W-:Y:S01]  /*44810*/  @!P5 STG.E.U8 desc[UR18][R24.64+0xf8], R3 ;  /* 0x0000f8031800d986 */ /* 0x0009e2000c101112 */
[----:B------:R-:W-:-:S02]  /*44820*/  ISETP.LT.OR P5, PT, R0, 0xfa, !P2 ;  /* 0x000000fa0000780c */ /* 0x000fc400057a1670 */
[----:B------:R-:W-:Y:S02]  /*44830*/  ISETP.GE.AND P1, PT, R36, 0x81, PT ;  /* 0x000000812400780c */ /* 0x000fe40003f26270 */
[----:B0-----:R-:W-:Y:S02]  /*44840*/  F2FP.SATFINITE.E4M3.F32.PACK_AB_MERGE_C R4, RZ, R2, RZ ;  /* 0x00000002ff04723e */ /* 0x001fe400048070ff */
[----:B------:R-:W-:-:S03]  /*44850*/  ISETP.LT.OR P0, PT, R0, 0xf9, !P2 ;  /* 0x000000f90000780c */ /* 0x000fc60005701670 */
[----:B------:R0:W-:Y:S01]  /*44860*/  @!P6 STG.E.U8 desc[UR18][R24.64+0xf9], R4 ;  /* 0x0000f9041800e986 */ /* 0x0001e2000c101112 */
[----:B------:R-:W-:Y:S01]  /*44870*/  ISETP.LT.OR P6, PT, R0, 0x1, !P1 ;  /* 0x000000010000780c */ /* 0x000fe20004fc1670 */
[----:B----4-:R-:W-:Y:S02]  /*44880*/  FMUL R3, R37, UR17 ;  /* 0x0000001125037c20 */ /* 0x010fe40008400000 */
[----:B------:R-:W4:Y:S03]  /*44890*/  LDL.LU R37, [R1+0x668] ;  /* 0x0006680001257983 */ /* 0x000f260000300800 */
[----:B0-----:R-:W-:Y:S01]  /*448a0*/  F2FP.SATFINITE.E4M3.F32.PACK_AB_MERGE_C R4, RZ, R3, RZ ;  /* 0x00000003ff04723e */ /* 0x001fe200048070ff */
[----:B------:R-:W-:Y:S02]  /*448b0*/  FMUL R2, R35, UR17 ;  /* 0x0000001123027c20 */ /* 0x000fe40008400000 */
[----:B------:R-:W4:Y:S03]  /*448c0*/  LDL.LU R35, [R1+0x66c] ;  /* 0x00066c0001237983 */ /* 0x000f260000300800 */
[----:B------:R-:W-:-:S05]  /*448d0*/  F2FP.SATFINITE.E4M3.F32.PACK_AB_MERGE_C R3, RZ, R2, RZ ;  /* 0x00000002ff03723e */ /* 0x000fca00048070ff */
[----:B------:R0:W-:Y:S01]  /*448e0*/  @!P5 STG.E.U8 desc[UR18][R26.64+0xf9], R3 ;  /* 0x0000f9031a00d986 */ /* 0x0001e2000c101112 */
[----:B------:R-:W-:-:S03]  /*448f0*/  FMUL R2, R34, UR17 ;  /* 0x0000001122027c20 */ /* 0x000fc60008400000 */
[----:B------:R-:W4:Y:S02]  /*44900*/  LDL.LU R34, [R1+0x670] ;  /* 0x0006700001227983 */ /* 0x000f240000300800 */
[----:B0-----:R-:W-:Y:S02]  /*44910*/  F2FP.SATFINITE.E4M3.F32.PACK_AB_MERGE_C R3, RZ, R2, RZ ;  /* 0x00000002ff03723e */ /* 0x001fe400048070ff */
[----:B------:R-:W-:Y:S04]  /*44920*/  @!P0 STG.E.U8 desc[UR18][R26.64+0xf8], R4 ;  /* 0x0000f8041a008986 */ /* 0x000fe8000c101112 */
[----:B------:R0:W-:Y:S01]  /*44930*/  @!P6 STG.E.U8 desc[UR18][R30.64], R3 ;  /* 0x000000031e00e986 */ /* 0x0001e2000c101112 */
[----:B--2---:R-:W-:-:S03]  /*44940*/  FMUL R2, R33, UR17 ;  /* 0x0000001121027c20 */ /* 0x004fc60008400000 */
[----:B------:R-:W2:Y:S02]  /*44950*/  LDL.LU R33, [R1+0x674] ;  /* 0x0006740001217983 */ /* 0x000ea40000300800 */
[----:B0-----:R-:W-:Y:S01]  /*44960*/  F2FP.SATFINITE.E4M3.F32.PACK_AB_MERGE_C R3, RZ, R2, RZ ;  /* 0x00000002ff03723e */ /* 0x001fe200048070ff */
[----:B---3--:R-:W-:Y:S02]  /*44970*/  FMUL R2, R32, UR17 ;  /* 0x0000001120027c20 */ /* 0x008fe40008400000 */
[----:B------:R-:W3:Y:S01]  /*44980*/  LDL.LU R32, [R1+0x678] ;  /* 0x0006780001207983 */ /* 0x000ee20000300800 */
[----:B------:R-:W-:Y:S02]  /*44990*/  ISETP.LT.OR P5, PT, R0, 0x2, !P1 ;  /* 0x000000020000780c */ /* 0x000fe40004fa1670 */
[----:B------:R-:W-:-:S04]  /*449a0*/  ISETP.GE.AND P0, PT, R36, 0x89, PT ;  /* 0x000000892400780c */ /* 0x000fc80003f06270 */
[----:B------:R-:W-:-:S07]  /*449b0*/  ISETP.LT.OR P6, PT, R0, 0x1, !P0 ;  /* 0x000000010000780c */ /* 0x000fce00047c1670 */
[----:B------:R0:W-:Y:S01]  /*449c0*/  @!P5 STG.E.U8 desc[UR18][R30.64+0x1], R3 ;  /* 0x000001031e00d986 */ /* 0x0001e2000c101112 */
[C---:B------:R-:W-:Y:S02]  /*449d0*/  ISETP.LT.OR P5, PT, R0.reuse, 0x2, !P0 ;  /* 0x000000020000780c */ /* 0x040fe400047a1670 */
[----:B0-----:R-:W-:Y:S01]  /*449e0*/  F2FP.SATFINITE.E4M3.F32.PACK_AB_MERGE_C R3, RZ, R2, RZ ;  /* 0x00000002ff03723e */ /* 0x001fe200048070ff */
[----:B------:R-:W-:Y:S02]  /*449f0*/  FMUL R2, R39, UR17 ;  /* 0x0000001127027c20 */ /* 0x000fe40008400000 */
[----:B------:R-:W3:Y:S04]  /*44a00*/  LDL.LU R39, [R1+0x67c] ;  /* 0x00067c0001277983 */ /* 0x000ee80000300800 */
[----:B------:R0:W-:Y:S01]  /*44a10*/  @!P6 STG.E.U8 desc[UR18][R28.64], R3 ;  /* 0x000000031c00e986 */ /* 0x0001e2000c101112 */
[----:B------:R-:W-:-:S02]  /*44a20*/  ISETP.LT.OR P6, PT, R0, 0x9, !P1 ;  /* 0x000000090000780c */ /* 0x000fc40004fc1670 */
[----:B0-----:R-:W-:Y:S01]  /*44a30*/  F2FP.SATFINITE.E4M3.F32.PACK_AB_MERGE_C R3, RZ, R2, RZ ;  /* 0x00000002ff03723e */ /* 0x001fe200048070ff */
[----:B------:R-:W-:Y:S02]  /*44a40*/  FMUL R2, R38, UR17 ;  /* 0x0000001126027c20 */ /* 0x000fe40008400000 */
[----:B------:R-:W3:Y:S04]  /*44a50*/  LDL.LU R38, [R1+0x680] ;  /* 0x0006800001267983 */ /* 0x000ee80000300800 */
[----:B------:R0:W-:Y:S01]  /*44a60*/  @!P5 STG.E.U8 desc[UR18][R28.64+0x1], R3 ;  /* 0x000001031c00d986 */ /* 0x0001e2000c101112 */
[----:B------:R-:W-:Y:S02]  /*44a70*/  ISETP.LT.OR P5, PT, R0, 0xa, !P1 ;  /* 0x0000000a0000780c */ /* 0x000fe40004fa1670 */
[----:B0-----:R-:W-:-:S05]  /*44a80*/  F2FP.SATFINITE.E4M3.F32.PACK_AB_MERGE_C R3, RZ, R2, RZ ;  /* 0x00000002ff03723e */ /* 0x001fca00048070ff */
[----:B------:R0:W-:Y:S01]  /*44a90*/  @!P6 STG.E.U8 desc[UR18][R30.64+0x8], R3 ;  /* 0x000008031e00e986 */ /* 0x0001e2000c101112 */
[----:B------:R-:W-:Y:S01]  /*44aa0*/  ISETP.LT.OR P6, PT, R0, 0x9, !P0 ;  /* 0x000000090000780c */ /* 0x000fe200047c1670 */
[----:B----4-:R-:W-:Y:S02]  /*44ab0*/  FMUL R2, R37, UR17 ;  /* 0x0000001125027c20 */ /* 0x010fe40008400000 */
[----:B------:R-:W4:Y:S03]  /*44ac0*/  LDL.LU R37, [R1+0x684] ;  /* 0x0006840001257983 */ /* 0x000f260000300800 */
[----:B0-----:R-:W-:-:S05]  /*44ad0*/  F2FP.SATFINITE.E4M3.F32.PACK_AB_MERGE_C R3, RZ, R2, RZ ;  /* 0x00000002ff03723e */ /* 0x001fca00048070ff */
[----:B------:R0:W-:Y:S01]  /*44ae0*/  @!P5 STG.E.U8 desc[UR18][R30.64+0x9], R3 ;  /* 0x000009031e00d986 */ /* 0x0001e2000c101112 */
[----:B------:R-:W-:Y:S01]  /*44af0*/  ISETP.LT.OR P5, PT, R0, 0xa, !P0 ;  /* 0x0000000a0000780c */ /* 0x000fe200047a1670 */
[----:B------:R-:W-:Y:S02]  /*44b00*/  FMUL R2, R35, UR17 ;  /* 0x0000001123027c20 */ /* 0x000fe40008400000 */
[----:B------:R-:W4:Y:S03]  /*44b10*/  LDL.LU R35, [R1+0x688] ;  /* 0x0006880001237983 */ /* 0x000f260000300800 */
[----:B0-----:R-:W-:-:S05]  /*44b20*/  F2FP.SATFINITE.E4M3.F32.PACK_AB_MERGE_C R3, RZ, R2, RZ ;  /* 0x00000002ff03723e */ /* 0x001fca00048070ff */
[----:B------:R0:W-:Y:S01]  /*44b30*/  @!P6 STG.E.U8 desc[UR18][R28.64+0x8], R3 ;  /* 0x000008031c00e986 */ /* 0x0001e2000c101112 */
[----:B------:R-:W-:-:S03]  /*44b40*/  FMUL R2, R34, UR17 ;  /* 0x0000001122027c20 */ /* 0x000fc60008400000 */
[----:B------:R-:W4:Y:S02]  /*44b50*/  LDL.LU R34, [R1+0x68c] ;  /* 0x00068c0001227983 */ /* 0x000f240000300800 */
[----:B0-----:R-:W-:-:S05]  /*44b60*/  F2FP.SATFINITE.E4M3.F32.PACK_AB_MERGE_C R3, RZ, R2, RZ ;  /* 0x00000002ff03723e */ /* 0x001fca00048070ff */
[----:B------:R0:W-:Y:S01]  /*44b70*/  @!P5 STG.E.U8 desc[UR18][R28.64+0x9], R3 ;  /* 0x000009031c00d986 */ /* 0x0001e2000c101112 */
[----:B--2---:R-:W-:-:S03]  /*44b80*/  FMUL R2, R33, UR17 ;  /* 0x0000001121027c20 */ /* 0x004fc60008400000 */
[----:B------:R-:W2:Y:S02]  /*44b90*/  LDL.LU R33, [R1+0x690] ;  /* 0x0006900001217983 */ /* 0x000ea40000300800 */
[----:B0-----:R-:W-:Y:S01]  /*44ba0*/  F2FP.SATFINITE.E4M3.F32.PACK_AB_MERGE_C R3, RZ, R2, RZ ;  /* 0x00000002ff03723e */ /* 0x001fe200048070ff */
[----:B---3--:R-:W-:Y:S02]  /*44bb0*/  FMUL R2, R32, UR17 ;  /* 0x0000001120027c20 */ /* 0x008fe40008400000 */
[----:B------:R-:W3:Y:S01]  /*44bc0*/  LDL.LU R32, [R1+0x694] ;  /* 0x0006940001207983 */ /* 0x000ee20000300800 */
[C---:B------:R-:W-:Y:S02]  /*44bd0*/  ISETP.LT.OR P6, PT, R0.reuse, 0x11, !P1 ;  /* 0x000000110000780c */ /* 0x040fe40004fc1670 */
[----:B------:R-:W-:-:S11]  /*44be0*/  ISETP.LT.OR P5, PT, R0, 0x12, !P1 ;  /* 0x000000120000780c */ /* 0x000fd60004fa1670 */
        /* <DEDUP_REMOVED lines=742> */
[----:B------:R-:W-:-:S05]  /*47a50*/  F2FP.SATFINITE.E4M3.F32.PACK_AB_MERGE_C R2, RZ, R2, RZ ;  /* 0x00000002ff02723e */ /* 0x000fca00048070ff */
[----:B------:R4:W-:Y:S01]  /*47a60*/  @!P5 STG.E.U8 desc[UR18][R24.64+0x139], R2 ;  /* 0x000139021800d986 */ /* 0x0009e2000c101112 */
[----:B0-----:R-:W-:-:S03]  /*47a70*/  FMUL R3, R38, UR17 ;  /* 0x0000001126037c20 */ /* 0x001fc60008400000 */
[----:B------:R-:W3:Y:S02]  /*47a80*/  LDL.LU R38, [R1+0x8e8] ;  /* 0x0008e80001267983 */ /* 0x000ee40000300800 */
[----:B------:R-:W-:-:S05]  /*47a90*/  F2FP.SATFINITE.E4M3.F32.PACK_AB_MERGE_C R3, RZ, R3, RZ ;  /* 0x00000003ff03723e */ /* 0x000fca00048070ff */
[----:B------:R0:W-:Y:S01]  /*47aa0*/  @!P6 STG.E.U8 desc[UR18][R26.64+0x138], R3 ;  /* 0x000138031a00e986 */ /* 0x0001e2000c101112 */
[----:B------:R-:W-:Y:S01]  /*47ab0*/  ISETP.LT.OR P5, PT, R0, 0x13a, !P2 ;  /* 0x0000013a0000780c */ /* 0x000fe200057a1670 */
[----:B----4-:R-:W-:Y:S02]  /*47ac0*/  FMUL R2, R37, UR17 ;  /* 0x0000001125027c20 */ /* 0x010fe40008400000 */
[----:B------:R-:W4:Y:S03]  /*47ad0*/  LDL.LU R37, [R1+0x8ec] ;  /* 0x0008ec0001257983 */ /* 0x000f260000300800 */
[----:B------:R-:W-:Y:S01]  /*47ae0*/  F2FP.SATFINITE.E4M3.F32.PACK_AB_MERGE_C R2, RZ, R2, RZ ;  /* 0x00000002ff02723e */ /* 0x000fe200048070ff */
[----:B0-----:R-:W-:Y:S02]  /*47af0*/  FMUL R3, R35, UR17 ;  /* 0x0000001123037c20 */ /* 0x001fe40008400000 */
[----:B------:R-:W4:Y:S03]  /*47b00*/  LDL.LU R35, [R1+0x8f0] ;  /* 0x0008f00001237983 */ /* 0x000f260000300800 */
[----:B------:R-:W-:Y:S01]  /*47b10*/  F2FP.SATFINITE.E4M3.F32.PACK_AB_MERGE_C R5, RZ, R3, RZ ;  /* 0x00000003ff05723e */ /* 0x000fe200048070ff */
[----:B------:R3:W-:Y:S01]  /*47b20*/  @!P5 STG.E.U8 desc[UR18][R26.64+0x139], R2 ;  /* 0x000139021a00d986 */ /* 0x0007e2000c101112 */
[----:B------:R-:W-:-:S03]  /*47b30*/  FMUL R4, R34, UR17 ;  /* 0x0000001122047c20 */ /* 0x000fc60008400000 */
[----:B------:R-:W4:Y:S01]  /*47b40*/  LDL.LU R34, [R1+0x8f4] ;  /* 0x0008f40001227983 */ /* 0x000f220000300800 */
[----:B--2---:R-:W-:-:S03]  /*47b50*/  FMUL R3, R33, UR17 ;  /* 0x0000001121037c20 */ /* 0x004fc60008400000 */
[----:B------:R-:W2:Y:S01]  /*47b60*/  LDL.LU R33, [R1+0x8f8] ;  /* 0x0008f80001217983 */ /* 0x000ea20000300800 */
[----:B---3--:R-:W-:-:S03]  /*47b70*/  FMUL R2, R32, UR17 ;  /* 0x0000001120027c20 */ /* 0x008fc60008400000 */
[----:B------:R-:W3:Y:S01]  /*47b80*/  LDL.LU R32, [R1+0x8fc] ;  /* 0x0008fc0001207983 */ /* 0x000ee20000300800 */
[C---:B------:R-:W-:Y:S02]  /*47b90*/  ISETP.LT.OR P6, PT, R0.reuse, 0x141, !P3 ;  /* 0x000001410000780c */ /* 0x040fe40005fc1670 */
[----:B------:R-:W-:Y:S02]  /*47ba0*/  ISETP.LT.OR P5, PT, R0, 0x142, !P3 ;  /* 0x000001420000780c */ /* 0x000fe40005fa1670 */
[----:B------:R-:W-:Y:S02]  /*47bb0*/  F2FP.SATFINITE.E4M3.F32.PACK_AB_MERGE_C R9, RZ, R2, RZ ;  /* 0x00000002ff09723e */ /* 0x000fe400048070ff */
[----:B------:R-:W-:-:S07]  /*47bc0*/  F2FP.SATFINITE.E4M3.F32.PACK_AB_MERGE_C R7, RZ, R4, RZ ;  /* 0x00000004ff07723e */ /* 0x000fce00048070ff */
[----:B------:R0:W-:Y:S01]  /*47bd0*/  @!P6 STG.E.U8 desc[UR18][R24.64+0x140], R5 ;  /* 0x000140051800e986 */ /* 0x0001e2000c101112 */
[----:B------:R-:W-:-:S03]  /*47be0*/  ISETP.LT.OR P6, PT, R0, 0x141, !P2 ;  /* 0x000001410000780c */ /* 0x000fc600057c1670 */
[----:B------:R1:W-:Y:S01]  /*47bf0*/  @!P5 STG.E.U8 desc[UR18][R24.64+0x141], R7 ;  /* 0x000141071800d986 */ /* 0x0003e2000c101112 */
[----:B------:R-:W-:Y:S01]  /*47c00*/  ISETP.LT.OR P5, PT, R0, 0x142, !P2 ;  /* 0x000001420000780c */ /* 0x000fe200057a1670 */
[----:B------:R-:W-:Y:S02]  /*47c10*/  FMUL R2, R39, UR17 ;  /* 0x0000001127027c20 */ /* 0x000fe40008400000 */
[----:B------:R-:W3:Y:S03]  /*47c20*/  LDL.LU R39, [R1+0x900] ;  /* 0x0009000001277983 */ /* 0x000ee60000300800 */
[----:B0-----:R-:W-:Y:S02]  /*47c30*/  F2FP.SATFINITE.E4M3.F32.PACK_AB_MERGE_C R5, RZ, R2, RZ ;  /* 0x00000002ff05723e */ /* 0x001fe400048070ff */
[----:B------:R-:W-:Y:S01]  /*47c40*/  F2FP.SATFINITE.E4M3.F32.PACK_AB_MERGE_C R3, RZ, R3, RZ ;  /* 0x00000003ff03723e */ /* 0x000fe200048070ff */
[----:B------:R-:W-:-:S02]  /*47c50*/  FMUL R2, R38, UR17 ;  /* 0x0000001126027c20 */ /* 0x000fc40008400000 */
[----:B------:R-:W3:Y:S03]  /*47c60*/  LDL.LU R38, [R1+0x904] ;  /* 0x0009040001267983 */ /* 0x000ee60000300800 */
[----:B-1----:R-:W-:Y:S01]  /*47c70*/  F2FP.SATFINITE.E4M3.F32.PACK_AB_MERGE_C R7, RZ, R2, RZ ;  /* 0x00000002ff07723e */ /* 0x002fe200048070ff */
[----:B------:R0:W-:Y:S01]  /*47c80*/  @!P6 STG.E.U8 desc[UR18][R26.64+0x140], R3 ;  /* 0x000140031a00e986 */ /* 0x0001e2000c101112 */
[----:B------:R-:W-:-:S03]  /*47c90*/  ISETP.LT.OR P6, PT, R0, 0x149, !P3 ;  /* 0x000001490000780c */ /* 0x000fc60005fc1670 */
[----:B------:R1:W-:Y:S01]  /*47ca0*/  @!P5 STG.E.U8 desc[UR18][R26.64+0x141], R9 ;  /* 0x000141091a00d986 */ /* 0x0003e2000c101112 */
[----:B------:R-:W-:-:S09]  /*47cb0*/  ISETP.LT.OR P5, PT, R0, 0x14a, !P3 ;  /* 0x0000014a0000780c */ /* 0x000fd20005fa1670 */
[----:B------:R1:W-:Y:S04]  /*47cc0*/  @!P6 STG.E.U8 desc[UR18][R24.64+0x148], R5 ;  /* 0x000148051800e986 */ /* 0x0003e8000c101112 */
[----:B------:R2:W-:Y:S01]  /*47cd0*/  @!P5 STG.E.U8 desc[UR18][R24.64+0x149], R7 ;  /* 0x000149071800d986 */ /* 0x0005e2000c101112 */
[----:B----4-:R-:W-:-:S03]  /*47ce0*/  FMUL R2, R37, UR17 ;  /* 0x0000001125027c20 */ /* 0x010fc60008400000 */
[----:B------:R-:W4:Y:S02]  /*47cf0*/  LDL.LU R37, [R1+0x908] ;  /* 0x0009080001257983 */ /* 0x000f240000300800 */
[----:B0-----:R-:W-:Y:S01]  /*47d00*/  F2FP.SATFINITE.E4M3.F32.PACK_AB_MERGE_C R3, RZ, R2, RZ ;  /* 0x00000002ff03723e */ /* 0x001fe200048070ff */
[----:B------:R-:W-:Y:S02]  /*47d10*/  FMUL R2, R35, UR17 ;  /* 0x0000001123027c20 */ /* 0x000fe40008400000 */
[----:B------:R-:W4:Y:S03]  /*47d20*/  LDL.LU R35, [R1+0x90c] ;  /* 0x00090c0001237983 */ /* 0x000f260000300800 */
[----:B-1----:R-:W-:Y:S01]  /*47d30*/  F2FP.SATFINITE.E4M3.F32.PACK_AB_MERGE_C R9, RZ, R2, RZ ;  /* 0x00000002ff09723e */ /* 0x002fe200048070ff */
[----:B------:R-:W-:Y:S02]  /*47d40*/  FMUL R2, R34, UR17 ;  /* 0x0000001122027c20 */ /* 0x000fe40008400000 */
[----:B------:R-:W4:Y:S03]  /*47d50*/  LDL.LU R34, [R1+0x910] ;  /* 0x0009100001227983 */ /* 0x000f260000300800 */
[----:B------:R-:W-:Y:S01]  /*47d60*/  F2FP.SATFINITE.E4M3.F32.PACK_AB_MERGE_C R5, RZ, R2, RZ ;  /* 0x00000002ff05723e */ /* 0x000fe200048070ff */
[----:B--2---:R-:W-:-:S02]  /*47d70*/  FMUL R2, R33, UR17 ;  /* 0x0000001121027c20 */ /* 0x004fc40008400000 */
[----:B------:R-:W2:Y:S03]  /*47d80*/  LDL.LU R33, [R1+0x914] ;  /* 0x0009140001217983 */ /* 0x000ea60000300800 */
[----:B------:R-:W-:Y:S01]  /*47d90*/  F2FP.SATFINITE.E4M3.F32.PACK_AB_MERGE_C R7, RZ, R2, RZ ;  /* 0x00000002ff07723e */ /* 0x000fe200048070ff */
[----:B---3--:R-:W-:Y:S02]  /*47da0*/  FMUL R2, R32, UR17 ;  /* 0x0000001120027c20 */ /* 0x008fe40008400000 */
[----:B------:R-:W3:Y:S01]  /*47db0*/  LDL.LU R32, [R1+0x918] ;  /* 0x0009180001207983 */ /* 0x000ee20000300800 */
[C---:B------:R-:W-:Y:S02]  /*47dc0*/  ISETP.LT.OR P6, PT, R0.reuse, 0x149, !P2 ;  /* 0x000001490000780c */ /* 0x040fe400057c1670 */
[----:B------:R-:W-:-:S11]  /*47dd0*/  ISETP.LT.OR P5, PT, R0, 0x14a, !P2 ;  /* 0x0000014a0000780c */ /* 0x000fd600057a1670 */
[----:B------:R0:W-:Y:S01]  /*47de0*/  @!P6 STG.E.U8 desc[UR18][R26.64+0x148], R3 ;  /* 0x000148031a00e986 */ /* 0x0001e2000c101112 */
[----:B------:R-:W-:-:S03]  /*47df0*/  ISETP.LT.OR P6, PT, R0, 0x151, !P3 ;  /* 0x000001510000780c */ /* 0x000fc60005fc1670 */
[----:B------:R1:W-:Y:S01]  /*47e00*/  @!P5 STG.E.U8 desc[UR18][R26.64+0x149], R9 ;  /* 0x000149091a00d986 */ /* 0x0003e2000c101112 */
[C---:B------:R-:W-:Y:S02]  /*47e10*/  ISETP.LT.OR P5, PT, R0.reuse, 0x152, !P3 ;  /* 0x000001520000780c */ /* 0x040fe40005fa1670 */
[----:B0-----:R-:W-:Y:S01]  /*47e20*/  F2FP.SATFINITE.E4M3.F32.PACK_AB_MERGE_C R3, RZ, R2, RZ ;  /* 0x00000002ff03723e */ /* 0x001fe200048070ff */
[----:B------:R-:W-:Y:S02]  /*47e30*/  FMUL R2, R39, UR17 ;  /* 0x0000001127027c20 */ /* 0x000fe40008400000 */
[----:B------:R-:W3:Y:S03]  /*47e40*/  LDL.LU R39, [R1+0x91c] ;  /* 0x00091c0001277983 */ /* 0x000ee60000300800 */
[----:B-1----:R-:W-:Y:S01]  /*47e50*/  F2FP.SATFINITE.E4M3.F32.PACK_AB_MERGE_C R9, RZ, R2, RZ ;  /* 0x00000002ff09723e */ /* 0x002fe200048070ff */
[----:B------:R0:W-:Y:S01]  /*47e60*/  @!P6 STG.E.U8 desc[UR18][R24.64+0x150], R5 ;  /* 0x000150051800e986 */ /* 0x0001e2000c101112 */
[----:B------:R-:W-:-:S03]  /*47e70*/  ISETP.LT.OR P6, PT, R0, 0x151, !P2 ;  /* 0x000001510000780c */ /* 0x000fc600057c1670 */
[----:B------:R1:W-:Y:S01]  /*47e80*/  @!P5 STG.E.U8 desc[UR18][R24.64+0x151], R7 ;  /* 0x000151071800d986 */ /* 0x0003e2000c101112 */
[----:B------:R-:W-:-:S03]  /*47e90*/  FMUL R2, R38, UR17 ;  /* 0x0000001126027c20 */ /* 0x000fc60008400000 */
[----:B------:R-:W3:Y:S02]  /*47ea0*/  LDL.LU R38, [R1+0x920] ;  /* 0x0009200001267983 */ /* 0x000ee40000300800 */
[----:B0-----:R-:W-:Y:S02]  /*47eb0*/  F2FP.SATFINITE.E4M3.F32.PACK_AB_MERGE_C R5, RZ, R2, RZ ;  /* 0x00000002ff05723e */ /* 0x001fe400048070ff */
[C---:B------:R-:W-:Y:S02]  /*47ec0*/  ISETP.LT.OR P5, PT, R0.reuse, 0x152, !P2 ;  /* 0x000001520000780c */ /* 0x040fe400057a1670 */
[----:B------:R0:W-:Y:S01]  /*47ed0*/  @!P6 STG.E.U8 desc[UR18][R26.64+0x150], R3 ;  /* 0x000150031a00e986 */ /* 0x0001e2000c101112 */
[----:B------:R-:W-:-:S10]  /*47ee0*/  ISETP.LT.OR P6, PT, R0, 0x159, !P3 ;  /* 0x000001590000780c */ /* 0x000fd40005fc1670 */
[----:B------:R0:W-:Y:S04]  /*47ef0*/  @!P5 STG.E.U8 desc[UR18][R26.64+0x151], R9 ;  /* 0x000151091a00d986 */ /* 0x0001e8000c101112 */
[----:B------:R2:W-:Y:S01]  /*47f00*/  @!P6 STG.E.U8 desc[UR18][R24.64+0x158], R5 ;  /* 0x000158051800e986 */ /* 0x0005e2000c101112 */
[----:B----4-:R-:W-:-:S03]  /*47f10*/  FMUL R2, R37, UR17 ;  /* 0x0000001125027c20 */ /* 0x010fc60008400000 */
[----:B------:R-:W4:Y:S02]  /*47f20*/  LDL.LU R37, [R1+0x924] ;  /* 0x0009240001257983 */ /* 0x000f240000300800 */
[----:B-1----:R-:W-:Y:S01]  /*47f30*/  F2FP.SATFINITE.E4M3.F32.PACK_AB_MERGE_C R7, RZ, R2, RZ ;  /* 0x00000002ff07723e */ /* 0x002fe200048070ff */
[----:B------:R-:W-:Y:S02]  /*47f40*/  FMUL R2, R35, UR17 ;  /* 0x0000001123027c20 */ /* 0x000fe40008400000 */
[----:B------:R-:W4:Y:S03]  /*47f50*/  LDL.LU R35, [R1+0x928] ;  /* 0x0009280001237983 */ /* 0x000f260000300800 */
[----:B0-----:R-:W-:Y:S01]  /*47f60*/  F2FP.SATFINITE.E4M3.F32.PACK_AB_MERGE_C R3, RZ, R2, RZ ;  /* 0x00000002ff03723e */ /* 0x001fe200048070ff */
        /* <DEDUP_REMOVED lines=328> */
[----:B------:R-:W-:Y:S02]  /*493f0*/  ISETP.LT.OR P5, PT, R0, 0x1da, !P2 ;  /* 0x000001da0000780c */ /* 0x000fe400057a1670 */
[----:B0-----:R-:W-:Y:S01]  /*49400*/  F2FP.SATFINITE.E4M3.F32.PACK_AB_MERGE_C R5, RZ, R2, RZ ;  /* 0x00000002ff05723e */ /* 0x001fe200048070ff */
[----:B------:R-:W-:-:S06]  /*49410*/  FMUL R2, R39, UR17 ;  /* 0x0000001127027c20 */ /* 0x000fcc0008400000 */
[----:B------:R0:W-:Y:S01]  /*49420*/  @!P6 STG.E.U8 desc[UR18][R26.64+0x1d8], R3 ;  /* 0x0001d8031a00e986 */ /* 0x0001e2000c101112 */
[----:B------:R-:W-:Y:S02]  /*49430*/  ISETP.LT.OR P6, PT, R0, 0x1e1, !P3 ;  /* 0x000001e10000780c */ /* 0x000fe40005fc1670 */
[----:B-1----:R-:W-:Y:S01]  /*49440*/  F2FP.SATFINITE.E4M3.F32.PACK_AB_MERGE_C R7, RZ, R2, RZ ;  /* 0x00000002ff07723e */ /* 0x002fe200048070ff */
[----:B------:R-:W3:Y:S04]  /*49450*/  LDL.LU R39, [R1+0xa34] ;  /* 0x000a340001277983 */ /* 0x000ee80000300800 */
[----:B------:R1:W-:Y:S01]  /*49460*/  @!P5 STG.E.U8 desc[UR18][R26.64+0x1d9], R9 ;  /* 0x0001d9091a00d986 */ /* 0x0003e2000c101112 */
[----:B------:R-:W-:-:S03]  /*49470*/  FMUL R2, R38, UR17 ;  /* 0x0000001126027c20 */ /* 0x000fc60008400000 */
[----:B------:R-:W3:Y:S02]  /*49480*/  LDL.LU R38, [R1+0xa38] ;  /* 0x000a380001267983 */ /* 0x000ee40000300800 */
[----:B0-----:R-:W-:Y:S02]  /*49490*/  F2FP.SATFINITE.E4M3.F32.PACK_AB_MERGE_C R3, RZ, R2, RZ ;  /* 0x00000002ff03723e */ /* 0x001fe400048070ff */
[C---:B------:R-:W-:Y:S01]  /*494a0*/  ISETP.LT.OR P5, PT, R0.reuse, 0x1e2, !P3 ;  /* 0x000001e20000780c */ /* 0x040fe20005fa1670 */
[----:B------:R0:W-:Y:S01]  /*494b0*/  @!P6 STG.E.U8 desc[UR18][R24.64+0x1e0], R5 ;  /* 0x0001e0051800e986 */ /* 0x0001e2000c101112 */
[----:B------:R-:W-:-:S11]  /*494c0*/  ISETP.LT.OR P6, PT, R0, 0x1e1, !P2 ;  /* 0x000001e10000780c */ /* 0x000fd600057c1670 */
        /* <DEDUP_REMOVED lines=17> */
[C---:B------:R-:W-:Y:S01]  /*495e0*/  ISETP.LT.OR P6, PT, R0.reuse, 0x1e9, !P3 ;  /* 0x000001e90000780c */ /* 0x040fe20005fc1670 */
[----:B------:R-:W3:Y:S10]  /*495f0*/  LDL.LU R41, [R1+0xa50] ;  /* 0x000a500001297983 */ /* 0x000ef40000300800 */
[----:B------:R0:W-:Y:S01]  /*49600*/  @!P5 STG.E.U8 desc[UR18][R26.64+0x1e1], R9 ;  /* 0x0001e1091a00d986 */ /* 0x0001e2000c101112 */
[----:B------:R-:W-:-:S03]  /*49610*/  ISETP.LT.OR P5, PT, R0, 0x1ea, !P3 ;  /* 0x000001ea0000780c */ /* 0x000fc60005fa1670 */
[----:B------:R1:W-:Y:S01]  /*49620*/  @!P6 STG.E.U8 desc[UR18][R24.64+0x1e8], R5 ;  /* 0x0001e8051800e986 */ /* 0x0003e2000c101112 */
[----:B------:R-:W-:Y:S02]  /*49630*/  ISETP.LT.OR P6, PT, R0, 0x1e9, !P2 ;  /* 0x000001e90000780c */ /* 0x000fe400057c1670 */
[----:B0-----:R-:W-:-:S07]  /*49640*/  F2FP.SATFINITE.E4M3.F32.PACK_AB_MERGE_C R9, RZ, R2, RZ ;  /* 0x00000002ff09723e */ /* 0x001fce00048070ff */
[----:B------:R0:W-:Y:S01]  /*49650*/  @!P5 STG.E.U8 desc[UR18][R24.64+0x1e9], R7 ;  /* 0x0001e9071800d986 */ /* 0x0001e2000c101112 */
[C---:B------:R-:W-:Y:S01]  /*49660*/  ISETP.LT.OR P5, PT, R0.reuse, 0x1ea, !P2 ;  /* 0x000001ea0000780c */ /* 0x040fe200057a1670 */
[----:B------:R-:W-:Y:S02]  /*49670*/  FMUL R2, R39, UR17 ;  /* 0x0000001127027c20 */ /* 0x000fe40008400000 */
[----:B------:R-:W-:Y:S03]  /*49680*/  @!P6 STG.E.U8 desc[UR18][R26.64+0x1e8], R3 ;  /* 0x0001e8031a00e986 */ /* 0x000fe6000c101112 */
[----:B-1----:R-:W-:Y:S01]  /*49690*/  F2FP.SATFINITE.E4M3.F32.PACK_AB_MERGE_C R5, RZ, R2, RZ ;  /* 0x00000002ff05723e */ /* 0x002fe200048070ff */
[----:B------:R-:W3:Y:S01]  /*496a0*/  LDL.LU R39, [R1+0xa54] ;  /* 0x000a540001277983 */ /* 0x000ee20000300800 */
[----:B------:R-:W-:Y:S01]  /*496b0*/  ISETP.LT.OR P6, PT, R0, 0x1f1, !P3 ;  /* 0x000001f10000780c */ /* 0x000fe20005fc1670 */
[----:B------:R-:W-:-:S04]  /*496c0*/  FMUL R2, R38, UR17 ;  /* 0x0000001126027c20 */ /* 0x000fc80008400000 */
[----:B------:R-:W-:Y:S01]  /*496d0*/  @!P5 STG.E.U8 desc[UR18][R26.64+0x1e9], R9 ;  /* 0x0001e9091a00d986 */ /* 0x000fe2000c101112 */
[----:B0-----:R-:W-:-:S03]  /*496e0*/  F2FP.SATFINITE.E4M3.F32.PACK_AB_MERGE_C R7, RZ, R2, RZ ;  /* 0x00000002ff07723e */ /* 0x001fc600048070ff */
[----:B------:R-:W3:Y:S01]  /*496f0*/  LDL.LU R38, [R1+0xa58] ;  /* 0x000a580001267983 */ /* 0x000ee20000300800 */
[----:B------:R-:W-:-:S03]  /*49700*/  ISETP.LT.OR P5, PT, R0, 0x1f2, !P3 ;  /* 0x000001f20000780c */ /* 0x000fc60005fa1670 */
[----:B------:R0:W-:Y:S10]  /*49710*/  @!P6 STG.E.U8 desc[UR18][R24.64+0x1f0], R5 ;  /* 0x0001f0051800e986 */ /* 0x0001f4000c101112 */
[----:B------:R1:W-:Y:S01]  /*49720*/  @!P5 STG.E.U8 desc[UR18][R24.64+0x1f1], R7 ;  /* 0x0001f1071800d986 */ /* 0x0003e2000c101112 */
[----:B----4-:R-:W-:-:S03]  /*49730*/  FMUL R2, R37, UR17 ;  /* 0x0000001125027c20 */ /* 0x010fc60008400000 */
[----:B------:R-:W4:Y:S02]  /*49740*/  LDL.LU R37, [R1+0xa5c] ;  /* 0x000a5c0001257983 */ /* 0x000f240000300800 */
[----:B------:R-:W-:Y:S01]  /*49750*/  F2FP.SATFINITE.E4M3.F32.PACK_AB_MERGE_C R11, RZ, R2, RZ ;  /* 0x00000002ff0b723e */ /* 0x000fe200048070ff */
[----:B------:R-:W-:Y:S02]  /*49760*/  FMUL R2, R35, UR17 ;  /* 0x0000001123027c20 */ /* 0x000fe40008400000 */
[----:B------:R-:W4:Y:S03]  /*49770*/  LDL.LU R35, [R1+0xa60] ;  /* 0x000a600001237983 */ /* 0x000f260000300800 */
[----:B0-----:R-:W-:Y:S01]  /*49780*/  F2FP.SATFINITE.E4M3.F32.PACK_AB_MERGE_C R5, RZ, R2, RZ ;  /* 0x00000002ff05723e */ /* 0x001fe200048070ff */
[----:B------:R-:W-:Y:S02]  /*49790*/  FMUL R2, R34, UR17 ;  /* 0x0000001122027c20 */ /* 0x000fe40008400000 */
[----:B------:R-:W4:Y:S03]  /*497a0*/  LDL.LU R34, [R1+0xa64] ;  /* 0x000a640001227983 */ /* 0x000f260000300800 */
[----:B-1----:R-:W-:Y:S01]  /*497b0*/  F2FP.SATFINITE.E4M3.F32.PACK_AB_MERGE_C R7, RZ, R2, RZ ;  /* 0x00000002ff07723e */ /* 0x002fe200048070ff */
[----:B--2---:R-:W-:-:S02]  /*497c0*/  FMUL R3, R33, UR17 ;  /* 0x0000001121037c20 */ /* 0x004fc40008400000 */
[----:B------:R-:W2:Y:S01]  /*497d0*/  LDL.LU R33, [R1+0xa68] ;  /* 0x000a680001217983 */ /* 0x000ea20000300800 */
[----:B---3--:R-:W-:-:S03]  /*497e0*/  FMUL R2, R32, UR17 ;  /* 0x0000001120027c20 */ /* 0x008fc60008400000 */
[----:B------:R-:W3:Y:S01]  /*497f0*/  LDL.LU R32, [R1+0xa6c] ;  /* 0x000a6c0001207983 */ /* 0x000ee20000300800 */
[C---:B------:R-:W-:Y:S02]  /*49800*/  ISETP.LT.OR P6, PT, R0.reuse, 0x1f1, !P2 ;  /* 0x000001f10000780c */ /* 0x040fe400057c1670 */
[----:B------:R-:W-:Y:S02]  /*49810*/  ISETP.LT.OR P5, PT, R0, 0x1f2, !P2 ;  /* 0x000001f20000780c */ /* 0x000fe400057a1670 */
[----:B------:R-:W-:-:S09]  /*49820*/  F2FP.SATFINITE.E4M3.F32.PACK_AB_MERGE_C R9, RZ, R3, RZ ;  /* 0x00000003ff09723e */ /* 0x000fd200048070ff */
[----:B------:R0:W-:Y:S01]  /*49830*/  @!P6 STG.E.U8 desc[UR18][R26.64+0x1f0], R11 ;  /* 0x0001f00b1a00e986 */ /* 0x0001e2000c101112 */
[C---:B------:R-:W-:Y:S01]  /*49840*/  ISETP.LT.OR P6, PT, R0.reuse, 0x1f9, !P3 ;  /* 0x000001f90000780c */ /* 0x040fe20005fc1670 */
[----:B------:R-:W-:Y:S02]  /*49850*/  FMUL R3, R41, UR17 ;  /* 0x0000001129037c20 */ /* 0x000fe40008400000 */
[----:B------:R-:W3:Y:S01]  /*49860*/  LDL.LU R41, [R1+0xa70] ;  /* 0x000a700001297983 */ /* 0x000ee20000300800 */
[----:B------:R-:W-:-:S03]  /*49870*/  ISETP.LT.OR P3, PT, R0, 0x1fa, !P3 ;  /* 0x000001fa0000780c */ /* 0x000fc60005f61670 */
[----:B------:R-:W-:Y:S01]  /*49880*/  @!P5 STG.E.U8 desc[UR18][R26.64+0x1f1], R5 ;  /* 0x0001f1051a00d986 */ /* 0x000fe2000c101112 */
[----:B0-----:R-:W-:Y:S02]  /*49890*/  F2FP.SATFINITE.E4M3.F32.PACK_AB_MERGE_C R11, RZ, R2, RZ ;  /* 0x00000002ff0b723e */ /* 0x001fe400048070ff */
        /* <DEDUP_REMOVED lines=8> */
[----:B------:R-:W3:Y:S04]  /*49920*/  LDL.LU R38, [R1+0xa78] ;  /* 0x000a780001267983 */ /* 0x000ee80000300800 */
[----:B------:R0:W-:Y:S04]  /*49930*/  @!P3 STG.E.U8 desc[UR18][R24.64+0x1f9], R9 ;  /* 0x0001f9091800b986 */ /* 0x0001e8000c101112 */
[----:B------:R3:W-:Y:S01]  /*49940*/  @!P2 STG.E.U8 desc[UR18][R26.64+0x1f9], R5 ;  /* 0x0001f9051a00a986 */ /* 0x0007e2000c101112 */
[----:B0-----:R-:W-:Y:S01]  /*49950*/  F2FP.SATFINITE.E4M3.F32.PACK_AB_MERGE_C R9, RZ, R4, RZ ;  /* 0x00000004ff09723e */ /* 0x001fe200048070ff */
[----:B----4-:R-:W-:-:S02]  /*49960*/  FMUL R2, R37, UR17 ;  /* 0x0000001125027c20 */ /* 0x010fc40008400000 */
[----:B------:R-:W4:Y:S03]  /*49970*/  LDL.LU R37, [R1+0xa7c] ;  /* 0x000a7c0001257983 */ /* 0x000f260000300800 */
[----:B------:R-:W-:Y:S01]  /*49980*/  F2FP.SATFINITE.E4M3.F32.PACK_AB_MERGE_C R13, RZ, R2, RZ ;  /* 0x00000002ff0d723e */ /* 0x000fe200048070ff */
[----:B------:R-:W-:Y:S02]  /*49990*/  FMUL R2, R35, UR17 ;  /* 0x0000001123027c20 */ /* 0x000fe40008400000 */
[----:B------:R-:W4:Y:S01]  /*499a0*/  LDL.LU R35, [R1+0xa80] ;  /* 0x000a800001237983 */ /* 0x000f220000300800 */
[----:B------:R-:W-:-:S03]  /*499b0*/  FMUL R3, R34, UR17 ;  /* 0x0000001122037c20 */ /* 0x000fc60008400000 */
[----:B------:R-:W4:Y:S01]  /*499c0*/  LDL.LU R34, [R1+0xa84] ;  /* 0x000a840001227983 */ /* 0x000f220000300800 */
[----:B--2---:R-:W-:-:S03]  /*499d0*/  FMUL R4, R33, UR17 ;  /* 0x0000001121047c20 */ /* 0x004fc60008400000 */
[----:B------:R-:W2:Y:S01]  /*499e0*/  LDL.LU R33, [R1+0xa88] ;  /* 0x000a880001217983 */ /* 0x000ea20000300800 */
[----:B---3--:R-:W-:-:S03]  /*499f0*/  FMUL R5, R32, UR17 ;  /* 0x0000001120057c20 */ /* 0x008fc60008400000 */
[----:B------:R-:W3:Y:S01]  /*49a00*/  LDL.LU R32, [R1+0xa8c] ;  /* 0x000a8c0001207983 */ /* 0x000ee20000300800 */
[C---:B------:R-:W-:Y:S02]  /*49a10*/  ISETP.LT.OR P6, PT, R0.reuse, 0x101, !P1 ;  /* 0x000001010000780c */ /* 0x040fe40004fc1670 */
[C---:B------:R-:W-:Y:S01]  /*49a20*/  ISETP.LT.OR P3, PT, R0.reuse, 0x102, !P1 ;  /* 0x000001020000780c */ /* 0x040fe20004f61670 */
[----:B------:R-:W-:Y:S01]  /*49a30*/  @!P5 STG.E.U8 desc[UR18][R26.64+0x1f8], R11 ;  /* 0x0001f80b1a00d986 */ /* 0x000fe2000c101112 */
[----:B------:R-:W-:-:S09]  /*49a40*/  ISETP.LT.OR P5, PT, R0, 0x101, !P0 ;  /* 0x000001010000780c */ /* 0x000fd200047a1670 */
[----:B------:R0:W-:Y:S01]  /*49a50*/  @!P6 STG.E.U8 desc[UR18][R30.64+0x100], R7 ;  /* 0x000100071e00e986 */ /* 0x0001e2000c101112 */
[----:B------:R-:W-:-:S03]  /*49a60*/  ISETP.LT.OR P6, PT, R0, 0x102, !P0 ;  /* 0x000001020000780c */ /* 0x000fc600047c1670 */
[----:B------:R1:W-:Y:S01]  /*49a70*/  @!P3 STG.E.U8 desc[UR18][R30.64+0x101], R9 ;  /* 0x000101091e00b986 */ /* 0x0003e2000c101112 */
[C---:B------:R-:W-:Y:S02]  /*49a80*/  ISETP.LT.OR P3, PT, R0.reuse, 0x109, !P1 ;  /* 0x000001090000780c */ /* 0x040fe40004f61670 */
[----:B------:R-:W-:Y:S02]  /*49a90*/  ISETP.LT.OR P2, PT, R0, 0x10a, !P1 ;  /* 0x0000010a0000780c */ /* 0x000fe40004f41670 */
[----:B0-----:R-:W-:Y:S01]  /*49aa0*/  F2FP.SATFINITE.E4M3.F32.PACK_AB_MERGE_C R7, RZ, R2, RZ ;  /* 0x00000002ff07723e */ /* 0x001fe200048070ff */
[----:B------:R-:W-:Y:S02]  /*49ab0*/  FMUL R2, R41, UR17 ;  /* 0x0000001129027c20 */ /* 0x000fe40008400000 */
[----:B------:R-:W3:Y:S01]  /*49ac0*/  LDL.LU R41, [R1+0xa90] ;  /* 0x000a900001297983 */ /* 0x000ee20000300800 */
[----:B-1----:R-:W-:Y:S01]  /*49ad0*/  F2FP.SATFINITE.E4M3.F32.PACK_AB_MERGE_C R9, RZ, R3, RZ ;  /* 0x00000003ff09723e */ /* 0x002fe200048070ff */
[----:B------:R-:W-:-:S02]  /*49ae0*/  FMUL R3, R39, UR17 ;  /* 0x0000001127037c20 */ /* 0x000fc40008400000 */
[----:B------:R-:W3:Y:S01]  /*49af0*/  LDL.LU R39, [R1+0xa94] ;  /* 0x000a940001277983 */ /* 0x000ee20000300800 */
[----:B------:R-:W-:-:S03]  /*49b00*/  F2FP.SATFINITE.E4M3.F32.PACK_AB_MERGE_C R11, RZ, R4, RZ ;  /* 0x00000004ff0b723e */ /* 0x000fc600048070ff */
[----:B------:R0:W-:Y:S01]  /*49b10*/  @!P6 STG.E.U8 desc[UR18][R28.64+0x101], R7 ;  /* 0x000101071c00e986 */ /* 0x0001e2000c101112 */
[----:B------:R-:W-:-:S03]  /*49b20*/  ISETP.LT.OR P6, PT, R0, 0x10a, !P0 ;  /* 0x0000010a0000780c */ /* 0x000fc600047c1670 */
[----:B------:R-:W-:Y:S01]  /*49b30*/  @!P5 STG.E.U8 desc[UR18][R28.64+0x100], R13 ;  /* 0x0001000d1c00d986 */ /* 0x000fe2000c101112 */
[----:B------:R-:W-:-:S03]  /*49b40*/  FMUL R4, R38, UR17 ;  /* 0x0000001126047c20 */ /* 0x000fc60008400000 */
[----:B------:R-:W3:Y:S01]  /*49b50*/  LDL.LU R38, [R1+0xa98] ;  /* 0x000a980001267983 */ /* 0x000ee20000300800 */
[----:B0-----:R-:W-:-:S03]  /*49b60*/  F2FP.SATFINITE.E4M3.F32.PACK_AB_MERGE_C R7, RZ, R2, RZ ;  /* 0x00000002ff07723e */ /* 0x001fc600048070ff */
[----:B------:R0:W-:Y:S04]  /*49b70*/  @!P3 STG.E.U8 desc[UR18][R30.64+0x108], R9 ;  /* 0x000108091e00b986 */ /* 0x0001e8000c101112 */
[----:B------:R1:W-:Y:S01]  /*49b80*/  @!P2 STG.E.U8 desc[UR18][R30.64+0x109], R11 ;  /* 0x0001090b1e00a986 */ /* 0x0003e2000c101112 */
[----:B0-----:R-:W-:-:S03]  /*49b90*/  F2FP.SATFINITE.E4M3.F32.PACK_AB_MERGE_C R9, RZ, R3, RZ ;  /* 0x00000003ff09723e */ /* 0x001fc600048070ff */
[----:B------:R0:W-:Y:S01]  /*49ba0*/  @!P6 STG.E.U8 desc[UR18][R28.64+0x109], R7 ;  /* 0x000109071c00e986 */ /* 0x0001e2000c101112 */
[----:B-1----:R-:W-:Y:S01]  /*49bb0*/  F2FP.SATFINITE.E4M3.F32.PACK_AB_MERGE_C R11, RZ, R4, RZ ;  /* 0x00000004ff0b723e */ /* 0x002fe200048070ff */
[----:B----4-:R-:W-:Y:S02]  /*49bc0*/  FMUL R2, R37, UR17 ;  /* 0x0000001125027c20 */ /* 0x010fe40008400000 */
[----:B------:R-:W4:Y:S03]  /*49bd0*/  LDL.LU R37, [R1+0xa9c] ;  /* 0x000a9c0001257983 */ /* 0x000f260000300800 */
[----:B------:R-:W-:Y:S01]  /*49be0*/  F2FP.SATFINITE.E4M3.F32.PACK_AB_MERGE_C R13, RZ, R2, RZ ;  /* 0x00000002ff0d723e */ /* 0x000fe200048070ff */
[----:B------:R-:W-:Y:S02]  /*49bf0*/  FMUL R3, R35, UR17 ;  /* 0x0000001123037c20 */ /* 0x000fe40008400000 */
[----:B------:R-:W4:Y:S01]  /*49c00*/  LDL.LU R35, [R1+0xaa0] ;  /* 0x000aa00001237983 */ /* 0x000f220000300800 */
[----:B------:R-:W-:-:S03]  /*49c10*/  FMUL R2, R34, UR17 ;  /* 0x0000001122027c20 */ /* 0x000fc60008400000 */
[----:B------:R-:W4:Y:S02]  /*49c20*/  LDL.LU R34, [R1+0xaa4] ;  /* 0x000aa40001227983 */ /* 0x000f240000300800 */
[----:B0-----:R-:W-:Y:S01]  /*49c30*/  F2FP.SATFINITE.E4M3.F32.PACK_AB_MERGE_C R7, RZ, R2, RZ ;  /* 0x00000002ff07723e */ /* 0x001fe200048070ff */
[----:B--2---:R-:W-:Y:S02]  /*49c40*/  FMUL R4, R33, UR17 ;  /* 0x0000001121047c20 */ /* 0x004fe40008400000 */
[----:B------:R-:W2:Y:S01]  /*49c50*/  LDL.LU R33, [R1+0xaa8] ;  /* 0x000aa80001217983 */ /* 0x000ea20000300800 */
[----:B---3--:R-:W-:-:S03]  /*49c60*/  FMUL R2, R32, UR17 ;  /* 0x0000001120027c20 */ /* 0x008fc60008400000 */
[----:B------:R-:W3:Y:S01]  /*49c70*/  LDL.LU R32, [R1+0xaac] ;  /* 0x000aac0001207983 */ /* 0x000ee20000300800 */
[C---:B------:R-:W-:Y:S02]  /*49c80*/  ISETP.LT.OR P5, PT, R0.reuse, 0x109, !P0 ;  /* 0x000001090000780c */ /* 0x040fe400047a1670 */
[C---:B------:R-:W-:Y:S02]  /*49c90*/  ISETP.LT.OR P3, PT, R0.reuse, 0x111, !P1 ;  /* 0x000001110000780c */ /* 0x040fe40004f61670 */
[C---:B------:R-:W-:Y:S02]  /*49ca0*/  ISETP.LT.OR P2, PT, R0.reuse, 0x112, !P1 ;  /* 0x000001120000780c */ /* 0x040fe40004f41670 */
[----:B------:R-:W-:Y:S02]  /*49cb0*/  F2FP.SATFINITE.E4M3.F32.PACK_AB_MERGE_C R5, RZ, R5, RZ ;  /* 0x00000005ff05723e */ /* 0x000fe400048070ff */
[----:B------:R-:W-:-:S05]  /*49cc0*/  ISETP.LT.OR P6, PT, R0, 0x112, !P0 ;  /* 0x000001120000780c */ /* 0x000fca00047c1670 */
[----:B------:R0:W-:Y:S01]  /*49cd0*/  @!P5 STG.E.U8 desc[UR18][R28.64+0x108], R5 ;  /* 0x000108051c00d986 */ /* 0x0001e2000c101112 */
[----:B------:R-:W-:-:S03]  /*49ce0*/  ISETP.LT.OR P5, PT, R0, 0x111, !P0 ;  /* 0x000001110000780c */ /* 0x000fc600047a1670 */
[----:B------:R-:W-:Y:S01]  /*49cf0*/  @!P3 STG.E.U8 desc[UR18][R30.64+0x110], R9 ;  /* 0x000110091e00b986 */ /* 0x000fe2000c101112 */
[----:B------:R-:W-:-:S03]  /*49d00*/  ISETP.LT.OR P3, PT, R0, 0x119, !P1 ;  /* 0x000001190000780c */ /* 0x000fc60004f61670 */
[----:B------:R1:W-:Y:S01]  /*49d10*/  @!P2 STG.E.U8 desc[UR18][R30.64+0x111], R11 ;  /* 0x0001110b1e00a986 */ /* 0x0003e2000c101112 */
[----:B------:R-:W-:Y:S02]  /*49d20*/  ISETP.LT.OR P2, PT, R0, 0x11a, !P1 ;  /* 0x0000011a0000780c */ /* 0x000fe40004f41670 */
[----:B0-----:R-:W-:Y:S02]  /*49d30*/  F2FP.SATFINITE.E4M3.F32.PACK_AB_MERGE_C R5, RZ, R3, RZ ;  /* 0x00000003ff05723e */ /* 0x001fe400048070ff */
[----:B-1----:R-:W-:Y:S01]  /*49d40*/  F2FP.SATFINITE.E4M3.F32.PACK_AB_MERGE_C R11, RZ, R2, RZ ;  /* 0x00000002ff0b723e */ /* 0x002fe200048070ff */
[----:B------:R-:W-:Y:S01]  /*49d50*/  FMUL R2, R41, UR17 ;  /* 0x0000001129027c20 */ /* 0x000fe20008400000 */
[----:B------:R-:W-:Y:S01]  /*49d60*/  FMUL R3, R39, UR17 ;  /* 0x0000001127037c20 */ /* 0x000fe20008400000 */
[----:B------:R-:W3:Y:S01]  /*49d70*/  LDL.LU R41, [R1+0xab0] ;  /* 0x000ab00001297983 */ /* 0x000ee20000300800 */
[----:B------:R-:W-:-:S03]  /*49d80*/  F2FP.SATFINITE.E4M3.F32.PACK_AB_MERGE_C R9, RZ, R4, RZ ;  /* 0x00000004ff09723e */ /* 0x000fc600048070ff */
[----:B------:R-:W3:Y:S04]  /*49d90*/  LDL.LU R39, [R1+0xab4] ;  /* 0x000ab40001277983 */ /* 0x000ee80000300800 */
[----:B------:R-:W-:Y:S01]  /*49da0*/  @!P6 STG.E.U8 desc[UR18][R28.64+0x111], R5 ;  /* 0x000111051c00e986 */ /* 0x000fe2000c101112 */
[----:B------:R-:W-:Y:S01]  /*49db0*/  ISETP.LT.OR P6, PT, R0, 0x11a, !P0 ;  /* 0x0000011a0000780c */ /* 0x000fe200047c1670 */
[----:B------:R-:W-:Y:S02]  /*49dc0*/  FMUL R4, R38, UR17 ;  /* 0x0000001126047c20 */ /* 0x000fe40008400000 */
[----:B------:R-:W3:Y:S04]  /*49dd0*/  LDL.LU R38, [R1+0xab8] ;  /* 0x000ab80001267983 */ /* 0x000ee80000300800 */
[----:B------:R-:W-:Y:S04]  /*49de0*/  @!P5 STG.E.U8 desc[UR18][R28.64+0x110], R13 ;  /* 0x0001100d1c00d986 */ /* 0x000fe8000c101112 */
[----:B------:R0:W-:Y:S04]  /*49df0*/  @!P3 STG.E.U8 desc[UR18][R30.64+0x118], R7 ;  /* 0x000118071e00b986 */ /* 0x0001e8000c101112 */
[----:B------:R1:W-:Y:S01]  /*49e00*/  @!P2 STG.E.U8 desc[UR18][R30.64+0x119], R9 ;  /* 0x000119091e00a986 */ /* 0x0003e2000c101112 */
[----:B0-----:R-:W-:-:S02]  /*49e10*/  F2FP.SATFINITE.E4M3.F32.PACK_AB_MERGE_C R7, RZ, R2, RZ ;  /* 0x00000002ff07723e */ /* 0x001fc400048070ff */
[----:B-1----:R-:W-:-:S03]  /*49e20*/  F2FP.SATFINITE.E4M3.F32.PACK_AB_MERGE_C R9, RZ, R3, RZ ;  /* 0x00000003ff09723e */ /* 0x002fc600048070ff */
[----:B------:R0:W-:Y:S01]  /*49e30*/  @!P6 STG.E.U8 desc[UR18][R28.64+0x119], R7 ;  /* 0x000119071c00e986 */ /* 0x0001e2000c101112 */
[----:B------:R-:W-:Y:S01]  /*49e40*/  F2FP.SATFINITE.E4M3.F32.PACK_AB_MERGE_C R13, RZ, R4, RZ ;  /* 0x00000004ff0d723e */ /* 0x000fe200048070ff */
[----:B----4-:R-:W-:Y:S02]  /*49e50*/  FMUL R5, R37, UR17 ;  /* 0x0000001125057c20 */ /* 0x010fe40008400000 */
[----:B------:R-:W4:Y:S01]  /*49e60*/  LDL.LU R37, [R1+0xabc] ;  /* 0x000abc0001257983 */ /* 0x000f220000300800 */
[----:B------:R-:W-:-:S03]  /*49e70*/  FMUL R2, R35, UR17 ;  /* 0x0000001123027c20 */ /* 0x000fc60008400000 */
[----:B------:R-:W4:Y:S02]  /*49e80*/  LDL.LU R35, [R1+0xac0] ;  /* 0x000ac00001237983 */ /* 0x000f240000300800 */
[----:B0-----:R-:W-:Y:S01]  /*49e90*/  F2FP.SATFINITE.E4M3.F32.PACK_AB_MERGE_C R7, RZ, R2, RZ ;  /* 0x00000002ff07723e */ /* 0x001fe200048070ff */
[----:B------:R-:W-:Y:S02]  /*49ea0*/  FMUL R3, R34, UR17 ;  /* 0x0000001122037c20 */ /* 0x000fe40008400000 */
[----:B------:R-:W4:Y:S01]  /*49eb0*/  LDL.LU R34, [R1+0xac4] ;  /* 0x000ac40001227983 */ /* 0x000f220000300800 */
[----:B--2---:R-:W-:-:S03]  /*49ec0*/  FMUL R4, R33, UR17 ;  /* 0x0000001121047c20 */ /* 0x004fc60008400000 */
[----:B------:R-:W2:Y:S01]  /*49ed0*/  LDL.LU R33, [R1+0xac8] ;  /* 0x000ac80001217983 */ /* 0x000ea20000300800 */
[----:B---3--:R-:W-:-:S03]  /*49ee0*/  FMUL R2, R32, UR17 ;  /* 0x0000001120027c20 */ /* 0x008fc60008400000 */
[----:B------:R-:W3:Y:S01]  /*49ef0*/  LDL.LU R32, [R1+0xacc] ;  /* 0x000acc0001207983 */ /* 0x000ee20000300800 */
[C---:B------:R-:W-:Y:S02]  /*49f00*/  ISETP.LT.OR P5, PT, R0.reuse, 0x119, !P0 ;  /* 0x000001190000780c */ /* 0x040fe400047a1670 */
[C---:B------:R-:W-:Y:S02]  /*49f10*/  ISETP.LT.OR P3, PT, R0.reuse, 0x121, !P1 ;  /* 0x000001210000780c */ /* 0x040fe40004f61670 */
[C---:B------:R-:W-:Y:S02]  /*49f20*/  ISETP.LT.OR P2, PT, R0.reuse, 0x122, !P1 ;  /* 0x000001220000780c */ /* 0x040fe40004f41670 */
[----:B------:R-:W-:-:S07]  /*49f30*/  ISETP.LT.OR P6, PT, R0, 0x122, !P0 ;  /* 0x000001220000780c */ /* 0x000fce00047c1670 */
[----:B------:R-:W-:Y:S01]  /*49f40*/  @!P5 STG.E.U8 desc[UR18][R28.64+0x118], R11 ;  /* 0x0001180b1c00d986 */ /* 0x000fe2000c101112 */
[----:B------:R-:W-:-:S03]  /*49f50*/  ISETP.LT.OR P5, PT, R0, 0x121, !P0 ;  /* 0x000001210000780c */ /* 0x000fc600047a1670 */
[----:B------:R0:W-:Y:S04]  /*49f60*/  @!P3 STG.E.U8 desc[UR18][R30.64+0x120], R9 ;  /* 0x000120091e00b986 */ /* 0x0001e8000c101112 */
[----:B------:R1:W-:Y:S01]  /*49f70*/  @!P2 STG.E.U8 desc[UR18][R30.64+0x121], R13 ;  /* 0x0001210d1e00a986 */ /* 0x0003e2000c101112 */
[C---:B------:R-:W-:Y:S02]  /*49f80*/  ISETP.LT.OR P2, PT, R0.reuse, 0x12a, !P1 ;  /* 0x0000012a0000780c */ /* 0x040fe40004f41670 */
[----:B------:R-:W-:Y:S02]  /*49f90*/  ISETP.LT.OR P3, PT, R0, 0x129, !P1 ;  /* 0x000001290000780c */ /* 0x000fe40004f61670 */
[----:B0-----:R-:W-:Y:S02]  /*49fa0*/  F2FP.SATFINITE.E4M3.F32.PACK_AB_MERGE_C R9, RZ, R3, RZ ;  /* 0x00000003ff09723e */ /* 0x001fe400048070ff */
[----:B-1----:R-:W-:Y:S01]  /*49fb0*/  F2FP.SATFINITE.E4M3.F32.PACK_AB_MERGE_C R13, RZ, R2, RZ ;  /* 0x00000002ff0d723e */ /* 0x002fe200048070ff */
[----:B------:R-:W-:-:S02]  /*49fc0*/  FMUL R3, R41, UR17 ;  /* 0x0000001129037c20 */ /* 0x000fc40008400000 */
[----:B------:R-:W3:Y:S01]  /*49fd0*/  LDL.LU R41, [R1+0xad0] ;  /* 0x000ad00001297983 */ /* 0x000ee20000300800 */
[----:B------:R-:W-:-:S03]  /*49fe0*/  FMUL R2, R39, UR17 ;  /* 0x0000001127027c20 */ /* 0x000fc60008400000 */
[----:B------:R-:W3:Y:S01]  /*49ff0*/  LDL.LU R39, [R1+0xad4] ;  /* 0x000ad40001277983 */ /* 0x000ee20000300800 */
[----:B------:R-:W-:Y:S02]  /*4a000*/  F2FP.SATFINITE.E4M3.F32.PACK_AB_MERGE_C R5, RZ, R5, RZ ;  /* 0x00000005ff05723e */ /* 0x000fe400048070ff */
[----:B------:R-:W-:Y:S01]  /*4a010*/  F2FP.SATFINITE.E4M3.F32.PACK_AB_MERGE_C R11, RZ, R4, RZ ;  /* 0x00000004ff0b723e */ /* 0x000fe200048070ff */
[----:B------:R0:W-:Y:S01]  /*4a020*/  @!P6 STG.E.U8 desc[UR18][R28.64+0x121], R7 ;  /* 0x000121071c00e986 */ /* 0x0001e2000c101112 */
[----:B------:R-:W-:Y:S01]  /*4a030*/  ISETP.LT.OR P6, PT, R0, 0x12a, !P0 ;  /* 0x0000012a0000780c */ /* 0x000fe200047c1670 */
[----:B------:R-:W-:Y:S02]  /*4a040*/  FMUL R4, R38, UR17 ;  /* 0x0000001126047c20 */ /* 0x000fe40008400000 */
[----:B------:R-:W3:Y:S01]  /*4a050*/  LDL.LU R38, [R1+0xad8] ;  /* 0x000ad80001267983 */ /* 0x000ee20000300800 */
[----:B0-----:R-:W-:-:S03]  /*4a060*/  F2FP.SATFINITE.E4M3.F32.PACK_AB_MERGE_C R7, RZ, R2, RZ ;  /* 0x00000002ff07723e */ /* 0x001fc600048070ff */
[----:B------:R0:W-:Y:S04]  /*4a070*/  @!P5 STG.E.U8 desc[UR18][R28.64+0x120], R5 ;  /* 0x000120051c00d986 */ /* 0x0001e8000c101112 */
[----:B------:R-:W-:Y:S04]  /*4a080*/  @!P2 STG.E.U8 desc[UR18][R30.64+0x129], R11 ;  /* 0x0001290b1e00a986 */ /* 0x000fe8000c101112 */
[----:B------:R1:W-:Y:S01]  /*4a090*/  @!P3 STG.E.U8 desc[UR18][R30.64+0x128], R9 ;  /* 0x000128091e00b986 */ /* 0x0003e2000c101112 */
[----:B0-----:R-:W-:-:S05]  /*4a0a0*/  F2FP.SATFINITE.E4M3.F32.PACK_AB_MERGE_C R5, RZ, R3, RZ ;  /* 0x00000003ff05723e */ /* 0x001fca00048070ff */
        /* <DEDUP_REMOVED lines=19> */
[----:B------:R0:W-:Y:S01]  /*4a1e0*/  @!P3 STG.E.U8 desc[UR18][R30.64+0x130], R7 ;  /* 0x000130071e00b986 */ /* 0x0001e2000c101112 */
[----:B------:R-:W-:-:S03]  /*4a1f0*/  ISETP.LT.OR P3, PT, R0, 0x139, !P1 ;  /* 0x000001390000780c */ /* 0x000fc60004f61670 */
[----:B------:R1:W-:Y:S01]  /*4a200*/  @!P2 STG.E.U8 desc[UR18][R30.64+0x131], R9 ;  /* 0x000131091e00a986 */ /* 0x0003e2000c101112 */
[----:B------:R-:W-:Y:S02]  /*4a210*/  ISETP.LT.OR P2, PT, R0, 0x13a, !P1 ;  /* 0x0000013a0000780c */ /* 0x000fe40004f41670 */
[----:B0-----:R-:W-:Y:S02]  /*4a220*/  F2FP.SATFINITE.E4M3.F32.PACK_AB_MERGE_C R7, RZ, R2, RZ ;  /* 0x00000002ff07723e */ /* 0x001fe400048070ff */
[----:B-1----:R-:W-:Y:S01]  /*4a230*/  F2FP.SATFINITE.E4M3.F32.PACK_AB_MERGE_C R9, RZ, R3, RZ ;  /* 0x00000003ff09723e */ /* 0x002fe200048070ff */
[----:B------:R-:W-:Y:S02]  /*4a240*/  FMUL R2, R41, UR17 ;  /* 0x0000001129027c20 */ /* 0x000fe40008400000 */
[----:B------:R-:W3:Y:S01]  /*4a250*/  LDL.LU R41, [R1+0xaf0] ;  /* 0x000af00001297983 */ /* 0x000ee20000300800 */
[----:B------:R-:W-:-:S03]  /*4a260*/  FMUL R3, R39, UR17 ;  /* 0x0000001127037c20 */ /* 0x000fc60008400000 */
[----:B------:R-:W3:Y:S01]  /*4a270*/  LDL.LU R39, [R1+0xaf4] ;  /* 0x000af40001277983 */ /* 0x000ee20000300800 */
[----:B------:R-:W-:-:S03]  /*4a280*/  F2FP.SATFINITE.E4M3.F32.PACK_AB_MERGE_C R13, RZ, R4, RZ ;  /* 0x00000004ff0d723e */ /* 0x000fc600048070ff */
[----:B------:R0:W-:Y:S01]  /*4a290*/  @!P6 STG.E.U8 desc[UR18][R28.64+0x131], R7 ;  /* 0x000131071c00e986 */ /* 0x0001e2000c101112 */
[----:B------:R-:W-:Y:S01]  /*4a2a0*/  ISETP.LT.OR P6, PT, R0, 0x13a, !P0 ;  /* 0x0000013a0000780c */ /* 0x000fe200047c1670 */
[----:B------:R-:W-:Y:S02]  /*4a2b0*/  FMUL R4, R38, UR17 ;  /* 0x0000001126047c20 */ /* 0x000fe40008400000 */
[----:B------:R-:W3:Y:S01]  /*4a2c0*/  LDL.LU R38, [R1+0xaf8] ;  /* 0x000af80001267983 */ /* 0x000ee20000300800 */
[----:B0-----:R-:W-:-:S03]  /*4a2d0*/  F2FP.SATFINITE.E4M3.F32.PACK_AB_MERGE_C R7, RZ, R2, RZ ;  /* 0x00000002ff07723e */ /* 0x001fc600048070ff */
[----:B------:R-:W-:Y:S04]  /*4a2e0*/  @!P5 STG.E.U8 desc[UR18][R28.64+0x130], R11 ;  /* 0x0001300b1c00d986 */ /* 0x000fe8000c101112 */
[----:B------:R0:W-:Y:S04]  /*4a2f0*/  @!P3 STG.E.U8 desc[UR18][R30.64+0x138], R9 ;  /* 0x000138091e00b986 */ /* 0x0001e8000c101112 */
[----:B------:R1:W-:Y:S01]  /*4a300*/  @!P2 STG.E.U8 desc[UR18][R30.64+0x139], R13 ;  /* 0x0001390d1e00a986 */ /* 0x0003e2000c101112 */
[----:B0-----:R-:W-:-:S03]  /*4a310*/  F2FP.SATFINITE.E4M3.F32.PACK_AB_MERGE_C R9, RZ, R3, RZ ;  /* 0x00000003ff09723e */ /* 0x001fc600048070ff */
[----:B------:R0:W-:Y:S01]  /*4a320*/  @!P6 STG.E.U8 desc[UR18][R28.64+0x139], R7 ;  /* 0x000139071c00e986 */ /* 0x0001e2000c101112 */
[----:B------:R-:W-:Y:S01]  /*4a330*/  F2FP.SATFINITE.E4M3.F32.PACK_AB_MERGE_C R11, RZ, R4, RZ ;  /* 0x00000004ff0b723e */ /* 0x000fe200048070ff */
[----:B----4-:R-:W-:Y:S02]  /*4a340*/  FMUL R2, R37, UR17 ;  /* 0x0000001125027c20 */ /* 0x010fe40008400000 */
[----:B------:R-:W4:Y:S03]  /*4a350*/  LDL.LU R37, [R1+0xafc] ;  /* 0x000afc0001257983 */ /* 0x000f260000300800 */
[----:B-1----:R-:W-:Y:S01]  /*4a360*/  F2FP.SATFINITE.E4M3.F32.PACK_AB_MERGE_C R13, RZ, R2, RZ ;  /* 0x00000002ff0d723e */ /* 0x002fe200048070ff */
        /* <DEDUP_REMOVED lines=59> */
[----:B------:R-:W-:Y:S02]  /*4a720*/  F2FP.SATFINITE.E4M3.F32.PACK_AB_MERGE_C R5, RZ, R5, RZ ;  /* 0x00000005ff05723e */ /* 0x000fe400048070ff */
        /* <DEDUP_REMOVED lines=244> */
[----:B------:R-:W-:Y:S01]  /*4b670*/  FMUL R2, R39, UR17 ;  /* 0x0000001127027c20 */ /* 0x000fe20008400000 */
[----:B------:R-:W-:-:S02]  /*4b680*/  F2FP.SATFINITE.E4M3.F32.PACK_AB_MERGE_C R11, RZ, R4, RZ ;  /* 0x00000004ff0b723e */ /* 0x000fc400048070ff */
[----:B------:R0:W-:Y:S01]  /*4b690*/  @!P6 STG.E.U8 desc[UR18][R28.64+0x1b1], R7 ;  /* 0x0001b1071c00e986 */ /* 0x0001e2000c101112 */
[----:B------:R-:W-:-:S03]  /*4b6a0*/  ISETP.LT.OR P6, PT, R0, 0x1ba, !P0 ;  /* 0x000001ba0000780c */ /* 0x000fc600047c1670 */
[----:B------:R-:W3:Y:S01]  /*4b6b0*/  LDL.LU R39, [R1+0xbf4] ;  /* 0x000bf40001277983 */ /* 0x000ee20000300800 */
[----:B------:R-:W-:-:S03]  /*4b6c0*/  FMUL R4, R38, UR17 ;  /* 0x0000001126047c20 */ /* 0x000fc60008400000 */
        /* <DEDUP_REMOVED lines=28> */
[C---:B------:R-:W-:Y:S02]  /*4b890*/  ISETP.LT.OR P2, PT, R0.reuse, 0x1ca, !P1 ;  /* 0x000001ca0000780c */ /* 0x040fe40004f41670 */
[----:B0-----:R-:W-:Y:S02]  /*4b8a0*/  F2FP.SATFINITE.E4M3.F32.PACK_AB_MERGE_C R7, RZ, R2, RZ ;  /* 0x00000002ff07723e */ /* 0x001fe400048070ff */
[----:B-1----:R-:W-:Y:S01]  /*4b8b0*/  F2FP.SATFINITE.E4M3.F32.PACK_AB_MERGE_C R9, RZ, R3, RZ ;  /* 0x00000003ff09723e */ /* 0x002fe200048070ff */
[----:B------:R-:W-:Y:S02]  /*4b8c0*/  FMUL R2, R41, UR17 ;  /* 0x0000001129027c20 */ /* 0x000fe40008400000 */
[----:B------:R0:W-:Y:S01]  /*4b8d0*/  @!P6 STG.E.U8 desc[UR18][R28.64+0x1c1], R7 ;  /* 0x0001c1071c00e986 */ /* 0x0001e2000c101112 */
[----:B------:R-:W-:-:S03]  /*4b8e0*/  ISETP.LT.OR P6, PT, R0, 0x1ca, !P0 ;  /* 0x000001ca0000780c */ /* 0x000fc600047c1670 */
[----:B------:R-:W3:Y:S01]  /*4b8f0*/  LDL.LU R41, [R1+0xc10] ;  /* 0x000c100001297983 */ /* 0x000ee20000300800 */
[----:B------:R-:W-:-:S03]  /*4b900*/  FMUL R3, R39, UR17 ;  /* 0x0000001127037c20 */ /* 0x000fc60008400000 */
[----:B------:R-:W3:Y:S01]  /*4b910*/  LDL.LU R39, [R1+0xc14] ;  /* 0x000c140001277983 */ /* 0x000ee20000300800 */
[----:B------:R-:W-:Y:S02]  /*4b920*/  F2FP.SATFINITE.E4M3.F32.PACK_AB_MERGE_C R13, RZ, R4, RZ ;  /* 0x00000004ff0d723e */ /* 0x000fe400048070ff */
[----:B0-----:R-:W-:Y:S01]  /*4b930*/  F2FP.SATFINITE.E4M3.F32.PACK_AB_MERGE_C R7, RZ, R2, RZ ;  /* 0x00000002ff07723e */ /* 0x001fe200048070ff */
[----:B------:R-:W-:Y:S01]  /*4b940*/  @!P5 STG.E.U8 desc[UR18][R28.64+0x1c0], R11 ;  /* 0x0001c00b1c00d986 */ /* 0x000fe2000c101112 */
[----:B------:R-:W-:-:S03]  /*4b950*/  FMUL R4, R38, UR17 ;  /* 0x0000001126047c20 */ /* 0x000fc60008400000 */
[----:B------:R0:W-:Y:S04]  /*4b960*/  @!P3 STG.E.U8 desc[UR18][R30.64+0x1c8], R9 ;  /* 0x0001c8091e00b986 */ /* 0x0001e8000c101112 */
[----:B------:R1:W-:Y:S04]  /*4b970*/  @!P2 STG.E.U8 desc[UR18][R30.64+0x1c9], R13 ;  /* 0x0001c90d1e00a986 */ /* 0x0003e8000c101112 */
[----:B------:R-:W3:Y:S01]  /*4b980*/  LDL.LU R38, [R1+0xc18] ;  /* 0x000c180001267983 */ /* 0x000ee20000300800 */
        /* <DEDUP_REMOVED lines=16> */
[C---:B------:R-:W-:Y:S01]  /*4ba90*/  ISETP.LT.OR P3, PT, R0.reuse, 0x1d1, !P1 ;  /* 0x000001d10000780c */ /* 0x040fe20004f61670 */
[----:B------:R-:W3:Y:S01]  /*4baa0*/  LDL.LU R42, [R1+0xc30] ;  /* 0x000c3000012a7983 */ /* 0x000ee20000300800 */
[C---:B------:R-:W-:Y:S02]  /*4bab0*/  ISETP.LT.OR P2, PT, R0.reuse, 0x1d2, !P1 ;  /* 0x000001d20000780c */ /* 0x040fe40004f41670 */
[----:B------:R-:W-:Y:S02]  /*4bac0*/  ISETP.LT.OR P6, PT, R0, 0x1d2, !P0 ;  /* 0x000001d20000780c */ /* 0x000fe400047c1670 */
[----:B------:R-:W-:-:S05]  /*4bad0*/  F2FP.SATFINITE.E4M3.F32.PACK_AB_MERGE_C R5, RZ, R5, RZ ;  /* 0x00000005ff05723e */ /* 0x000fca00048070ff */
[----:B------:R0:W-:Y:S01]  /*4bae0*/  @!P5 STG.E.U8 desc[UR18][R28.64+0x1c8], R5 ;  /* 0x0001c8051c00d986 */ /* 0x0001e2000c101112 */
[----:B------:R-:W-:-:S03]  /*4baf0*/  ISETP.LT.OR P5, PT, R0, 0x1d1, !P0 ;  /* 0x000001d10000780c */ /* 0x000fc600047a1670 */
[----:B------:R-:W-:Y:S01]  /*4bb00*/  @!P3 STG.E.U8 desc[UR18][R30.64+0x1d0], R9 ;  /* 0x0001d0091e00b986 */ /* 0x000fe2000c101112 */
[----:B------:R-:W-:-:S03]  /*4bb10*/  ISETP.LT.OR P3, PT, R0, 0x1d9, !P1 ;  /* 0x000001d90000780c */ /* 0x000fc60004f61670 */
[----:B------:R1:W-:Y:S01]  /*4bb20*/  @!P2 STG.E.U8 desc[UR18][R30.64+0x1d1], R11 ;  /* 0x0001d10b1e00a986 */ /* 0x0003e2000c101112 */
[----:B0-----:R-:W-:Y:S02]  /*4bb30*/  F2FP.SATFINITE.E4M3.F32.PACK_AB_MERGE_C R5, RZ, R3, RZ ;  /* 0x00000003ff05723e */ /* 0x001fe400048070ff */
[----:B------:R-:W-:-:S03]  /*4bb40*/  ISETP.LT.OR P2, PT, R0, 0x1da, !P1 ;  /* 0x000001da0000780c */ /* 0x000fc60004f41670 */
[----:B------:R-:W-:Y:S01]  /*4bb50*/  @!P6 STG.E.U8 desc[UR18][R28.64+0x1d1], R5 ;  /* 0x0001d1051c00e986 */ /* 0x000fe2000c101112 */
[----:B-1----:R-:W-:Y:S02]  /*4bb60*/  F2FP.SATFINITE.E4M3.F32.PACK_AB_MERGE_C R11, RZ, R2, RZ ;  /* 0x00000002ff0b723e */ /* 0x002fe400048070ff */
[----:B------:R-:W-:Y:S01]  /*4bb70*/  ISETP.LT.OR P6, PT, R0, 0x1da, !P0 ;  /* 0x000001da0000780c */ /* 0x000fe200047c1670 */
[----:B------:R-:W-:Y:S02]  /*4bb80*/  FMUL R2, R41, UR17 ;  /* 0x0000001129027c20 */ /* 0x000fe40008400000 */
[----:B------:R-:W3:Y:S01]  /*4bb90*/  LDL.LU R41, [R1+0xc34] ;  /* 0x000c340001297983 */ /* 0x000ee20000300800 */
[----:B------:R-:W-:-:S03]  /*4bba0*/  FMUL R3, R39, UR17 ;  /* 0x0000001127037c20 */ /* 0x000fc60008400000 */
[----:B------:R-:W3:Y:S01]  /*4bbb0*/  LDL.LU R39, [R1+0xc38] ;  /* 0x000c380001277983 */ /* 0x000ee20000300800 */
[----:B------:R-:W-:-:S03]  /*4bbc0*/  F2FP.SATFINITE.E4M3.F32.PACK_AB_MERGE_C R9, RZ, R4, RZ ;  /* 0x00000004ff09723e */ /* 0x000fc600048070ff */
[----:B------:R-:W-:Y:S04]  /*4bbd0*/  @!P5 STG.E.U8 desc[UR18][R28.64+0x1d0], R13 ;  /* 0x0001d00d1c00d986 */ /* 0x000fe8000c101112 */
[----:B------:R0:W-:Y:S01]  /*4bbe0*/  @!P3 STG.E.U8 desc[UR18][R30.64+0x1d8], R7 ;  /* 0x0001d8071e00b986 */ /* 0x0001e2000c101112 */
[----:B------:R-:W-:-:S03]  /*4bbf0*/  FMUL R4, R38, UR17 ;  /* 0x0000001126047c20 */ /* 0x000fc60008400000 */
[----:B------:R-:W3:Y:S01]  /*4bc00*/  LDL.LU R38, [R1+0xc3c] ;  /* 0x000c3c0001267983 */ /* 0x000ee20000300800 */
[----:B0-----:R-:W-:-:S03]  /*4bc10*/  F2FP.SATFINITE.E4M3.F32.PACK_AB_MERGE_C R7, RZ, R2, RZ ;  /* 0x00000002ff07723e */ /* 0x001fc600048070ff */
[----:B------:R0:W-:Y:S01]  /*4bc20*/  @!P2 STG.E.U8 desc[UR18][R30.64+0x1d9], R9 ;  /* 0x0001d9091e00a986 */ /* 0x0001e2000c101112 */
[----:B------:R-:W-:-:S03]  /*4bc30*/  F2FP.SATFINITE.E4M3.F32.PACK_AB_MERGE_C R13, RZ, R4, RZ ;  /* 0x00000004ff0d723e */ /* 0x000fc600048070ff */
[----:B------:R1:W-:Y:S01]  /*4bc40*/  @!P6 STG.E.U8 desc[UR18][R28.64+0x1d9], R7 ;  /* 0x0001d9071c00e986 */ /* 0x0003e2000c101112 */
[----:B0-----:R-:W-:Y:S01]  /*4bc50*/  F2FP.SATFINITE.E4M3.F32.PACK_AB_MERGE_C R9, RZ, R3, RZ ;  /* 0x00000003ff09723e */ /* 0x001fe200048070ff */
[----:B----4-:R-:W-:Y:S02]  /*4bc60*/  FMUL R5, R37, UR17 ;  /* 0x0000001125057c20 */ /* 0x010fe40008400000 */
[----:B------:R-:W4:Y:S01]  /*4bc70*/  LDL.LU R37, [R1+0xc40] ;  /* 0x000c400001257983 */ /* 0x000f220000300800 */
[----:B------:R-:W-:-:S03]  /*4bc80*/  FMUL R2, R35, UR17 ;  /* 0x0000001123027c20 */ /* 0x000fc60008400000 */
[----:B------:R-:W4:Y:S02]  /*4bc90*/  LDL.LU R35, [R1+0xc44] ;  /* 0x000c440001237983 */ /* 0x000f240000300800 */
[----:B-1----:R-:W-:Y:S01]  /*4bca0*/  F2FP.SATFINITE.E4M3.F32.PACK_AB_MERGE_C R7, RZ, R2, RZ ;  /* 0x00000002ff07723e */ /* 0x002fe200048070ff */
        /* <DEDUP_REMOVED lines=10> */
[----:B------:R0:W-:Y:S01]  /*4bd50*/  @!P5 STG.E.U8 desc[UR18][R28.64+0x1d8], R11 ;  /* 0x0001d80b1c00d986 */ /* 0x0001e2000c101112 */
[----:B------:R-:W-:-:S03]  /*4bd60*/  ISETP.LT.OR P5, PT, R0, 0x1e1, !P0 ;  /* 0x000001e10000780c */ /* 0x000fc600047a1670 */
[----:B------:R-:W-:Y:S01]  /*4bd70*/  @!P2 STG.E.U8 desc[UR18][R30.64+0x1e1], R13 ;  /* 0x0001e10d1e00a986 */ /* 0x000fe2000c101112 */
[----:B------:R-:W-:-:S03]  /*4bd80*/  ISETP.LT.OR P2, PT, R0, 0x1ea, !P1 ;  /* 0x000001ea0000780c */ /* 0x000fc60004f41670 */
[----:B------:R1:W-:Y:S01]  /*4bd90*/  @!P3 STG.E.U8 desc[UR18][R30.64+0x1e0], R9 ;  /* 0x0001e0091e00b986 */ /* 0x0003e2000c101112 */
[C---:B------:R-:W-:Y:S02]  /*4bda0*/  ISETP.LT.OR P3, PT, R0.reuse, 0x1e9, !P1 ;  /* 0x000001e90000780c */ /* 0x040fe40004f61670 */
[----:B------:R-:W-:Y:S02]  /*4bdb0*/  F2FP.SATFINITE.E4M3.F32.PACK_AB_MERGE_C R5, RZ, R5, RZ ;  /* 0x00000005ff05723e */ /* 0x000fe400048070ff */
[----:B0-----:R-:W-:Y:S01]  /*4bdc0*/  F2FP.SATFINITE.E4M3.F32.PACK_AB_MERGE_C R11, RZ, R4, RZ ;  /* 0x00000004ff0b723e */ /* 0x001fe200048070ff */
[----:B------:R0:W-:Y:S01]  /*4bdd0*/  @!P6 STG.E.U8 desc[UR18][R28.64+0x1e1], R7 ;  /* 0x0001e1071c00e986 */ /* 0x0001e2000c101112 */
[C---:B------:R-:W-:Y:S02]  /*4bde0*/  ISETP.LT.OR P6, PT, R0.reuse, 0x1ea, !P0 ;  /* 0x000001ea0000780c */ /* 0x040fe400047c1670 */
[----:B-1----:R-:W-:Y:S01]  /*4bdf0*/  F2FP.SATFINITE.E4M3.F32.PACK_AB_MERGE_C R9, RZ, R3, RZ ;  /* 0x00000003ff09723e */ /* 0x002fe200048070ff */
[----:B------:R1:W-:Y:S01]  /*4be00*/  @!P5 STG.E.U8 desc[UR18][R28.64+0x1e0], R5 ;  /* 0x0001e0051c00d986 */ /* 0x0003e2000c101112 */
[----:B------:R-:W-:-:S03]  /*4be10*/  ISETP.LT.OR P5, PT, R0, 0x1e9, !P0 ;  /* 0x000001e90000780c */ /* 0x000fc600047a1670 */
[----:B------:R-:W-:Y:S01]  /*4be20*/  @!P2 STG.E.U8 desc[UR18][R30.64+0x1e9], R11 ;  /* 0x0001e90b1e00a986 */ /* 0x000fe2000c101112 */
[----:B------:R-:W-:Y:S01]  /*4be30*/  ISETP.LT.OR P2, PT, R0, 0x1f2, !P1 ;  /* 0x000001f20000780c */ /* 0x000fe20004f41670 */
[----:B------:R-:W-:Y:S02]  /*4be40*/  FMUL R3, R42, UR17 ;  /* 0x000000112a037c20 */ /* 0x000fe40008400000 */
[----:B------:R1:W-:Y:S01]  /*4be50*/  @!P3 STG.E.U8 desc[UR18][R30.64+0x1e8], R9 ;  /* 0x0001e8091e00b986 */ /* 0x0003e2000c101112 */
[----:B------:R-:W-:Y:S01]  /*4be60*/  ISETP.LT.OR P3, PT, R0, 0x1f1, !P1 ;  /* 0x000001f10000780c */ /* 0x000fe20004f61670 */
[----:B------:R-:W-:Y:S01]  /*4be70*/  FMUL R4, R39, UR17 ;  /* 0x0000001127047c20 */ /* 0x000fe20008400000 */
[----:B------:R-:W-:Y:S01]  /*4be80*/  F2FP.SATFINITE.E4M3.F32.PACK_AB_MERGE_C R13, RZ, R2, RZ ;  /* 0x00000002ff0d723e */ /* 0x000fe200048070ff */
[----:B------:R-:W-:Y:S01]  /*4be90*/  FMUL R2, R41, UR17 ;  /* 0x0000001129027c20 */ /* 0x000fe20008400000 */
[----:B------:R-:W-:Y:S02]  /*4bea0*/  F2FP.SATFINITE.E4M3.F32.PACK_AB_MERGE_C R3, RZ, R3, RZ ;  /* 0x00000003ff03723e */ /* 0x000fe400048070ff */
[----:B0-----:R-:W-:-:S02]  /*4beb0*/  F2FP.SATFINITE.E4M3.F32.PACK_AB_MERGE_C R7, RZ, R4, RZ ;  /* 0x00000004ff07723e */ /* 0x001fc400048070ff */
[----:B-1----:R-:W-:Y:S01]  /*4bec0*/  F2FP.SATFINITE.E4M3.F32.PACK_AB_MERGE_C R5, RZ, R2, RZ ;  /* 0x00000002ff05723e */ /* 0x002fe200048070ff */
[----:B------:R-:W-:Y:S01]  /*4bed0*/  @!P5 STG.E.U8 desc[UR18][R28.64+0x1e8], R13 ;  /* 0x0001e80d1c00d986 */ /* 0x000fe2000c101112 */
[----:B------:R-:W-:-:S03]  /*4bee0*/  ISETP.LT.OR P5, PT, R0, 0x1f1, !P0 ;  /* 0x000001f10000780c */ /* 0x000fc600047a1670 */
[----:B------:R-:W-:Y:S01]  /*4bef0*/  @!P6 STG.E.U8 desc[UR18][R28.64+0x1e9], R3 ;  /* 0x0001e9031c00e986 */ /* 0x000fe2000c101112 */
[----:B------:R-:W-:Y:S01]  /*4bf00*/  FMUL R2, R38, UR17 ;  /* 0x0000001126027c20 */ /* 0x000fe20008400000 */
[C---:B------:R-:W-:Y:S02]  /*4bf10*/  ISETP.LT.OR P6, PT, R0.reuse, 0x1f2, !P0 ;  /* 0x000001f20000780c */ /* 0x040fe400047c1670 */
[----:B------:R0:W-:Y:S01]  /*4bf20*/  @!P2 STG.E.U8 desc[UR18][R30.64+0x1f1], R7 ;  /* 0x0001f1071e00a986 */ /* 0x0001e2000c101112 */
[C---:B------:R-:W-:Y:S02]  /*4bf30*/  ISETP.LT.OR P2, PT, R0.reuse, 0x1fa, !P1 ;  /* 0x000001fa0000780c */ /* 0x040fe40004f41670 */
[C---:B------:R-:W-:Y:S01]  /*4bf40*/  ISETP.LT.OR P1, PT, R0.reuse, 0x1f9, !P1 ;  /* 0x000001f90000780c */ /* 0x040fe20004f21670 */
[----:B------:R2:W-:Y:S01]  /*4bf50*/  @!P3 STG.E.U8 desc[UR18][R30.64+0x1f0], R5 ;  /* 0x0001f0051e00b986 */ /* 0x0005e2000c101112 */
[C---:B------:R-:W-:Y:S02]  /*4bf60*/  ISETP.LT.OR P3, PT, R0.reuse, 0x1fa, !P0 ;  /* 0x000001fa0000780c */ /* 0x040fe40004761670 */
[----:B------:R-:W-:-:S02]  /*4bf70*/  ISETP.LT.OR P0, PT, R0, 0x1f9, !P0 ;  /* 0x000001f90000780c */ /* 0x000fc40004701670 */
[----:B------:R-:W-:-:S05]  /*4bf80*/  F2FP.SATFINITE.E4M3.F32.PACK_AB_MERGE_C R9, RZ, R2, RZ ;  /* 0x00000002ff09723e */ /* 0x000fca00048070ff */
[----:B------:R1:W-:Y:S01]  /*4bf90*/  @!P5 STG.E.U8 desc[UR18][R28.64+0x1f0], R9 ;  /* 0x0001f0091c00d986 */ /* 0x0003e2000c101112 */
[----:B----4-:R-:W-:-:S05]  /*4bfa0*/  FMUL R0, R37, UR17 ;  /* 0x0000001125007c20 */ /* 0x010fca0008400000 */
[----:B0-----:R-:W-:-:S05]  /*4bfb0*/  F2FP.SATFINITE.E4M3.F32.PACK_AB_MERGE_C R7, RZ, R0, RZ ;  /* 0x00000000ff07723e */ /* 0x001fca00048070ff */
[----:B------:R1:W-:Y:S01]  /*4bfc0*/  @!P6 STG.E.U8 desc[UR18][R28.64+0x1f1], R7 ;  /* 0x0001f1071c00e986 */ /* 0x0003e2000c101112 */
[----:B------:R-:W-:-:S05]  /*4bfd0*/  FMUL R2, R35, UR17 ;  /* 0x0000001123027c20 */ /* 0x000fca0008400000 */
[----:B------:R-:W-:Y:S01]  /*4bfe0*/  F2FP.SATFINITE.E4M3.F32.PACK_AB_MERGE_C R11, RZ, R2, RZ ;  /* 0x00000002ff0b723e */ /* 0x000fe200048070ff */
[----:B------:R-:W-:-:S05]  /*4bff0*/  FMUL R3, R34, UR17 ;  /* 0x0000001122037c20 */ /* 0x000fca0008400000 */
[----:B------:R-:W-:Y:S01]  /*4c000*/  F2FP.SATFINITE.E4M3.F32.PACK_AB_MERGE_C R3, RZ, R3, RZ ;  /* 0x00000003ff03723e */ /* 0x000fe200048070ff */
[----:B------:R1:W-:Y:S04]  /*4c010*/  @!P1 STG.E.U8 desc[UR18][R30.64+0x1f8], R11 ;  /* 0x0001f80b1e009986 */ /* 0x0003e8000c101112 */
[----:B------:R1:W-:Y:S01]  /*4c020*/  @!P2 STG.E.U8 desc[UR18][R30.64+0x1f9], R3 ;  /* 0x0001f9031e00a986 */ /* 0x0003e2000c101112 */
[----:B--2---:R-:W-:Y:S01]  /*4c030*/  FMUL R5, R33, UR17 ;  /* 0x0000001121057c20 */ /* 0x004fe20008400000 */
[----:B---3--:R-:W-:-:S04]  /*4c040*/  FMUL R4, R32, UR17 ;  /* 0x0000001120047c20 */ /* 0x008fc80008400000 */
[----:B------:R-:W-:Y:S02]  /*4c050*/  F2FP.SATFINITE.E4M3.F32.PACK_AB_MERGE_C R13, RZ, R5, RZ ;  /* 0x00000005ff0d723e */ /* 0x000fe400048070ff */
[----:B------:R-:W-:-:S03]  /*4c060*/  F2FP.SATFINITE.E4M3.F32.PACK_AB_MERGE_C R5, RZ, R4, RZ ;  /* 0x00000004ff05723e */ /* 0x000fc600048070ff */
[----:B------:R1:W-:Y:S04]  /*4c070*/  @!P3 STG.E.U8 desc[UR18][R28.64+0x1f9], R13 ;  /* 0x0001f90d1c00b986 */ /* 0x0003e8000c101112 */
[----:B------:R1:W-:Y:S02]  /*4c080*/  @!P0 STG.E.U8 desc[UR18][R28.64+0x1f8], R5 ;  /* 0x0001f8051c008986 */ /* 0x0003e4000c101112 */
.L_x_1057:
[----:B------:R-:W-:Y:S05]  /*4c090*/  BSYNC B0 ;  /* 0x0000000000007941 */ /* 0x000fea0003800000 */
.L_x_31:
[----:B01----:R-:W2:Y:S04]  /*4c0a0*/  LDL.LU R3, [R1+0xc54] ;  /* 0x000c540001037983 */ /* 0x003ea80000300800 */
[----:B------:R-:W2:Y:S01]  /*4c0b0*/  LDL.LU R2, [R1+0xc58] ;  /* 0x000c580001027983 */ /* 0x000ea20000300800 */
[----:B------:R-:W-:Y:S01]  /*4c0c0*/  ULDC UR6, c[0x0][0xc] ;  /* 0x0000030000067ab9 */ /* 0x000fe20000000800 */
[----:B------:R-:W-:Y:S01]  /*4c0d0*/  ULDC UR7, c[0x0][0x10] ;  /* 0x0000040000077ab9 */ /* 0x000fe20000000800 */
[----:B----4-:R-:W2:Y:S01]  /*4c0e0*/  LDC R5, c[0x0][0x14] ;  /* 0x00000500ff057b82 */ /* 0x010ea20000000800 */
[----:B------:R-:W-:Y:S01]  /*4c0f0*/  UIMAD.WIDE.U32 UR6, UR6, UR7, URZ ;  /* 0x00000007060672a5 */ /* 0x000fe2000f8e003f */
[----:B-----5:R-:W-:Y:S01]  /*4c100*/  PRMT R0, RZ, 0x7610, R0 ;  /* 0x00007610ff007816 */ /* 0x020fe20000000000 */
[----:B------:R-:W-:-:S04]  /*4c110*/  UMOV UR12, 0xffffffff ;  /* 0xffffffff000c7882 */ /* 0x000fc80000000000 */
[----:B--2---:R-:W-:-:S04]  /*4c120*/  IMAD.WIDE.U32 R2, R5, UR6, R2 ;  /* 0x0000000605027c25 */ /* 0x004fc8000f8e0002 */
[----:B------:R-:W-:Y:S01]  /*4c130*/  IMAD R5, R5, UR7, RZ ;  /* 0x0000000705057c24 */ /* 0x000fe2000f8e02ff */
[----:B------:R-:W-:Y:S01]  /*4c140*/  ULDC.64 UR6, c[0x0][0x650] ;  /* 0x0001940000067ab9 */ /* 0x000fe20000000a00 */
[----:B------:R-:W-:Y:S01]  /*4c150*/  IMAD.MOV.U32 R11, RZ, RZ, R2 ;  /* 0x000000ffff0b7224 */ /* 0x000fe200078e0002 */
[----:B------:R-:W-:Y:S01]  /*4c160*/  ISETP.GE.U32.AND P0, PT, R2, UR6, PT ;  /* 0x0000000602007c0c */ /* 0x000fe2000bf06070 */
[----:B------:R-:W-:Y:S02]  /*4c170*/  IMAD.IADD R13, R3, 0x1, R5 ;  /* 0x00000001030d7824 */ /* 0x000fe400078e0205 */
[----:B------:R-:W-:-:S03]  /*4c180*/  IMAD.MOV.U32 R2, RZ, RZ, -0x1 ;  /* 0xffffffffff027424 */ /* 0x000fc600078e00ff */
[----:B------:R0:W-:Y:S01]  /*4c190*/  STL [R1+0xc54], R13 ;  /* 0x000c540d01007387 */ /* 0x0001e20000100800 */
[----:B------:R-:W-:-:S03]  /*4c1a0*/  ISETP.GE.U32.AND.EX P0, PT, R13, UR7, PT, P0 ;  /* 0x000000070d007c0c */ /* 0x000fc6000bf06100 */
[----:B------:R0:W-:Y:S04]  /*4c1b0*/  STL [R1+0xc58], R11 ;  /* 0x000c580b01007387 */ /* 0x0001e80000100800 */
[----:B------:R0:W-:Y:S06]  /*4c1c0*/  STL [R1+0xc60], R2 ;  /* 0x000c600201007387 */ /* 0x0001ec0000100800 */
[----:B------:R-:W-:Y:S05]  /*4c1d0*/  @P0 BRA `(.L_x_1058) ;  /* 0x0000000400740947 */ /* 0x000fea0003800000 */
[----:B------:R-:W1:Y:S01]  /*4c1e0*/  S2R R8, SR_CTAID.X ;  /* 0x0000000000087919 */ /* 0x000e620000002500 */
[----:B------:R-:W-:Y:S01]  /*4c1f0*/  ULDC.64 UR20, c[0x0][0x628] ;  /* 0x00018a0000147ab9 */ /* 0x000fe20000000a00 */
[----:B------:R-:W2:Y:S01]  /*4c200*/  LDC R9, c[0x0][0x144] ;  /* 0x00005100ff097b82 */ /* 0x000ea20000000800 */
[----:B------:R-:W-:Y:S01]  /*4c210*/  ULDC UR6, c[0x0][0x150] ;  /* 0x0000540000067ab9 */ /* 0x000fe20000000800 */
[----:B------:R-:W4:Y:S01]  /*4c220*/  S2R R12, SR_CTAID.Y ;  /* 0x00000000000c7919 */ /* 0x000f220000002600 */
[----:B------:R-:W-:Y:S01]  /*4c230*/  ISETP.NE.U32.AND P0, PT, RZ, UR20, PT ;  /* 0x00000014ff007c0c */ /* 0x000fe2000bf05070 */
[----:B------:R-:W-:Y:S01]  /*4c240*/  ULDC UR15, c[0x0][0x630] ;  /* 0x00018c00000f7ab9 */ /* 0x000fe20000000800 */
[----:B------:R-:W-:Y:S02]  /*4c250*/  R2UR UR10, R11 ;  /* 0x000000000b0a72ca */ /* 0x000fe400000e0000 */
[----:B------:R-:W-:Y:S01]  /*4c260*/  ISETP.NE.AND.EX P0, PT, RZ, UR21, PT, P0 ;  /* 0x00000015ff007c0c */ /* 0x000fe2000bf05300 */
[----:B---3--:R-:W3:Y:S01]  /*4c270*/  LDC.64 R6, c[0x0][0x620] ;  /* 0x00018800ff067b82 */ /* 0x008ee20000000a00 */
[----:B------:R-:W-:-:S02]  /*4c280*/  R2UR UR11, R13 ;  /* 0x000000000d0b72ca */ /* 0x000fc400000e0000 */
[----:B-1----:R-:W-:-:S05]  /*4c290*/  I2FP.F32.U32 R0, R8 ;  /* 0x0000000800007245 */ /* 0x002fca0000201000 */
[----:B------:R-:W-:-:S06]  /*4c2a0*/  FMUL R0, R0, UR6 ;  /* 0x0000000600007c20 */ /* 0x000fcc0008400000 */
[----:B------:R-:W1:Y:S01]  /*4c2b0*/  F2I.U32.TRUNC.NTZ R0, R0 ;  /* 0x0000000000007305 */ /* 0x000e62000020f000 */
[----:B----4-:R-:W-:Y:S05]  /*4c2c0*/  @!P0 BRA `(.L_x_1059) ;  /* 0x0000000000308947 */ /* 0x010fea0003800000 */
        /* <DEDUP_REMOVED lines=12> */
.L_x_1059:
[----:B------:R-:W-:Y:S01]  /*4c390*/  USHF.R.U64 UR12, UR10, UR15, UR11 ;  /* 0x0000000f0a0c7299 */ /* 0x000fe2000800120b */
[----:B------:R-:W4:Y:S01]  /*4c3a0*/  LDC.64 R20, c[0x0][0x640] ;  /* 0x00019000ff147b82 */ /* 0x000f220000000a00 */
[----:B------:R-:W-:Y:S01]  /*4c3b0*/  USHF.R.U32.HI UR6, URZ, UR15, UR11 ;  /* 0x0000000f3f067299 */ /* 0x000fe2000801160b */
[----:B-1----:R-:W-:Y:S02]  /*4c3c0*/  IMAD.MOV R10, RZ, RZ, -R0 ;  /* 0x000000ffff0a7224 */ /* 0x002fe400078e0a00 */
[----:B0-----:R-:W-:Y:S01]  /*4c3d0*/  IMAD.MOV.U32 R2, RZ, RZ, R11 ;  /* 0x000000ffff027224 */ /* 0x001fe200078e000b */
[----:B------:R-:W-:Y:S01]  /*4c3e0*/  IADD3 R5, P0, RZ, -UR12, RZ ;  /* 0x8000000cff057c10 */ /* 0x000fe2000ff1e0ff */
[----:B--2---:R-:W-:Y:S02]  /*4c3f0*/  IMAD R17, R9, R10, R8 ;  /* 0x0000000a09117224 */ /* 0x004fe400078e0208 */
[----:B------:R-:W0:Y:S02]  /*4c400*/  LDC R4, c[0x0][0x618] ;  /* 0x00018600ff047b82 */ /* 0x000e240000000800 */
[----:B------:R-:W-:Y:S01]  /*4c410*/  IMAD.X R3, RZ, RZ, ~UR6, P0 ;  /* 0x80000006ff037e24 */ /* 0x000fe200080e06ff */
[----:B------:R-:W-:-:S03]  /*4c420*/  ULDC UR6, c[0x0][0x154] ;  /* 0x0000550000067ab9 */ /* 0x000fc60000000800 */
[-C--:B---3--:R-:W-:Y:S02]  /*4c430*/  IMAD R0, R3, R6.reuse, RZ ;  /* 0x0000000603007224 */ /* 0x088fe400078e02ff */
[----:B------:R-:W1:Y:S01]  /*4c440*/  LDC R14, c[0x0][0x608] ;  /* 0x00018200ff0e7b82 */ /* 0x000e620000000800 */
[----:B------:R-:W-:Y:S02]  /*4c450*/  IMAD.MOV.U32 R3, RZ, RZ, R13 ;  /* 0x000000ffff037224 */ /* 0x000fe400078e000d */
[----:B------:R-:W-:-:S05]  /*4c460*/  IMAD.WIDE.U32 R2, R5, R6, R2 ;  /* 0x0000000605027225 */ /* 0x000fca00078e0002 */
[----:B------:R-:W2:Y:S01]  /*4c470*/  LDC R18, c[0x0][0x658] ;  /* 0x00019600ff127b82 */ /* 0x000ea20000000800 */
[----:B------:R-:W-:Y:S01]  /*4c480*/  IMAD R5, R5, R7, R0 ;  /* 0x0000000705057224 */ /* 0x000fe200078e0200 */
[----:B------:R-:W-:Y:S01]  /*4c490*/  I2FP.F32.U32 R0, R12 ;  /* 0x0000000c00007245 */ /* 0x000fe20000201000 */
[----:B------:R-:W-:Y:S01]  /*4c4a0*/  IMAD.MOV.U32 R7, RZ, RZ, 0x1 ;  /* 0x00000001ff077424 */ /* 0x000fe200078e00ff */
[----:B----4-:R-:W-:Y:S02]  /*4c4b0*/  ISETP.NE.U32.AND P0, PT, R20, RZ, PT ;  /* 0x000000ff1400720c */ /* 0x010fe40003f05070 */
[----:B------:R-:W-:Y:S01]  /*4c4c0*/  IADD3 R3, R3, R5, RZ ;  /* 0x0000000503037210 */ /* 0x000fe20007ffe0ff */
[----:B------:R-:W-:Y:S01]  /*4c4d0*/  FMUL R0, R0, UR6 ;  /* 0x0000000600007c20 */ /* 0x000fe20008400000 */
[----:B------:R-:W3:Y:S01]  /*4c4e0*/  LDC R15, c[0x0][0x148] ;  /* 0x00005200ff0f7b82 */ /* 0x000ee20000000800 */
[----:B------:R-:W-:Y:S01]  /*4c4f0*/  ISETP.NE.AND.EX P0, PT, R21, RZ, PT, P0 ;  /* 0x000000ff1500720c */ /* 0x000fe20003f05300 */
[----:B------:R-:W-:Y:S01]  /*4c500*/  IMAD.MOV.U32 R5, RZ, RZ, -0x1 ;  /* 0xffffffffff057424 */ /* 0x000fe200078e00ff */
[-CC-:B0-----:R-:W-:Y:S01]  /*4c510*/  SHF.R.U64 R10, R2, R4.reuse, R3.reuse ;  /* 0x00000004020a7219 */ /* 0x181fe20000001203 */
[----:B------:R0:W4:Y:S01]  /*4c520*/  F2I.U32.TRUNC.NTZ R13, R0 ;  /* 0x00000000000d7305 */ /* 0x000122000020f000 */
[----:B------:R-:W-:-:S03]  /*4c530*/  SHF.R.U32.HI R3, RZ, R4, R3 ;  /* 0x00000004ff037219 */ /* 0x000fc60000011603 */
[----:B------:R-:W0:Y:S01]  /*4c540*/  LDC R16, c[0x0][0x600] ;  /* 0x00018000ff107b82 */ /* 0x000e220000000800 */
[-CC-:B-1----:R-:W-:Y:S02]  /*4c550*/  SHF.R.U64 R8, R10, R14.reuse, R3.reuse ;  /* 0x0000000e0a087219 */ /* 0x182fe40000001203 */
[----:B------:R-:W-:-:S05]  /*4c560*/  SHF.R.U32.HI R3, RZ, R14, R3 ;  /* 0x0000000eff037219 */ /* 0x000fca0000011603 */
[----:B------:R-:W1:Y:S01]  /*4c570*/  LDC R22, c[0x0][0x648] ;  /* 0x00019200ff167b82 */ /* 0x000e620000000800 */
[-CC-:B--2---:R-:W-:Y:S02]  /*4c580*/  SHF.R.U64 R11, R8, R18.reuse, R3.reuse ;  /* 0x00000012080b7219 */ /* 0x184fe40000001203 */
[-C--:B------:R-:W-:Y:S02]  /*4c590*/  SHF.L.U32 R5, R5, R18.reuse, RZ ;  /* 0x0000001205057219 */ /* 0x080fe400000006ff */
[-C--:B------:R-:W-:Y:S01]  /*4c5a0*/  SHF.R.U32.HI R3, RZ, R18.reuse, R3 ;  /* 0x00000012ff037219 */ /* 0x080fe20000011603 */
[----:B------:R-:W-:Y:S01]  /*4c5b0*/  IMAD.MOV.U32 R2, RZ, RZ, R11 ;  /* 0x000000ffff027224 */ /* 0x000fe200078e000b */
[----:B------:R-:W-:Y:S01]  /*4c5c0*/  SHF.L.U32 R40, R7, R18, RZ ;  /* 0x0000001207287219 */ /* 0x000fe200000006ff */
[----:B------:R-:W2:Y:S01]  /*4c5d0*/  LDC R23, c[0x0][0x638] ;  /* 0x00018e00ff177b82 */ /* 0x000ea20000000800 */
[----:B------:R-:W-:-:S07]  /*4c5e0*/  LOP3.LUT R19, RZ, R5, RZ, 0x33, !PT ;  /* 0x00000005ff137212 */ /* 0x000fce00078e33ff */
[----:B------:R-:W0:Y:S01]  /*4c5f0*/  LDC R24, c[0x0][0x610] ;  /* 0x00018400ff187b82 */ /* 0x000e220000000800 */
[----:B----4-:R-:W-:Y:S05]  /*4c600*/  @!P0 BRA `(.L_x_1060) ;  /* 0x0000000000288947 */ /* 0x010fea0003800000 */
[----:B0-----:R-:W0:Y:S02]  /*4c610*/  LDC R0, c[0x0][0x64c] ;  /* 0x00019300ff007b82 */ /* 0x001e240000000800 */
[----:B0-----:R-:W-:-:S05]  /*4c620*/  IADD3 R7, P0, R11, R0, RZ ;  /* 0x000000000b077210 */ /* 0x001fca0007f1e0ff */
        /* <DEDUP_REMOVED lines=8> */
.L_x_1060:
[----:B01----:R-:W-:Y:S01]  /*4c6b0*/  SHF.R.U64 R0, R2, R22, R3 ;  /* 0x0000001602007219 */ /* 0x003fe20000001203 */
[----:B------:R-:W-:Y:S01]  /*4c6c0*/  VIADD R5, R16, 0xffffffff ;  /* 0xffffffff10057836 */ /* 0x000fe20000000000 */
[----:B------:R-:W-:Y:S01]  /*4c6d0*/  LOP3.LUT R3, R8, R19, RZ, 0xc0, !PT ;  /* 0x0000001308037212 */ /* 0x000fe200078ec0ff */
[----:B------:R-:W-:Y:S02]  /*4c6e0*/  IMAD.MOV R13, RZ, RZ, -R13 ;  /* 0x000000ffff0d7224 */ /* 0x000fe400078e0a0d */
[----:B------:R-:W-:Y:S02]  /*4c6f0*/  IMAD.MOV R2, RZ, RZ, -R0 ;  /* 0x000000ffff027224 */ /* 0x000fe400078e0a00 */
[----:B------:R-:W-:Y:S01]  /*4c700*/  IMAD R40, R40, R0, R3 ;  /* 0x0000000028287224 */ /* 0x000fe200078e0203 */
[----:B------:R-:W-:Y:S01]  /*4c710*/  LOP3.LUT R3, R10, R5, RZ, 0xc0, !PT ;  /* 0x000000050a037212 */ /* 0x000fe200078ec0ff */
[----:B---3--:R-:W-:Y:S02]  /*4c720*/  @P4 IMAD R17, R15, R13, R12 ;  /* 0x0000000d0f114224 */ /* 0x008fe400078e020c */
[----:B--2---:R-:W-:-:S02]  /*4c730*/  IMAD R0, R2, R23, R11 ;  /* 0x0000001702007224 */ /* 0x004fc400078e020b */
[----:B------:R-:W-:Y:S02]  /*4c740*/  IMAD.MOV.U32 R2, RZ, RZ, 0x1 ;  /* 0x00000001ff027424 */ /* 0x000fe400078e00ff */
[----:B------:R-:W-:Y:S02]  /*4c750*/  IMAD R40, R40, R24, R17 ;  /* 0x0000001828287224 */ /* 0x000fe400078e0211 */
[----:B------:R-:W-:Y:S01]  /*4c760*/  IMAD R3, R0, R16, R3 ;  /* 0x0000001000037224 */ /* 0x000fe200078e0203 */
[----:B------:R-:W-:-:S04]  /*4c770*/  PRMT R0, R2, 0x7610, R0 ;  /* 0x0000761002007816 */ /* 0x000fc80000000000 */
[----:B------:R-:W-:Y:S02]  /*4c780*/  SEL R2, R3, R40, !P4 ;  /* 0x0000002803027207 */ /* 0x000fe40006000000 */
[----:B------:R-:W-:-:S03]  /*4c790*/  SEL R40, R40, R3, !P4 ;  /* 0x0000000328287207 */ /* 0x000fc60006000000 */
[----:B------:R1:W-:Y:S04]  /*4c7a0*/  STL [R1+0xc60], R2 ;  /* 0x000c600201007387 */ /* 0x0003e80000100800 */
.L_x_1058:
[----:B------:R2:W-:Y:S01]  /*4c7b0*/  STL [R1+0xc5c], R40 ;  /* 0x000c5c2801007387 */ /* 0x0005e20000100800 */
[----:B------:R-:W-:-:S13]  /*4c7c0*/  LOP3.LUT P0, RZ, R0, 0xff, RZ, 0xc0, !PT ;  /* 0x000000ff00ff7812 */ /* 0x000fda000780c0ff */
[----:B--2---:R-:W-:Y:S05]  /*4c7d0*/  @P0 BRA `(.L_x_1061) ;  /* 0xfffffb48001c0947 */ /* 0x004fea000383ffff */
[----:B------:R-:W-:Y:S05]  /*4c7e0*/  EXIT ;  /* 0x000000000000794d */ /* 0x000fea0003800000 */
.L_x_3:
[----:B------:R-:W2:Y:S01]  /*4c7f0*/  LDL R18, [R1+0xc58] ;  /* 0x000c580001127983 */ /* 0x000ea20000100800 */
[----:B------:R-:W-:-:S03]  /*4c800*/  ULDC.64 UR4, c[0x0][0x650] ;  /* 0x0001940000047ab9 */ /* 0x000fc60000000a00 */
[----:B------:R-:W3:Y:S01]  /*4c810*/  LDL R19, [R1+0xc54] ;  /* 0x000c540001137983 */ /* 0x000ee20000100800 */
[----:B------:R-:W-:Y:S01]  /*4c820*/  PRMT R0, RZ, 0x7610, R0 ;  /* 0x00007610ff007816 */ /* 0x000fe20000000000 */
[----:B------:R-:W-:Y:S02]  /*4c830*/  IMAD.MOV.U32 R5, RZ, RZ, -0x1 ;  /* 0xffffffffff057424 */ /* 0x000fe400078e00ff */
[----:B------:R-:W-:Y:S02]  /*4c840*/  IMAD.MOV.U32 R4, RZ, RZ, -0x1 ;  /* 0xffffffffff047424 */ /* 0x000fe400078e00ff */
[----:B------:R-:W-:Y:S01]  /*4c850*/  IMAD.MOV.U32 R10, RZ, RZ, -0x1 ;  /* 0xffffffffff0a7424 */ /* 0x000fe200078e00ff */
[----:B--2---:R-:W-:-:S04]  /*4c860*/  ISETP.GE.U32.AND P0, PT, R18, UR4, PT ;  /* 0x0000000412007c0c */ /* 0x004fc8000bf06070 */
[----:B---3--:R-:W-:-:S13]  /*4c870*/  ISETP.GE.U32.AND.EX P0, PT, R19, UR5, PT, P0 ;  /* 0x0000000513007c0c */ /* 0x008fda000bf06100 */
[----:B------:R-:W-:Y:S05]  /*4c880*/  @P0 BRA `(.L_x_1062) ;  /* 0x0000000400600947 */ /* 0x000fea0003800000 */
[----:B------:R-:W0:Y:S01]  /*4c890*/  LDC.64 R12, c[0x0][0x628] ;  /* 0x00018a00ff0c7b82 */ /* 0x000e220000000a00 */
[----:B------:R-:W-:Y:S02]  /*4c8a0*/  IMAD.MOV.U32 R8, RZ, RZ, R18 ;  /* 0x000000ffff087224 */ /* 0x000fe400078e0012 */
[----:B------:R-:W-:-:S05]  /*4c8b0*/  IMAD.MOV.U32 R9, RZ, RZ, R19 ;  /* 0x000000ffff097224 */ /* 0x000fca00078e0013 */
[----:B------:R-:W1:Y:S08]  /*4c8c0*/  LDC R14, c[0x0][0x630] ;  /* 0x00018c00ff0e7b82 */ /* 0x000e700000000800 */
[----:B------:R-:W2:Y:S01]  /*4c8d0*/  LDC.64 R16, c[0x0][0x620] ;  /* 0x00018800ff107b82 */ /* 0x000ea20000000a00 */
[----:B0-----:R-:W-:-:S04]  /*4c8e0*/  ISETP.NE.U32.AND P0, PT, R12, RZ, PT ;  /* 0x000000ff0c00720c */ /* 0x001fc80003f05070 */
[----:B------:R-:W-:-:S13]  /*4c8f0*/  ISETP.NE.AND.EX P0, PT, R13, RZ, PT, P0 ;  /* 0x000000ff0d00720c */ /* 0x000fda0003f05300 */
[----:B-12---:R-:W-:Y:S05]  /*4c900*/  @!P0 BRA `(.L_x_1063) ;  /* 0x0000000000288947 */ /* 0x006fea0003800000 */
[----:B------:R-:W0:Y:S02]  /*4c910*/  LDC R0, c[0x0][0x634] ;  /* 0x00018d00ff007b82 */ /* 0x000e240000000800 */
        /* <DEDUP_REMOVED lines=9> */
.L_x_1063:
[-CC-:B------:R-:W-:Y:S01]  /*4c9b0*/  SHF.R.U64 R10, R8, R14.reuse, R9.reuse ;  /* 0x0000000e080a7219 */ /* 0x180fe20000001209 */
[----:B------:R-:W0:Y:S01]  /*4c9c0*/  LDC R6, c[0x0][0x618] ;  /* 0x00018600ff067b82 */ /* 0x000e220000000800 */
[----:B------:R-:W-:Y:S01]  /*4c9d0*/  SHF.R.U32.HI R0, RZ, R14, R9 ;  /* 0x0000000eff007219 */ /* 0x000fe20000011609 */
[----:B------:R-:W-:Y:S01]  /*4c9e0*/  ULDC UR4, c[0x0][0x150] ;  /* 0x0000540000047ab9 */ /* 0x000fe20000000800 */
[----:B------:R-:W-:Y:S01]  /*4c9f0*/  IADD3 R3, P0, RZ, -R10, RZ ;  /* 0x8000000aff037210 */ /* 0x000fe20007f1e0ff */
[----:B------:R-:W-:Y:S01]  /*4ca00*/  IMAD.MOV.U32 R4, RZ, RZ, R18 ;  /* 0x000000ffff047224 */ /* 0x000fe200078e0012 */
[----:B------:R-:W-:Y:S01]  /*4ca10*/  I2FP.F32.U32 R8, R2 ;  /* 0x0000000200087245 */ /* 0x000fe20000201000 */
[----:B------:R-:W-:Y:S02]  /*4ca20*/  IMAD.MOV.U32 R5, RZ, RZ, R19 ;  /* 0x000000ffff057224 */ /* 0x000fe400078e0013 */
[----:B------:R-:W1:Y:S01]  /*4ca30*/  LDC.64 R20, c[0x0][0x640] ;  /* 0x00019000ff147b82 */ /* 0x000e620000000a00 */
[----:B------:R-:W-:-:S02]  /*4ca40*/  IMAD.X R7, RZ, RZ, ~R0, P0 ;  /* 0x000000ffff077224 */ /* 0x000fc400000e0e00 */
[----:B------:R-:W-:Y:S01]  /*4ca50*/  FMUL R9, R8, UR4 ;  /* 0x0000000408097c20 */ /* 0x000fe20008400000 */
[----:B------:R-:W-:Y:S01]  /*4ca60*/  IMAD.WIDE.U32 R4, R3, R16, R4 ;  /* 0x0000001003047225 */ /* 0x000fe200078e0004 */
[----:B------:R-:W-:-:S03]  /*4ca70*/  ULDC UR4, c[0x0][0x154] ;  /* 0x0000550000047ab9 */ /* 0x000fc60000000800 */
[----:B------:R-:W-:Y:S01]  /*4ca80*/  IMAD R0, R7, R16, RZ ;  /* 0x0000001007007224 */ /* 0x000fe200078e02ff */
[----:B------:R-:W2:Y:S01]  /*4ca90*/  LDC R13, c[0x0][0x144] ;  /* 0x00005100ff0d7b82 */ /* 0x000ea20000000800 */
[----:B------:R-:W3:Y:S02]  /*4caa0*/  F2I.U32.TRUNC.NTZ R9, R9 ;  /* 0x0000000900097305 */ /* 0x000ee4000020f000 */
[----:B------:R-:W-:-:S05]  /*4cab0*/  IMAD R3, R3, R17, R0 ;  /* 0x0000001103037224 */ /* 0x000fca00078e0200 */
[----:B------:R-:W4:Y:S01]  /*4cac0*/  LDC R12, c[0x0][0x608] ;  /* 0x00018200ff0c7b82 */ /* 0x000f220000000800 */
[----:B------:R-:W-:-:S04]  /*4cad0*/  IADD3 R3, R5, R3, RZ ;  /* 0x0000000305037210 */ /* 0x000fc80007ffe0ff */
[-C--:B0-----:R-:W-:Y:S02]  /*4cae0*/  SHF.R.U64 R8, R4, R6.reuse, R3 ;  /* 0x0000000604087219 */ /* 0x081fe40000001203 */
[----:B------:R-:W-:Y:S01]  /*4caf0*/  I2FP.F32.U32 R4, R11 ;  /* 0x0000000b00047245 */ /* 0x000fe20000201000 */
[----:B------:R-:W0:Y:S01]  /*4cb00*/  LDC R7, c[0x0][0x658] ;  /* 0x00019600ff077b82 */ /* 0x000e220000000800 */
[----:B-1----:R-:W-:Y:S01]  /*4cb10*/  ISETP.NE.U32.AND P0, PT, R20, RZ, PT ;  /* 0x000000ff1400720c */ /* 0x002fe20003f05070 */
[----:B---3--:R-:W-:Y:S01]  /*4cb20*/  IMAD.MOV R0, RZ, RZ, -R9 ;  /* 0x000000ffff007224 */ /* 0x008fe200078e0a09 */
[----:B------:R-:W-:Y:S01]  /*4cb30*/  SHF.R.U32.HI R3, RZ, R6, R3 ;  /* 0x00000006ff037219 */ /* 0x000fe20000011603 */
[----:B------:R-:W-:Y:S01]  /*4cb40*/  FMUL R4, R4, UR4 ;  /* 0x0000000404047c20 */ /* 0x000fe20008400000 */
[----:B------:R-:W-:Y:S01]  /*4cb50*/  ISETP.NE.AND.EX P0, PT, R21, RZ, PT, P0 ;  /* 0x000000ff1500720c */ /* 0x000fe20003f05300 */
[----:B------:R-:W-:Y:S02]  /*4cb60*/  IMAD.MOV.U32 R6, RZ, RZ, -0x1 ;  /* 0xffffffffff067424 */ /* 0x000fe400078e00ff */
[----:B------:R-:W1:Y:S01]  /*4cb70*/  LDC R14, c[0x0][0x148] ;  /* 0x00005200ff0e7b82 */ /* 0x000e620000000800 */
[----:B--2---:R-:W-:-:S02]  /*4cb80*/  IMAD R18, R13, R0, R2 ;  /* 0x000000000d127224 */ /* 0x004fc400078e0202 */
[----:B------:R-:W-:-:S05]  /*4cb90*/  IMAD.MOV.U32 R2, RZ, RZ, 0x1 ;  /* 0x00000001ff027424 */ /* 0x000fca00078e00ff */
[----:B------:R-:W2:Y:S01]  /*4cba0*/  LDC R16, c[0x0][0x600] ;  /* 0x00018000ff107b82 */ /* 0x000ea20000000800 */
[-CC-:B----4-:R-:W-:Y:S02]  /*4cbb0*/  SHF.R.U64 R13, R8, R12.reuse, R3.reuse ;  /* 0x0000000c080d7219 */ /* 0x190fe40000001203 */
[----:B------:R-:W-:Y:S02]  /*4cbc0*/  SHF.R.U32.HI R0, RZ, R12, R3 ;  /* 0x0000000cff007219 */ /* 0x000fe40000011603 */
[----:B------:R3:W4:Y:S03]  /*4cbd0*/  F2I.U32.TRUNC.NTZ R12, R4 ;  /* 0x00000004000c7305 */ /* 0x000726000020f000 */
[----:B------:R-:W1:Y:S01]  /*4cbe0*/  LDC R17, c[0x0][0x648] ;  /* 0x00019200ff117b82 */ /* 0x000e620000000800 */
[-C--:B0-----:R-:W-:Y:S02]  /*4cbf0*/  SHF.R.U64 R15, R13, R7.reuse, R0 ;  /* 0x000000070d0f7219 */ /* 0x081fe40000001200 */
[----:B------:R-:W-:-:S02]  /*4cc00*/  SHF.L.U32 R6, R6, R7, RZ ;  /* 0x0000000706067219 */ /* 0x000fc400000006ff */
[-C--:B------:R-:W-:Y:S01]  /*4cc10*/  SHF.L.U32 R22, R2, R7.reuse, RZ ;  /* 0x0000000702167219 */ /* 0x080fe200000006ff */
[----:B------:R-:W-:Y:S01]  /*4cc20*/  IMAD.MOV.U32 R2, RZ, RZ, R15 ;  /* 0x000000ffff027224 */ /* 0x000fe200078e000f */
[----:B------:R-:W-:Y:S01]  /*4cc30*/  SHF.R.U32.HI R3, RZ, R7, R0 ;  /* 0x00000007ff037219 */ /* 0x000fe20000011600 */
[----:B------:R-:W0:Y:S01]  /*4cc40*/  LDC R19, c[0x0][0x638] ;  /* 0x00018e00ff137b82 */ /* 0x000e220000000800 */
[----:B------:R-:W-:-:S07]  /*4cc50*/  LOP3.LUT R24, RZ, R6, RZ, 0x33, !PT ;  /* 0x00000006ff187212 */ /* 0x000fce00078e33ff */
        /* <DEDUP_REMOVED lines=12> */
.L_x_1064:
[----:B-1----:R-:W-:Y:S01]  /*4cd20*/  SHF.R.U64 R3, R2, R17, R3 ;  /* 0x0000001102037219 */ /* 0x002fe20000001203 */
[----:B--2---:R-:W-:Y:S01]  /*4cd30*/  VIADD R7, R16, 0xffffffff ;  /* 0xffffffff10077836 */ /* 0x004fe20000000000 */
[----:B------:R-:W-:Y:S01]  /*4cd40*/  LOP3.LUT R0, R13, R24, RZ, 0xc0, !PT ;  /* 0x000000180d007212 */ /* 0x000fe200078ec0ff */
[----:B------:R-:W-:Y:S02]  /*4cd50*/  IMAD.MOV R12, RZ, RZ, -R12 ;  /* 0x000000ffff0c7224 */ /* 0x000fe400078e0a0c */
[----:B------:R-:W-:Y:S02]  /*4cd60*/  IMAD.MOV R2, RZ, RZ, -R3 ;  /* 0x000000ffff027224 */ /* 0x000fe400078e0a03 */
[----:B------:R-:W-:Y:S01]  /*4cd70*/  IMAD R5, R22, R3, R0 ;  /* 0x0000000316057224 */ /* 0x000fe200078e0200 */
[----:B------:R-:W-:Y:S01]  /*4cd80*/  LOP3.LUT R3, R8, R7, RZ, 0xc0, !PT ;  /* 0x0000000708037212 */ /* 0x000fe200078ec0ff */
[----:B------:R-:W-:Y:S02]  /*4cd90*/  @P4 IMAD R18, R14, R12, R11 ;  /* 0x0000000c0e124224 */ /* 0x000fe400078e020b */
[----:B0-----:R-:W-:-:S02]  /*4cda0*/  IMAD R0, R2, R19, R15 ;  /* 0x0000001302007224 */ /* 0x001fc400078e020f */
[----:B------:R-:W-:Y:S02]  /*4cdb0*/  IMAD.MOV.U32 R4, RZ, RZ, 0x1 ;  /* 0x00000001ff047424 */ /* 0x000fe400078e00ff */
[----:B------:R-:W-:Y:S02]  /*4cdc0*/  IMAD R5, R5, R23, R18 ;  /* 0x0000001705057224 */ /* 0x000fe400078e0212 */
[----:B------:R-:W-:Y:S01]  /*4cdd0*/  IMAD R2, R0, R16, R3 ;  /* 0x0000001000027224 */ /* 0x000fe200078e0203 */
[----:B------:R-:W-:-:S04]  /*4cde0*/  PRMT R0, R4, 0x7610, R0 ;  /* 0x0000761004007816 */ /* 0x000fc80000000000 */
[----:B------:R-:W-:Y:S02]  /*4cdf0*/  SEL R4, R2, R5, !P4 ;  /* 0x0000000502047207 */ /* 0x000fe40006000000 */
[----:B------:R-:W-:-:S07]  /*4ce00*/  SEL R5, R5, R2, !P4 ;  /* 0x0000000205057207 */ /* 0x000fce0006000000 */
.L_x_1062:
[----:B------:R-:W-:-:S08]  /*4ce10*/  NOP ;  /* 0x0000000000007918 */ /* 0x000fd00000000000 */
[----:B------:R-:W0:-:S00]  /*4ce20*/  USETMAXREG.DEALLOC.CTAPOOL 0x18 ;  /* 0x00000018000079c8 */ /* 0x000e0000080e0500 */
[----:B------:R-:W-:-:S13]  /*4ce30*/  ISETP.NE.AND P0, PT, RZ, UR8, PT ;  /* 0x00000008ff007c0c */ /* 0x000fda000bf05270 */
[----:B------:R-:W-:Y:S05]  /*4ce40*/  @P0 EXIT ;  /* 0x000000000000094d */ /* 0x000fea0003800000 */
[----:B0-----:R-:W-:Y:S01]  /*4ce50*/  LOP3.LUT P0, RZ, R0, 0xff, RZ, 0xc0, !PT ;  /* 0x000000ff00ff7812 */ /* 0x001fe2000780c0ff */
[----:B------:R-:W-:Y:S02]  /*4ce60*/  IMAD.MOV.U32 R0, RZ, RZ, 0x1 ;  /* 0x00000001ff007424 */ /* 0x000fe400078e00ff */
[----:B------:R-:W-:-:S10]  /*4ce70*/  IMAD.MOV.U32 R7, RZ, RZ, RZ ;  /* 0x000000ffff077224 */ /* 0x000fd400078e00ff */
[----:B------:R-:W-:Y:S05]  /*4ce80*/  @!P0 BRA `(.L_x_1065) ;  /* 0x0000000c004c8947 */ /* 0x000fea0003800000 */
[----:B------:R-:W0:Y:S01]  /*4ce90*/  LDC R0, c[0x0][0x28c] ;  /* 0x0000a300ff007b82 */ /* 0x000e220000000800 */
[----:B------:R-:W1:Y:S01]  /*4cea0*/  S2R R2, SR_TID.X ;  /* 0x0000000000027919 */ /* 0x000e620000002100 */
[----:B------:R-:W-:Y:S01]  /*4ceb0*/  ULDC UR5, c[0x0][0x658] ;  /* 0x0001960000057ab9 */ /* 0x000fe20000000800 */
[----:B------:R-:W-:Y:S01]  /*4cec0*/  UMOV UR7, 0xffffffff ;  /* 0xffffffff00077882 */ /* 0x000fe20000000000 */
[----:B------:R-:W-:Y:S01]  /*4ced0*/  ULDC UR6, c[0x0][0xc] ;  /* 0x0000030000067ab9 */ /* 0x000fe20000000800 */
[----:B------:R-:W-:Y:S01]  /*4cee0*/  USHF.L.U32 UR8, UR7, UR5, URZ ;  /* 0x0000000507087299 */ /* 0x000fe2000800063f */
[----:B------:R-:W-:Y:S01]  /*4cef0*/  BSSY B0, `(.L_x_1065) ;  /* 0x00000cc000007945 */ /* 0x000fe20003800000 */
[----:B------:R-:W-:Y:S01]  /*4cf00*/  UMOV UR9, 0x1 ;  /* 0x0000000100097882 */ /* 0x000fe20000000000 */
[----:B------:R-:W-:Y:S01]  /*4cf10*/  ULDC UR7, c[0x0][0x10] ;  /* 0x0000040000077ab9 */ /* 0x000fe20000000800 */
[----:B------:R-:W-:Y:S01]  /*4cf20*/  USHF.L.U32 UR19, UR9, UR5, URZ ;  /* 0x0000000509137299 */ /* 0x000fe2000800063f */
[----:B------:R-:W-:Y:S01]  /*4cf30*/  IMAD.MOV.U32 R9, RZ, RZ, 0x1 ;  /* 0x00000001ff097424 */ /* 0x000fe200078e00ff */
[----:B------:R-:W-:Y:S01]  /*4cf40*/  UIMAD.WIDE.U32 UR6, UR6, UR7, URZ ;  /* 0x00000007060672a5 */ /* 0x000fe2000f8e003f */
[----:B------:R-:W-:Y:S01]  /*4cf50*/  IMAD.MOV.U32 R7, RZ, RZ, RZ ;  /* 0x000000ffff077224 */ /* 0x000fe200078e00ff */
[----:B------:R-:W-:Y:S01]  /*4cf60*/  ULDC UR5, c[0x0][0x14] ;  /* 0x0000050000057ab9 */ /* 0x000fe20000000800 */
[----:B------:R-:W-:Y:S01]  /*4cf70*/  ULDC UR4, c[0x0][0x600] ;  /* 0x0001800000047ab9 */ /* 0x000fe20000000800 */
[----:B------:R-:W-:-:S02]  /*4cf80*/  UIMAD.WIDE.U32 UR22, UR6, UR5, URZ ;  /* 0x00000005061672a5 */ /* 0x000fc4000f8e003f */
[----:B------:R-:W-:Y:S02]  /*4cf90*/  UIMAD UR16, UR7, UR5, URZ ;  /* 0x00000005071072a4 */ /* 0x000fe4000f8e023f */
[----:B------:R-:W-:Y:S02]  /*4cfa0*/  ULOP3.LUT UR21, UR13, 0x2, URZ, 0xfc, !UPT ;  /* 0x000000020d157892 */ /* 0x000fe4000f8efc3f */
[----:B------:R-:W-:Y:S02]  /*4cfb0*/  UIADD3 UR4, UR4, -0x1, URZ ;  /* 0xffffffff04047890 */ /* 0x000fe4000fffe03f */
[----:B------:R-:W-:Y:S01]  /*4cfc0*/  ULOP3.LUT UR18, URZ, UR8, URZ, 0x33, !UPT ;  /* 0x000000083f127292 */ /* 0x000fe2000f8e333f */
[----:B0-----:R-:W-:Y:S01]  /*4cfd0*/  VIADD R0, R0, 0x3f ;  /* 0x0000003f00007836 */ /* 0x001fe20000000000 */
[----:B------:R-:W-:Y:S01]  /*4cfe0*/  UIADD3 UR16, UR23, UR16, URZ ;  /* 0x0000001017107290 */ /* 0x000fe2000fffe03f */
[----:B------:R-:W-:-:S03]  /*4cff0*/  ULDC.64 UR24, c[0x0][0x198] ;  /* 0x0000660000187ab9 */ /* 0x000fc60000000a00 */
[----:B------:R-:W-:-:S04]  /*4d000*/  SHF.R.S32.HI R3, RZ, 0x1f, R0 ;  /* 0x0000001fff037819 */ /* 0x000fc80000011400 */
[----:B------:R-:W-:Y:S01]  /*4d010*/  LEA.HI R3, R3, R0, RZ, 0x6 ;  /* 0x0000000003037211 */ /* 0x000fe200078f30ff */
[----:B------:R-:W-:Y:S01]  /*4d020*/  IMAD.MOV.U32 R0, RZ, RZ, 0x1 ;  /* 0x00000001ff007424 */ /* 0x000fe200078e00ff */
[C---:B-1----:R-:W-:Y:S02]  /*4d030*/  LOP3.LUT P2, RZ, R2.reuse, 0x7f, RZ, 0xc0, !PT ;  /* 0x0000007f02ff7812 */ /* 0x042fe4000784c0ff */
[----:B------:R-:W-:Y:S02]  /*4d040*/  SHF.R.S32.HI R6, RZ, 0x6, R3 ;  /* 0x00000006ff067819 */ /* 0x000fe40000011403 */
[----:B------:R-:W-:-:S03]  /*4d050*/  LOP3.LUT P0, RZ, R2, 0x1f, RZ, 0xc0, !PT ;  /* 0x0000001f02ff7812 */ /* 0x000fc6000780c0ff */
[----:B------:R-:W-:Y:S01]  /*4d060*/  VIADD R14, R6, 0x1 ;  /* 0x00000001060e7836 */ /* 0x000fe20000000000 */
[----:B------:R-:W-:-:S13]  /*4d070*/  PLOP3.LUT P0, PT, P0, P2, PT, 0x8a, 0x0 ;  /* 0x000000000000781c */ /* 0x000fda0000705172 */
.L_x_1077:
[----:B------:R-:W-:-:S03]  /*4d080*/  UMOV UR5, 0xffffffff ;  /* 0xffffffff00057882 */ /* 0x000fc60000000000 */
[----:B------:R-:W-:Y:S05]  /*4d090*/  BRA.DIV UR5, `(.L_x_1066) ;  /* 0x0000000e05e87947 */ /* 0x000fea000b800000 */
[----:B------:R-:W-:-:S13]  /*4d0a0*/  ELECT P1, URZ, PT ;  /* 0x00000000003f782f */ /* 0x000fda0003820000 */
.L_x_1089:
[----:B------:R-:W0:Y:S01]  /*4d0b0*/  LDC R2, c[0x0][0x28c] ;  /* 0x0000a300ff027b82 */ /* 0x000e220000000800 */
[----:B------:R-:W-:Y:S01]  /*4d0c0*/  BSSY B1, `(.L_x_1067) ;  /* 0x0000038000017945 */ /* 0x000fe20003800000 */
[----:B0-----:R-:W-:-:S13]  /*4d0d0*/  ISETP.LT.OR P1, PT, R2, 0x1, !P1 ;  /* 0x000000010200780c */ /* 0x001fda0004f21670 */
[----:B------:R-:W-:Y:S05]  /*4d0e0*/  @P1 BRA `(.L_x_1068) ;  /* 0x0000000000d41947 */ /* 0x000fea0003800000 */
[----:B------:R-:W-:Y:S01]  /*4d0f0*/  IMAD.SHL.U32 R4, R4, 0x200, RZ ;  /* 0x0000020004047824 */ /* 0x000fe200078e00ff */
[----:B------:R-:W-:Y:S01]  /*4d100*/  MOV R2, R0 ;  /* 0x0000000000027202 */ /* 0x000fe20000000f00 */
[----:B------:R-:W-:Y:S02]  /*4d110*/  IMAD R5, R5, 0xc0, RZ ;  /* 0x000000c005057824 */ /* 0x000fe400078e02ff */
[----:B------:R-:W-:Y:S02]  /*4d120*/  IMAD.MOV.U32 R13, RZ, RZ, RZ ;  /* 0x000000ffff0d7224 */ /* 0x000fe400078e00ff */
[----:B------:R-:W-:Y:S02]  /*4d130*/  IMAD.MOV.U32 R3, RZ, RZ, R14 ;  /* 0x000000ffff037224 */ /* 0x000fe400078e000e */
[----:B------:R-:W-:-:S07]  /*4d140*/  IMAD.MOV.U32 R8, RZ, RZ, R7 ;  /* 0x000000ffff087224 */ /* 0x000fce00078e0007 */
.L_x_1072:
[----:B------:R-:W0:Y:S01]  /*4d150*/  S2R R12, SR_CgaCtaId ;  /* 0x00000000000c7919 */ /* 0x000e220000008800 */
[----:B------:R-:W-:-:S04]  /*4d160*/  MOV R11, 0x400 ;  /* 0x00000400000b7802 */ /* 0x000fc80000000f00 */
[----:B0-----:R-:W-:Y:S02]  /*4d170*/  LEA R15, R12, R11, 0x18 ;  /* 0x0000000b0c0f7211 */ /* 0x001fe400078ec0ff */
[----:B------:R-:W-:Y:S01]  /*4d180*/  SHF.L.U32 R11, R2, 0x1f, RZ ;  /* 0x0000001f020b7819 */ /* 0x000fe200000006ff */
[----:B------:R-:W0:Y:S02]  /*4d190*/  @!P2 LDC R12, c[0x0][0x500] ;  /* 0x00014000ff0cab82 */ /* 0x000e240000000800 */
[----:B------:R-:W-:-:S04]  /*4d1a0*/  IMAD R16, R8, 0x8, R15 ;  /* 0x0000000808107824 */ /* 0x000fc800078e020f */
[----:B------:R-:W1:Y:S02]  /*4d1b0*/  SYNCS.PHASECHK.TRANS64.TRYWAIT P1, [R16+URZ+0x28], R11 ;  /* 0x0000280b100075a7 */ /* 0x000e64000802017f */
[----:B-1----:R-:W-:Y:S05]  /*4d1c0*/  @!P1 BRA `(.L_x_1069) ;  /* 0x0000000c00bc9947 */ /* 0x002fea0003800000 */
.L_x_1090:
[----:B------:R-:W-:Y:S01]  /*4d1d0*/  UPRMT UR5, UR21, 0x9910, URZ ;  /* 0x0000991015057896 */ /* 0x000fe2000800003f */
[----:B0-----:R0:W-:Y:S03]  /*4d1e0*/  @!P2 SYNCS.ARRIVE.TRANS64 RZ, [R16+URZ], R12 ;  /* 0x0000000c10ffa9a7 */ /* 0x0011e6000800003f */
[----:B------:R-:W-:-:S06]  /*4d1f0*/  UISETP.NE.AND UP0, UPT, UR5, 0x2, UPT ;  /* 0x000000020500788c */ /* 0x000fcc000bf05270 */
[----:B------:R-:W-:-:S13]  /*4d200*/  PLOP3.LUT P1, PT, PT, PT, UP0, 0x80, 0x0 ;  /* 0x000000000000781c */ /* 0x000fda0003f2f008 */
[----:B0-----:R-:W-:Y:S05]  /*4d210*/  @P1 BRA `(.L_x_1070) ;  /* 0x0000000000041947 */ /* 0x001fea0003800000 */
[----:B------:R-:W-:Y:S01]  /*4d220*/  BPT.TRAP 0x1 ;  /* 0x000000040000795c */ /* 0x000fe20000300000 */
.L_x_1070:
[----:B------:R-:W-:Y:S05]  /*4d230*/  @P0 BRA `(.L_x_1071) ;  /* 0x0000000000040947 */ /* 0x000fea0003800000 */
[----:B------:R-:W-:Y:S01]  /*4d240*/  BPT.TRAP 0x1 ;  /* 0x000000040000795c */ /* 0x000fe20000300000 */
.L_x_1071:
[--C-:B-1----:R-:W-:Y:S01]  /*4d250*/  IMAD R11, R8, 0x3000, R15.reuse ;  /* 0x00003000080b7824 */ /* 0x102fe200078e020f */
[----:B------:R-:W-:Y:S01]  /*4d260*/  R2UR UR9, R16 ;  /* 0x00000000100972ca */ /* 0x000fe200000e0000 */
[C---:B------:R-:W-:Y:S01]  /*4d270*/  IMAD R15, R8.reuse, 0x8000, R15 ;  /* 0x00008000080f7824 */ /* 0x040fe200078e020f */
[----:B------:R-:W-:Y:S01]  /*4d280*/  UIADD3 UR6, UP0, UR24, 0xf0, URZ ;  /* 0x000000f018067890 */ /* 0x000fe2000ff1e03f */
[----:B------:R-:W-:Y:S01]  /*4d290*/  VIADD R3, R3, 0xffffffff ;  /* 0xffffffff03037836 */ /* 0x000fe20000000000 */
[----:B------:R-:W-:Y:S01]  /*4d2a0*/  R2UR UR5, R11 ;  /* 0x000000000b0572ca */ /* 0x000fe200000e0000 */
[----:B------:R-:W-:Y:S01]  /*4d2b0*/  UIADD3 UR26, UP1, UR24, 0x1f0, URZ ;  /* 0x000001f0181a7890 */ /* 0x000fe2000ff3e03f */
[----:B------:R-:W-:Y:S01]  /*4d2c0*/  R2UR UR8, R15 ;  /* 0x000000000f0872ca */ /* 0x000fe200000e0000 */
[----:B------:R-:W-:Y:S01]  /*4d2d0*/  UIADD3.X UR7, URZ, UR25, URZ, UP0, !UPT ;  /* 0x000000193f077290 */ /* 0x000fe200087fe43f */
[----:B------:R-:W-:Y:S01]  /*4d2e0*/  R2UR UR11, R5 ;  /* 0x00000000050b72ca */ /* 0x000fe200000e0000 */
[----:B------:R-:W-:Y:S01]  /*4d2f0*/  VIADD R8, R8, 0x1 ;  /* 0x0000000108087836 */ /* 0x000fe20000000000 */
[----:B------:R-:W-:Y:S01]  /*4d300*/  R2UR UR10, R13 ;  /* 0x000000000d0a72ca */ /* 0x000fe200000e0000 */
[----:B------:R-:W-:Y:S01]  /*4d310*/  UIADD3.X UR27, URZ, UR25, URZ, UP1, !UPT ;  /* 0x000000193f1b7290 */ /* 0x000fe20008ffe43f */
[----:B------:R-:W-:Y:S01]  /*4d320*/  R2UR UR12, R10 ;  /* 0x000000000a0c72ca */ /* 0x000fe200000e0000 */
[----:B------:R-:W-:Y:S01]  /*4d330*/  UMOV UR14, 0x0 ;  /* 0x00000000000e7882 */ /* 0x000fe20000000000 */
[----:B------:R-:W-:Y:S01]  /*4d340*/  R2UR UR20, R4 ;  /* 0x00000000041472ca */ /* 0x000fe200000e0000 */
[----:B------:R-:W-:Y:S01]  /*4d350*/  UMOV UR15, 0x10000000 ;  /* 0x10000000000f7882 */ /* 0x000fe20000000000 */
[----:B------:R-:W-:Y:S01]  /*4d360*/  ISETP.GT.AND P3, PT, R3, 0x1, PT ;  /* 0x000000010300780c */ /* 0x000fe20003f64270 */
[----:B------:R-:W-:Y:S01]  /*4d370*/  UIADD3 UR5, UR5, 0x100, URZ ;  /* 0x0000010005057890 */ /* 0x000fe2000fffe03f */
[----:B------:R-:W-:Y:S01]  /*4d380*/  ISETP.NE.AND P1, PT, R8, 0x5, PT ;  /* 0x000000050800780c */ /* 0x000fe20003f25270 */
[----:B------:R-:W-:Y:S01]  /*4d390*/  UIADD3 UR17, UR8, 0xf100, URZ ;  /* 0x0000f10008117890 */ /* 0x000fe2000fffe03f */
[----:B------:R-:W-:-:S02]  /*4d3a0*/  VIADD R13, R13, 0x40 ;  /* 0x000000400d0d7836 */ /* 0x000fc40000000000 */
[----:B------:R-:W-:Y:S02]  /*4d3b0*/  SEL R11, RZ, 0x1, P1 ;  /* 0x00000001ff0b7807 */ /* 0x000fe40000800000 */
[----:B------:R-:W-:Y:S01]  /*4d3c0*/  UMOV UR8, UR5 ;  /* 0x0000000500087c82 */ /* 0x000fe20008000000 */
[----:B------:R-:W-:Y:S01]  /*4d3d0*/  SEL R8, R8, RZ, P1 ;  /* 0x000000ff08087207 */ /* 0x000fe20000800000 */
[----:B------:R0:W-:Y:S01]  /*4d3e0*/  UTMALDG.3D [UR8], [UR6], desc[UR14] ;  /* 0x00000e08060075b4 */ /* 0x0001e20008011000 */
[----:B------:R-:W-:Y:S01]  /*4d3f0*/  LOP3.LUT R2, R2, R11, RZ, 0x3c, !PT ;  /* 0x0000000b02027212 */ /* 0x000fe200078e3cff */
[----:B0-----:R-:W-:Y:S01]  /*4d400*/  UMOV UR8, UR17 ;  /* 0x0000001100087c82 */ /* 0x001fe20008000000 */
[----:B------:R-:W-:Y:S02]  /*4d410*/  UMOV UR11, UR20 ;  /* 0x00000014000b7c82 */ /* 0x000fe40008000000 */
[----:B------:R0:W-:Y:S02]  /*4d420*/  UTMALDG.3D [UR8], [UR26], desc[UR14] ;  /* 0x00000e081a0075b4 */ /* 0x0001e40008011000 */
[----:B0-----:R-:W-:Y:S05]  /*4d430*/  @P3 BRA `(.L_x_1072) ;  /* 0xfffffffc00443947 */ /* 0x001fea000383ffff */
.L_x_1068:
[----:B------:R-:W-:Y:S05]  /*4d440*/  BSYNC B1 ;  /* 0x0000000000017941 */ /* 0x000fea0003800000 */
.L_x_1067:
[----:B------:R-:W2:Y:S01]  /*4d450*/  LDL.LU R16, [R1+0xc54] ;  /* 0x000c540001107983 */ /* 0x000ea20000300800 */
[----:B------:R-:W-:Y:S01]  /*4d460*/  LOP3.LUT P1, RZ, R9, 0xff, RZ, 0xc0, !PT ;  /* 0x000000ff09ff7812 */ /* 0x000fe2000782c0ff */
[C---:B------:R-:W-:Y:S01]  /*4d470*/  IMAD.IADD R4, R6.reuse, 0x1, R7 ;  /* 0x0000000106047824 */ /* 0x040fe200078e0207 */
[----:B------:R-:W-:Y:S01]  /*4d480*/  ULDC.64 UR6, c[0x0][0x650] ;  /* 0x0001940000067ab9 */ /* 0x000fe20000000a00 */
[----:B------:R-:W3:Y:S01]  /*4d490*/  LDL.LU R15, [R1+0xc58] ;  /* 0x000c5800010f7983 */ /* 0x000ee20000300800 */
[----:B------:R-:W-:Y:S01]  /*4d4a0*/  ISETP.GE.U32.AND P3, PT, R6, 0x5, PT ;  /* 0x000000050600780c */ /* 0x000fe20003f66070 */
[----:B------:R-:W-:Y:S01]  /*4d4b0*/  BSSY B1, `(.L_x_1073) ;  /* 0x000006d000017945 */ /* 0x000fe20003800000 */
[----:B------:R-:W-:Y:S01]  /*4d4c0*/  IMAD.MOV.U32 R10, RZ, RZ, -0x1 ;  /* 0xffffffffff0a7424 */ /* 0x000fe200078e00ff */
[----:B------:R-:W-:-:S06]  /*4d4d0*/  PRMT R9, RZ, 0x7610, R9 ;  /* 0x00007610ff097816 */ /* 0x000fcc0000000009 */
[----:B------:R-:W0:Y:S01]  /*4d4e0*/  @P1 S2R R3, SR_CgaCtaId ;  /* 0x0000000000031919 */ /* 0x000e220000008800 */
[----:B------:R-:W-:-:S04]  /*4d4f0*/  @P1 MOV R2, 0x400 ;  /* 0x0000040000021802 */ /* 0x000fc80000000f00 */
[----:B0-----:R-:W-:-:S04]  /*4d500*/  @P1 LEA R2, R3, R2, 0x18 ;  /* 0x0000000203021211 */ /* 0x001fc800078ec0ff */
[----:B------:R0:W-:Y:S01]  /*4d510*/  @P1 SYNCS.ARRIVE.TRANS64.A1T0 RZ, [R2+URZ+0x68], RZ ;  /* 0x000068ff02ff19a7 */ /* 0x0001e2000810003f */
[----:B------:R-:W-:-:S04]  /*4d520*/  ISETP.GT.U32.AND P1, PT, R4, 0x4, PT ;  /* 0x000000040400780c */ /* 0x000fc80003f24070 */
[----:B------:R-:W-:Y:S01]  /*4d530*/  ISETP.LT.U32.AND P1, PT, R6, 0x5, P1 ;  /* 0x000000050600780c */ /* 0x000fe20000f21070 */
[----:B0-----:R-:W-:-:S05]  /*4d540*/  IMAD.WIDE.U32 R2, R4, -0x33333333, RZ ;  /* 0xcccccccd04027825 */ /* 0x001fca00078e00ff */
[----:B------:R-:W-:Y:S02]  /*4d550*/  SHF.R.U32.HI R5, RZ, 0x2, R3 ;  /* 0x00000002ff057819 */ /* 0x000fe40000011603 */
[----:B------:R-:W-:Y:S02]  /*4d560*/  SEL R3, RZ, 0x1, !P1 ;  /* 0x00000001ff037807 */ /* 0x000fe40004800000 */
[----:B------:R-:W-:Y:S01]  /*4d570*/  PRMT R2, RZ, 0x7610, R2 ;  /* 0x00007610ff027816 */ /* 0x000fe20000000002 */
[----:B------:R-:W-:Y:S01]  /*4d580*/  IMAD R7, R5, -0x5, R4 ;  /* 0xfffffffb05077824 */ /* 0x000fe200078e0204 */
[----:B------:R-:W-:Y:S01]  /*4d590*/  LOP3.LUT R0, R0, R3, RZ, 0x3c, !PT ;  /* 0x0000000300007212 */ /* 0x000fe200078e3cff */
[----:B------:R-:W-:-:S03]  /*4d5a0*/  IMAD.MOV.U32 R4, RZ, RZ, -0x1 ;  /* 0xffffffffff047424 */ /* 0x000fc600078e00ff */
[----:B------:R-:W-:Y:S01]  /*4d5b0*/  @P3 LOP3.LUT R0, R0, 0x1, R5, 0x78, !PT ;  /* 0x0000000100003812 */ /* 0x000fe200078e7805 */
[----:B------:R-:W-:Y:S01]  /*4d5c0*/  IMAD.MOV.U32 R5, RZ, RZ, -0x1 ;  /* 0xffffffffff057424 */ /* 0x000fe200078e00ff */
[----:B---3--:R-:W-:-:S04]  /*4d5d0*/  IADD3 R15, P1, R15, UR22, RZ ;  /* 0x000000160f0f7c10 */ /* 0x008fc8000ff3e0ff */
[----:B--2---:R-:W-:Y:S01]  /*4d5e0*/  IADD3.X R16, R16, UR16, RZ, P1, !PT ;  /* 0x0000001010107c10 */ /* 0x004fe20008ffe4ff */
[----:B------:R0:W-:Y:S01]  /*4d5f0*/  STL [R1+0xc58], R15 ;  /* 0x000c580f01007387 */ /* 0x0001e20000100800 */
[----:B------:R-:W-:-:S03]  /*4d600*/  ISETP.GE.U32.AND P1, PT, R15, UR6, PT ;  /* 0x000000060f007c0c */ /* 0x000fc6000bf26070 */
[----:B------:R0:W-:Y:S01]  /*4d610*/  STL [R1+0xc54], R16 ;  /* 0x000c541001007387 */ /* 0x0001e20000100800 */
[----:B------:R-:W-:-:S13]  /*4d620*/  ISETP.GE.U32.AND.EX P1, PT, R16, UR7, PT, P1 ;  /* 0x0000000710007c0c */ /* 0x000fda000bf26110 */
[----:B0-----:R-:W-:Y:S05]  /*4d630*/  @P1 BRA `(.L_x_1074) ;  /* 0x0000000400501947 */ /* 0x001fea0003800000 */
[----:B------:R-:W0:Y:S01]  /*4d640*/  S2R R8, SR_CTAID.X ;  /* 0x0000000000087919 */ /* 0x000e220000002500 */
[----:B------:R-:W-:Y:S01]  /*4d650*/  ULDC UR5, c[0x0][0x150] ;  /* 0x0000540000057ab9 */ /* 0x000fe20000000800 */
[----:B------:R-:W1:Y:S01]  /*4d660*/  LDC R3, c[0x0][0x144] ;  /* 0x00005100ff037b82 */ /* 0x000e620000000800 */
[----:B------:R-:W-:Y:S01]  /*4d670*/  ULDC.64 UR6, c[0x0][0x628] ;  /* 0x00018a0000067ab9 */ /* 0x000fe20000000a00 */
[----:B------:R-:W2:Y:S01]  /*4d680*/  S2R R5, SR_CTAID.Y ;  /* 0x0000000000057919 */ /* 0x000ea20000002600 */
[----:B------:R-:W-:Y:S01]  /*4d690*/  ISETP.NE.U32.AND P1, PT, RZ, UR6, PT ;  /* 0x00000006ff007c0c */ /* 0x000fe2000bf25070 */
[----:B------:R-:W-:-:S03]  /*4d6a0*/  ULDC UR8, c[0x0][0x630] ;  /* 0x00018c0000087ab9 */ /* 0x000fc60000000800 */
[----:B------:R-:W-:Y:S01]  /*4d6b0*/  ISETP.NE.AND.EX P1, PT, RZ, UR7, PT, P1 ;  /* 0x00000007ff007c0c */ /* 0x000fe2000bf25310 */
[----:B------:R-:W3:Y:S01]  /*4d6c0*/  LDC R12, c[0x0][0x148] ;  /* 0x00005200ff0c7b82 */ /* 0x000ee20000000800 */
[----:B0-----:R-:W-:Y:S02]  /*4d6d0*/  I2FP.F32.U32 R2, R8 ;  /* 0x0000000800027245 */ /* 0x001fe40000201000 */
[----:B--2---:R-:W-:-:S03]  /*4d6e0*/  I2FP.F32.U32 R4, R5 ;  /* 0x0000000500047245 */ /* 0x004fc60000201000 */
[----:B------:R-:W-:Y:S01]  /*4d6f0*/  FMUL R2, R2, UR5 ;  /* 0x0000000502027c20 */ /* 0x000fe20008400000 */
[----:B------:R-:W-:Y:S02]  /*4d700*/  ULDC UR5, c[0x0][0x154] ;  /* 0x0000550000057ab9 */ /* 0x000fe40000000800 */
[----:B------:R-:W-:-:S03]  /*4d710*/  FMUL R10, R4, UR5 ;  /* 0x00000005040a7c20 */ /* 0x000fc60008400000 */
[----:B------:R-:W0:Y:S08]  /*4d720*/  F2I.U32.TRUNC.NTZ R2, R2 ;  /* 0x0000000200027305 */ /* 0x000e30000020f000 */
[----:B------:R-:W2:Y:S01]  /*4d730*/  F2I.U32.TRUNC.NTZ R10, R10 ;  /* 0x0000000a000a7305 */ /* 0x000ea2000020f000 */
[----:B0-----:R-:W-:Y:S02]  /*4d740*/  IMAD.MOV R4, RZ, RZ, -R2 ;  /* 0x000000ffff047224 */ /* 0x001fe400078e0a02 */
[----:B------:R-:W-:-:S02]  /*4d750*/  IMAD.MOV.U32 R2, RZ, RZ, R15 ;  /* 0x000000ffff027224 */ /* 0x000fc400078e000f */
[----:B-1----:R-:W-:Y:S02]  /*4d760*/  IMAD R8, R3, R4, R8 ;  /* 0x0000000403087224 */ /* 0x002fe400078e0208 */
[----:B--2---:R-:W-:-:S04]  /*4d770*/  IMAD.MOV R3, RZ, RZ, -R10 ;  /* 0x000000ffff037224 */ /* 0x004fc800078e0a0a */
[----:B---3--:R-:W-:Y:S02]  /*4d780*/  @P4 IMAD R8, R12, R3, R5 ;  /* 0x000000030c084224 */ /* 0x008fe400078e0205 */
[----:B------:R-:W-:Y:S01]  /*4d790*/  IMAD.MOV.U32 R3, RZ, RZ, R16 ;  /* 0x000000ffff037224 */ /* 0x000fe200078e0010 */
[----:B------:R-:W-:Y:S06]  /*4d7a0*/  @!P1 BRA `(.L_x_1075) ;  /* 0x0000000000289947 */ /* 0x000fec0003800000 */
[----:B------:R-:W-:Y:S02]  /*4d7b0*/  ULDC UR5, c[0x0][0x634] ;  /* 0x00018d0000057ab9 */ /* 0x000fe40000000800 */
[----:B------:R-:W-:-:S05]  /*4d7c0*/  IADD3 R3, P1, R15, UR5, RZ ;  /* 0x000000050f037c10 */ /* 0x000fca000ff3e0ff */
[----:B------:R-:W-:-:S04]  /*4d7d0*/  IMAD.X R11, RZ, RZ, R16, P1 ;  /* 0x000000ffff0b7224 */ /* 0x000fc800008e0610 */
[----:B------:R-:W-:-:S04]  /*4d7e0*/  IMAD.WIDE.U32 R4, R11, UR6, RZ ;  /* 0x000000060b047c25 */ /* 0x000fc8000f8e00ff */
[----:B------:R-:W-:-:S04]  /*4d7f0*/  IMAD.WIDE.U32 R4, P1, R3, UR7, R4 ;  /* 0x0000000703047c25 */ /* 0x000fc8000f820004 */
[----:B------:R-:W-:-:S04]  /*4d800*/  IMAD.WIDE.U32 R2, R3, UR6, RZ ;  /* 0x0000000603027c25 */ /* 0x000fc8000f8e00ff */
[----:B------:R-:W-:Y:S01]  /*4d810*/  IMAD.MOV.U32 R2, RZ, RZ, R5 ;  /* 0x000000ffff027224 */ /* 0x000fe200078e0005 */
[----:B------:R-:W-:Y:S01]  /*4d820*/  IADD3 RZ, P3, R3, R4, RZ ;  /* 0x0000000403ff7210 */ /* 0x000fe20007f7e0ff */
[----:B------:R-:W-:-:S04]  /*4d830*/  IMAD.X R3, RZ, RZ, RZ, P1 ;  /* 0x000000ffff037224 */ /* 0x000fc800008e06ff */
[----:B------:R-:W-:-:S08]  /*4d840*/  IMAD.WIDE.U32.X R2, R11, UR7, R2, P3 ;  /* 0x000000070b027c25 */ /* 0x000fd000098e0402 */
.L_x_1075:
[--C-:B------:R-:W-:Y:S01]  /*4d850*/  SHF.R.U64 R10, R2, UR8, R3.reuse ;  /* 0x00000008020a7c19 */ /* 0x100fe20008001203 */
[----:B------:R-:W-:Y:S01]  /*4d860*/  ULDC.64 UR6, c[0x0][0x620] ;  /* 0x0001880000067ab9 */ /* 0x000fe20000000a00 */
[----:B------:R-:W-:Y:S01]  /*4d870*/  SHF.R.U32.HI R2, RZ, UR8, R3 ;  /* 0x00000008ff027c19 */ /* 0x000fe20008011603 */
[----:B------:R-:W-:Y:S01]  /*4d880*/  IMAD.MOV.U32 R3, RZ, RZ, R16 ;  /* 0x000000ffff037224 */ /* 0x000fe200078e0010 */
[----:B------:R-:W-:Y:S01]  /*4d890*/  IADD3 R11, P1, RZ, -R10, RZ ;  /* 0x8000000aff0b7210 */ /* 0x000fe20007f3e0ff */
[----:B------:R-:W-:-:S04]  /*4d8a0*/  ULDC UR5, c[0x0][0x618] ;  /* 0x0001860000057ab9 */ /* 0x000fc80000000800 */
[----:B------:R-:W-:-:S04]  /*4d8b0*/  IMAD.X R2, RZ, RZ, ~R2, P1 ;  /* 0x000000ffff027224 */ /* 0x000fc800008e0e02 */
[----:B------:R-:W-:-:S04]  /*4d8c0*/  IMAD R2, R2, UR6, RZ ;  /* 0x0000000602027c24 */ /* 0x000fc8000f8e02ff */
[----:B------:R-:W-:Y:S02]  /*4d8d0*/  IMAD R5, R11, UR7, R2 ;  /* 0x000000070b057c24 */ /* 0x000fe4000f8e0202 */
[----:B------:R-:W-:-:S04]  /*4d8e0*/  IMAD.MOV.U32 R2, RZ, RZ, R15 ;  /* 0x000000ffff027224 */ /* 0x000fc800078e000f */
[----:B------:R-:W-:Y:S01]  /*4d8f0*/  IMAD.WIDE.U32 R2, R11, UR6, R2 ;  /* 0x000000060b027c25 */ /* 0x000fe2000f8e0002 */
[----:B------:R-:W-:Y:S02]  /*4d900*/  ULDC.64 UR6, c[0x0][0x640] ;  /* 0x0001900000067ab9 */ /* 0x000fe40000000a00 */
[----:B------:R-:W-:Y:S01]  /*4d910*/  ISETP.NE.U32.AND P1, PT, RZ, UR6, PT ;  /* 0x00000006ff007c0c */ /* 0x000fe2000bf25070 */
[----:B------:R-:W-:-:S03]  /*4d920*/  IMAD.IADD R3, R3, 0x1, R5 ;  /* 0x0000000103037824 */ /* 0x000fc600078e0205 */
[----:B------:R-:W-:Y:S02]  /*4d930*/  ISETP.NE.AND.EX P1, PT, RZ, UR7, PT, P1 ;  /* 0x00000007ff007c0c */ /* 0x000fe4000bf25310 */
[--C-:B------:R-:W-:Y:S02]  /*4d940*/  SHF.R.U64 R11, R2, UR5, R3.reuse ;  /* 0x00000005020b7c19 */ /* 0x100fe40008001203 */
[----:B------:R-:W-:Y:S01]  /*4d950*/  SHF.R.U32.HI R2, RZ, UR5, R3 ;  /* 0x00000005ff027c19 */ /* 0x000fe20008011603 */
[----:B------:R-:W-:-:S03]  /*4d960*/  ULDC UR5, c[0x0][0x608] ;  /* 0x0001820000057ab9 */ /* 0x000fc60000000800 */
[--C-:B------:R-:W-:Y:S02]  /*4d970*/  SHF.R.U32.HI R3, RZ, UR5, R2.reuse ;  /* 0x00000005ff037c19 */ /* 0x100fe40008011602 */
[----:B------:R-:W-:Y:S01]  /*4d980*/  SHF.R.U64 R12, R11, UR5, R2 ;  /* 0x000000050b0c7c19 */ /* 0x000fe20008001202 */
[----:B------:R-:W-:Y:S02]  /*4d990*/  ULDC UR5, c[0x0][0x658] ;  /* 0x0001960000057ab9 */ /* 0x000fe40000000800 */
[--C-:B------:R-:W-:Y:S02]  /*4d9a0*/  SHF.R.U32.HI R15, RZ, UR5, R3.reuse ;  /* 0x00000005ff0f7c19 */ /* 0x100fe40008011603 */
[----:B------:R-:W-:-:S03]  /*4d9b0*/  SHF.R.U64 R13, R12, UR5, R3 ;  /* 0x000000050c0d7c19 */ /* 0x000fc60008001203 */
[----:B------:R-:W-:Y:S01]  /*4d9c0*/  IMAD.MOV.U32 R3, RZ, RZ, R15 ;  /* 0x000000ffff037224 */ /* 0x000fe200078e000f */
[----:B------:R-:W-:Y:S01]  /*4d9d0*/  MOV R2, R13 ;  /* 0x0000000d00027202 */ /* 0x000fe20000000f00 */
        /* <DEDUP_REMOVED lines=11> */
.L_x_1076:
[----:B------:R-:W-:Y:S01]  /*4da90*/  ULDC UR5, c[0x0][0x648] ;  /* 0x0001920000057ab9 */ /* 0x000fe20000000800 */
[----:B------:R-:W-:Y:S02]  /*4daa0*/  LOP3.LUT R12, R12, UR18, RZ, 0xc0, !PT ;  /* 0x000000120c0c7c12 */ /* 0x000fe4000f8ec0ff */
[----:B------:R-:W-:Y:S01]  /*4dab0*/  SHF.R.U64 R3, R2, UR5, R3 ;  /* 0x0000000502037c19 */ /* 0x000fe20008001203 */
[----:B------:R-:W-:-:S04]  /*4dac0*/  ULDC UR5, c[0x0][0x638] ;  /* 0x00018e0000057ab9 */ /* 0x000fc80000000800 */
[----:B------:R-:W-:Y:S02]  /*4dad0*/  IMAD.MOV R2, RZ, RZ, -R3 ;  /* 0x000000ffff027224 */ /* 0x000fe400078e0a03 */
[----:B------:R-:W-:Y:S02]  /*4dae0*/  IMAD R5, R3, UR19, R12 ;  /* 0x0000001303057c24 */ /* 0x000fe4000f8e020c */
[----:B------:R-:W-:Y:S01]  /*4daf0*/  IMAD R13, R2, UR5, R13 ;  /* 0x00000005020d7c24 */ /* 0x000fe2000f8e020d */
[----:B------:R-:W-:Y:S01]  /*4db00*/  ULDC UR5, c[0x0][0x610] ;  /* 0x0001840000057ab9 */ /* 0x000fe20000000800 */
[----:B------:R-:W-:Y:S01]  /*4db10*/  LOP3.LUT R2, R11, UR4, RZ, 0xc0, !PT ;  /* 0x000000040b027c12 */ /* 0x000fe2000f8ec0ff */
[----:B------:R-:W-:Y:S01]  /*4db20*/  IMAD R8, R5, UR5, R8 ;  /* 0x0000000505087c24 */ /* 0x000fe2000f8e0208 */
[----:B------:R-:W-:-:S03]  /*4db30*/  ULDC UR5, c[0x0][0x600] ;  /* 0x0001800000057ab9 */ /* 0x000fc60000000800 */
[----:B------:R-:W-:Y:S02]  /*4db40*/  IMAD R13, R13, UR5, R2 ;  /* 0x000000050d0d7c24 */ /* 0x000fe4000f8e0202 */
[----:B------:R-:W-:-:S03]  /*4db50*/  IMAD.MOV.U32 R2, RZ, RZ, 0x1 ;  /* 0x00000001ff027424 */ /* 0x000fc600078e00ff */
[----:B------:R-:W-:Y:S02]  /*4db60*/  SEL R4, R13, R8, !P4 ;  /* 0x000000080d047207 */ /* 0x000fe40006000000 */
[----:B------:R-:W-:-:S07]  /*4db70*/  SEL R5, R8, R13, !P4 ;  /* 0x0000000d08057207 */ /* 0x000fce0006000000 */
.L_x_1074:
[----:B------:R-:W-:Y:S05]  /*4db80*/  BSYNC B1 ;  /* 0x0000000000017941 */ /* 0x000fea0003800000 */
.L_x_1073:
[----:B------:R-:W-:-:S13]  /*4db90*/  LOP3.LUT P1, RZ, R2, 0xff, RZ, 0xc0, !PT ;  /* 0x000000ff02ff7812 */ /* 0x000fda000782c0ff */
[----:B------:R-:W-:Y:S05]  /*4dba0*/  @P1 BRA `(.L_x_1077) ;  /* 0xfffffff400341947 */ /* 0x000fea000383ffff */
[----:B------:R-:W-:Y:S05]  /*4dbb0*/  BSYNC B0 ;  /* 0x0000000000007941 */ /* 0x000fea0003800000 */
.L_x_1065:
[----:B------:R-:W-:-:S03]  /*4dbc0*/  UMOV UR5, 0xffffffff ;  /* 0xffffffff00057882 */ /* 0x000fc60000000000 */
[----:B------:R-:W-:Y:S05]  /*4dbd0*/  BRA.DIV UR5, `(.L_x_1078) ;  /* 0x00000006054c7947 */ /* 0x000fea000b800000 */
[----:B------:R-:W-:-:S13]  /*4dbe0*/  ELECT P0, URZ, PT ;  /* 0x00000000003f782f */ /* 0x000fda0003800000 */
.L_x_1093:
[----:B------:R-:W-:Y:S04]  /*4dbf0*/  BSSY B0, `(.L_x_1079) ;  /* 0x0000035000007945 */ /* 0x000fe80003800000 */
[----:B------:R-:W-:Y:S05]  /*4dc00*/  @!P0 BRA `(.L_x_1080) ;  /* 0x0000000000cc8947 */ /* 0x000fea0003800000 */
[----:B------:R-:W-:-:S04]  /*4dc10*/  ULOP3.LUT UR5, UR13, 0x2, URZ, 0xfc, !UPT ;  /* 0x000000020d057892 */ /* 0x000fc8000f8efc3f */
[----:B------:R-:W-:-:S06]  /*4dc20*/  UISETP.NE.AND UP0, UPT, UR5, 0x3, UPT ;  /* 0x000000030500788c */ /* 0x000fcc000bf05270 */
[----:B------:R-:W-:-:S13]  /*4dc30*/  PLOP3.LUT P0, PT, PT, PT, UP0, 0x80, 0x0 ;  /* 0x000000000000781c */ /* 0x000fda0003f0f008 */
[----:B------:R-:W-:Y:S05]  /*4dc40*/  @!P0 BRA `(.L_x_1081) ;  /* 0x0000000000048947 */ /* 0x000fea0003800000 */
[----:B------:R-:W-:Y:S01]  /*4dc50*/  BPT.TRAP 0x1 ;  /* 0x000000040000795c */ /* 0x000fe20000300000 */
.L_x_1081:
[----:B------:R-:W0:Y:S01]  /*4dc60*/  S2R R3, SR_CgaCtaId ;  /* 0x0000000000037919 */ /* 0x000e220000008800 */
[----:B------:R-:W-:-:S04]  /*4dc70*/  MOV R2, 0x400 ;  /* 0x0000040000027802 */ /* 0x000fc80000000f00 */
[----:B0-----:R-:W-:Y:S02]  /*4dc80*/  LEA R2, R3, R2, 0x18 ;  /* 0x0000000203027211 */ /* 0x001fe400078ec0ff */
[----:B------:R-:W-:-:S03]  /*4dc90*/  SHF.L.U32 R3, R0, 0x1f, RZ ;  /* 0x0000001f00037819 */ /* 0x000fc600000006ff */
[----:B------:R-:W-:-:S04]  /*4dca0*/  VIADD R2, R2, 0x28 ;  /* 0x0000002802027836 */ /* 0x000fc80000000000 */
[----:B------:R-:W-:-:S04]  /*4dcb0*/  IMAD R4, R7, 0x8, R2 ;  /* 0x0000000807047824 */ /* 0x000fc800078e0202 */
[----:B------:R-:W0:Y:S02]  /*4dcc0*/  SYNCS.PHASECHK.TRANS64.TRYWAIT P0, [R4+URZ], R3 ;  /* 0x00000003040075a7 */ /* 0x000e24000800017f */
[----:B0-----:R-:W-:Y:S05]  /*4dcd0*/  @!P0 BRA `(.L_x_1082) ;  /* 0x0000000400308947 */ /* 0x001fea0003800000 */
.L_x_1094:
[----:B------:R-:W-:-:S05]  /*4dce0*/  VIADD R7, R7, 0x1 ;  /* 0x0000000107077836 */ /* 0x000fca0000000000 */
[----:B------:R-:W-:-:S04]  /*4dcf0*/  ISETP.NE.AND P0, PT, R7, 0x5, PT ;  /* 0x000000050700780c */ /* 0x000fc80003f05270 */
[----:B0-----:R-:W-:Y:S02]  /*4dd00*/  SEL R3, RZ, 0x1, P0 ;  /* 0x00000001ff037807 */ /* 0x001fe40000000000 */
[----:B------:R-:W-:Y:S02]  /*4dd10*/  SEL R7, R7, RZ, P0 ;  /* 0x000000ff07077207 */ /* 0x000fe40000000000 */
[----:B------:R-:W-:-:S03]  /*4dd20*/  LOP3.LUT R4, R0, R3, RZ, 0x3c, !PT ;  /* 0x0000000300047212 */ /* 0x000fc600078e3cff */
[----:B------:R-:W-:Y:S01]  /*4dd30*/  IMAD R3, R7, 0x8, R2 ;  /* 0x0000000807037824 */ /* 0x000fe200078e0202 */
[----:B------:R-:W-:-:S04]  /*4dd40*/  SHF.L.U32 R0, R4, 0x1f, RZ ;  /* 0x0000001f04007819 */ /* 0x000fc800000006ff */
[----:B------:R-:W0:Y:S02]  /*4dd50*/  SYNCS.PHASECHK.TRANS64.TRYWAIT P0, [R3+URZ], R0 ;  /* 0x00000000030075a7 */ /* 0x000e24000800017f */
[----:B0-----:R-:W-:Y:S05]  /*4dd60*/  @!P0 BRA `(.L_x_1083) ;  /* 0x0000000400208947 */ /* 0x001fea0003800000 */
.L_x_1095:
[----:B0-----:R-:W-:-:S05]  /*4dd70*/  VIADD R0, R7, 0x1 ;  /* 0x0000000107007836 */ /* 0x001fca0000000000 */
[----:B------:R-:W-:-:S04]  /*4dd80*/  ISETP.NE.AND P0, PT, R0, 0x5, PT ;  /* 0x000000050000780c */ /* 0x000fc80003f05270 */
[----:B------:R-:W-:Y:S02]  /*4dd90*/  SEL R3, RZ, 0x1, P0 ;  /* 0x00000001ff037807 */ /* 0x000fe40000000000 */
[----:B------:R-:W-:Y:S02]  /*4dda0*/  SEL R5, R0, RZ, P0 ;  /* 0x000000ff00057207 */ /* 0x000fe40000000000 */
[----:B------:R-:W-:-:S03]  /*4ddb0*/  LOP3.LUT R4, R4, R3, RZ, 0x3c, !PT ;  /* 0x0000000304047212 */ /* 0x000fc600078e3cff */
[----:B------:R-:W-:Y:S01]  /*4ddc0*/  IMAD R3, R5, 0x8, R2 ;  /* 0x0000000805037824 */ /* 0x000fe200078e0202 */
[----:B------:R-:W-:-:S04]  /*4ddd0*/  SHF.L.U32 R0, R4, 0x1f, RZ ;  /* 0x0000001f04007819 */ /* 0x000fc800000006ff */
[----:B------:R-:W0:Y:S02]  /*4dde0*/  SYNCS.PHASECHK.TRANS64.TRYWAIT P0, [R3+URZ], R0 ;  /* 0x00000000030075a7 */ /* 0x000e24000800017f */
[----:B0-----:R-:W-:Y:S05]  /*4ddf0*/  @!P0 BRA `(.L_x_1084) ;  /* 0x0000000400108947 */ /* 0x001fea0003800000 */
.L_x_1096:
        /* <DEDUP_REMOVED lines=9> */
.L_x_1097:
[----:B0-----:R-:W-:-:S05]  /*4de90*/  VIADD R0, R5, 0x1 ;  /* 0x0000000105007836 */ /* 0x001fca0000000000 */
[----:B------:R-:W-:-:S04]  /*4dea0*/  ISETP.NE.AND P0, PT, R0, 0x5, PT ;  /* 0x000000050000780c */ /* 0x000fc80003f05270 */
[----:B------:R-:W-:Y:S02]  /*4deb0*/  SEL R4, RZ, 0x1, P0 ;  /* 0x00000001ff047807 */ /* 0x000fe40000000000 */
[----:B------:R-:W-:Y:S02]  /*4dec0*/  SEL R3, R0, RZ, P0 ;  /* 0x000000ff00037207 */ /* 0x000fe40000000000 */
[----:B------:R-:W-:-:S03]  /*4ded0*/  LOP3.LUT R0, R7, R4, RZ, 0x3c, !PT ;  /* 0x0000000407007212 */ /* 0x000fc600078e3cff */
[----:B------:R-:W-:Y:S01]  /*4dee0*/  IMAD R3, R3, 0x8, R2 ;  /* 0x0000000803037824 */ /* 0x000fe200078e0202 */
[----:B------:R-:W-:-:S07]  /*4def0*/  SHF.L.U32 R0, R0, 0x1f, RZ ;  /* 0x0000001f00007819 */ /* 0x000fce00000006ff */
.L_x_1086:
[----:B0-----:R0:W1:Y:S02]  /*4df00*/  SYNCS.PHASECHK.TRANS64.TRYWAIT P0, [R3+URZ], R0 ;  /* 0x00000000030075a7 */ /* 0x001064000800017f */
[----:B-1----:R-:W-:Y:S05]  /*4df10*/  @!P0 NANOSLEEP.SYNCS 0x989680 ;  /* 0x009896800000895d */ /* 0x002fea0003900000 */
[----:B------:R-:W1:Y:S02]  /*4df20*/  @!P0 SYNCS.PHASECHK.TRANS64 P0, [R3+URZ], R0 ;  /* 0x00000000030085a7 */ /* 0x000e64000800007f */
[----:B-1----:R-:W-:Y:S05]  /*4df30*/  @!P0 BRA `(.L_x_1086) ;  /* 0xfffffffc00f08947 */ /* 0x002fea000383ffff */
.L_x_1080:
[----:B------:R-:W-:Y:S05]  /*4df40*/  BSYNC B0 ;  /* 0x0000000000007941 */ /* 0x000fea0003800000 */
.L_x_1079:
[----:B------:R-:W-:Y:S05]  /*4df50*/  EXIT ;  /* 0x000000000000794d */ /* 0x000fea0003800000 */
.L_x_17:
[----:B--2---:R-:W-:-:S04]  /*4df60*/  IMAD.U32 R3, RZ, RZ, UR7 ;  /* 0x00000007ff037e24 */ /* 0x004fc8000f8e00ff */
[----:B------:R2:W4:Y:S03]  /*4df70*/  SYNCS.PHASECHK.TRANS64.TRYWAIT P0, [R3+URZ], R0 ;  /* 0x00000000030075a7 */ /* 0x000526000800017f */
[----:B----4-:R-:W-:Y:S05]  /*4df80*/  @!P0 NANOSLEEP.SYNCS 0x989680 ;  /* 0x009896800000895d */ /* 0x010fea0003900000 */
[----:B------:R-:W4:Y:S02]  /*4df90*/  @!P0 SYNCS.PHASECHK.TRANS64 P0, [R3+URZ], R0 ;  /* 0x00000000030085a7 */ /* 0x000f24000800007f */
[----:B----4-:R-:W-:Y:S05]  /*4dfa0*/  @!P0 BRA `(.L_x_17) ;  /* 0xfffffffc00ec8947 */ /* 0x010fea000383ffff */
[----:B------:R-:W-:Y:S05]  /*4dfb0*/  BRA `(.L_x_16) ;  /* 0xfffffb6800e87947 */ /* 0x000fea000383ffff */
.L_x_23:
[----:B-----5:R3:W-:Y:S02]  /*4dfc0*/  STL [R1+0xc6c], R0 ;  /* 0x000c6c0001007387 */ /* 0x0207e40000100800 */
[----:B---3--:R-:W-:-:S04]  /*4dfd0*/  IMAD.U32 R0, RZ, RZ, UR9 ;  /* 0x00000009ff007e24 */ /* 0x008fc8000f8e00ff */
[----:B------:R3:W4:Y:S03]  /*4dfe0*/  SYNCS.PHASECHK.TRANS64.TRYWAIT P0, [R0+URZ], R2 ;  /* 0x00000002000075a7 */ /* 0x000726000800017f */
[----:B----4-:R-:W-:Y:S05]  /*4dff0*/  @!P0 NANOSLEEP.SYNCS 0x989680 ;  /* 0x009896800000895d */ /* 0x010fea0003900000 */
[----:B------:R3:W4:Y:S02]  /*4e000*/  @!P0 SYNCS.PHASECHK.TRANS64 P0, [R0+URZ], R2 ;  /* 0x00000002000085a7 */ /* 0x000724000800007f */
[----:B---3--:R3:W5:Y:S02]  /*4e010*/  LDL.LU R0, [R1+0xc6c] ;  /* 0x000c6c0001007983 */ /* 0x0087640000300800 */
[----:B---34-:R-:W-:Y:S05]  /*4e020*/  @!P0 BRA `(.L_x_23) ;  /* 0xfffffffc00e48947 */ /* 0x018fea000383ffff */
[----:B------:R-:W-:Y:S05]  /*4e030*/  BRA `(.L_x_22) ;  /* 0xfffffc2000387947 */ /* 0x000fea000383ffff */
.L_x_1066:
[----:B------:R-:W-:Y:S01]  /*4e040*/  BSSY B1, `(.L_x_1087) ;  /* 0x0000006000017945 */ /* 0x000fe20003800000 */
[----:B------:R-:W-:-:S07]  /*4e050*/  IMAD.MOV.U32 R2, RZ, RZ, -0x1 ;  /* 0xffffffffff027424 */ /* 0x000fce00078e00ff */
[----:B------:R-:W-:Y:S05]  /*4e060*/  WARPSYNC.COLLECTIVE R2, `(.L_x_1088) ;  /* 0x00000000020c7348 */ /* 0x000fea0003c00000 */
[----:B------:R-:W-:Y:S02]  /*4e070*/  ELECT P1, UR62, PT ;  /* 0x00000000003e782f */ /* 0x000fe40003820000 */
[----:B------:R-:W-:Y:S01]  /*4e080*/  MOV R2, UR62 ;  /* 0x0000003e00027c02 */ /* 0x000fe20008000f00 */
[----:B------:R-:W-:Y:S10]  /*4e090*/  ENDCOLLECTIVE ;  /* 0x000000000000791b */ /* 0x000ff40003800000 */
.L_x_1088:
[----:B------:R-:W-:Y:S05]  /*4e0a0*/  BSYNC B1 ;  /* 0x0000000000017941 */ /* 0x000fea0003800000 */
.L_x_1087:
[----:B------:R-:W-:Y:S05]  /*4e0b0*/  BRA `(.L_x_1089) ;  /* 0xffffffec00fc7947 */ /* 0x000fea000383ffff */
.L_x_1069:
[----:B-1----:R1:W2:Y:S02]  /*4e0c0*/  SYNCS.PHASECHK.TRANS64.TRYWAIT P1, [R16+URZ+0x28], R11 ;  /* 0x0000280b100075a7 */ /* 0x0022a4000802017f */
[----:B--2---:R-:W-:Y:S05]  /*4e0d0*/  @!P1 NANOSLEEP.SYNCS 0x989680 ;  /* 0x009896800000995d */ /* 0x004fea0003900000 */
[----:B------:R-:W2:Y:S02]  /*4e0e0*/  @!P1 SYNCS.PHASECHK.TRANS64 P1, [R16+URZ+0x28], R11 ;  /* 0x0000280b100095a7 */ /* 0x000ea4000802007f */
[----:B--2---:R-:W-:Y:S05]  /*4e0f0*/  @!P1 BRA `(.L_x_1069) ;  /* 0xfffffffc00f09947 */ /* 0x004fea000383ffff */
[----:B------:R-:W-:Y:S05]  /*4e100*/  BRA `(.L_x_1090) ;  /* 0xfffffff000307947 */ /* 0x000fea000383ffff */
.L_x_1078:
[----:B------:R-:W-:Y:S01]  /*4e110*/  BSSY B0, `(.L_x_1091) ;  /* 0x0000006000007945 */ /* 0x000fe20003800000 */
[----:B------:R-:W-:-:S07]  /*4e120*/  IMAD.MOV.U32 R2, RZ, RZ, -0x1 ;  /* 0xffffffffff027424 */ /* 0x000fce00078e00ff */
[----:B------:R-:W-:Y:S05]  /*4e130*/  WARPSYNC.COLLECTIVE R2, `(.L_x_1092) ;  /* 0x00000000020c7348 */ /* 0x000fea0003c00000 */
[----:B------:R-:W-:Y:S02]  /*4e140*/  ELECT P1, UR62, PT ;  /* 0x00000000003e782f */ /* 0x000fe40003820000 */
[----:B------:R-:W-:Y:S01]  /*4e150*/  MOV R2, UR62 ;  /* 0x0000003e00027c02 */ /* 0x000fe20008000f00 */
[----:B------:R-:W-:Y:S10]  /*4e160*/  ENDCOLLECTIVE ;  /* 0x000000000000791b */ /* 0x000ff40003800000 */
.L_x_1092:
[----:B------:R-:W-:Y:S05]  /*4e170*/  BSYNC B0 ;  /* 0x0000000000007941 */ /* 0x000fea0003800000 */
.L_x_1091:
[----:B------:R-:W-:Y:S01]  /*4e180*/  PLOP3.LUT P0, PT, P1, PT, PT, 0x80, 0x0 ;  /* 0x000000000000781c */ /* 0x000fe20000f0f070 */
[----:B------:R-:W-:-:S12]  /*4e190*/  BRA `(.L_x_1093) ;  /* 0xfffffff800947947 */ /* 0x000fd8000383ffff */
.L_x_1082:
[----:B0-----:R0:W1:Y:S02]  /*4e1a0*/  SYNCS.PHASECHK.TRANS64.TRYWAIT P0, [R4+URZ], R3 ;  /* 0x00000003040075a7 */ /* 0x001064000800017f */
[----:B-1----:R-:W-:Y:S05]  /*4e1b0*/  @!P0 NANOSLEEP.SYNCS 0x989680 ;  /* 0x009896800000895d */ /* 0x002fea0003900000 */
[----:B------:R-:W1:Y:S02]  /*4e1c0*/  @!P0 SYNCS.PHASECHK.TRANS64 P0, [R4+URZ], R3 ;  /* 0x00000003040085a7 */ /* 0x000e64000800007f */
[----:B-1----:R-:W-:Y:S05]  /*4e1d0*/  @!P0 BRA `(.L_x_1082) ;  /* 0xfffffffc00f08947 */ /* 0x002fea000383ffff */
[----:B------:R-:W-:Y:S05]  /*4e1e0*/  BRA `(.L_x_1094) ;  /* 0xfffffff800bc7947 */ /* 0x000fea000383ffff */
.L_x_1083:
[----:B0-----:R0:W1:Y:S02]  /*4e1f0*/  SYNCS.PHASECHK.TRANS64.TRYWAIT P0, [R3+URZ], R0 ;  /* 0x00000000030075a7 */ /* 0x001064000800017f */
[----:B-1----:R-:W-:Y:S05]  /*4e200*/  @!P0 NANOSLEEP.SYNCS 0x989680 ;  /* 0x009896800000895d */ /* 0x002fea0003900000 */
[----:B------:R-:W1:Y:S02]  /*4e210*/  @!P0 SYNCS.PHASECHK.TRANS64 P0, [R3+URZ], R0 ;  /* 0x00000000030085a7 */ /* 0x000e64000800007f */
[----:B-1----:R-:W-:Y:S05]  /*4e220*/  @!P0 BRA `(.L_x_1083) ;  /* 0xfffffffc00f08947 */ /* 0x002fea000383ffff */
[----:B------:R-:W-:Y:S05]  /*4e230*/  BRA `(.L_x_1095) ;  /* 0xfffffff800cc7947 */ /* 0x000fea000383ffff */
.L_x_1084:
[----:B0-----:R0:W1:Y:S02]  /*4e240*/  SYNCS.PHASECHK.TRANS64.TRYWAIT P0, [R3+URZ], R0 ;  /* 0x00000000030075a7 */ /* 0x001064000800017f */
[----:B-1----:R-:W-:Y:S05]  /*4e250*/  @!P0 NANOSLEEP.SYNCS 0x989680 ;  /* 0x009896800000895d */ /* 0x002fea0003900000 */
[----:B------:R-:W1:Y:S02]  /*4e260*/  @!P0 SYNCS.PHASECHK.TRANS64 P0, [R3+URZ], R0 ;  /* 0x00000000030085a7 */ /* 0x000e64000800007f */
[----:B-1----:R-:W-:Y:S05]  /*4e270*/  @!P0 BRA `(.L_x_1084) ;  /* 0xfffffffc00f08947 */ /* 0x002fea000383ffff */
[----:B------:R-:W-:Y:S05]  /*4e280*/  BRA `(.L_x_1096) ;  /* 0xfffffff800dc7947 */ /* 0x000fea000383ffff */
.L_x_1085:
[----:B0-----:R0:W1:Y:S02]  /*4e290*/  SYNCS.PHASECHK.TRANS64.TRYWAIT P0, [R3+URZ], R0 ;  /* 0x00000000030075a7 */ /* 0x001064000800017f */
[----:B-1----:R-:W-:Y:S05]  /*4e2a0*/  @!P0 NANOSLEEP.SYNCS 0x989680 ;  /* 0x009896800000895d */ /* 0x002fea0003900000 */
[----:B------:R-:W1:Y:S02]  /*4e2b0*/  @!P0 SYNCS.PHASECHK.TRANS64 P0, [R3+URZ], R0 ;  /* 0x00000000030085a7 */ /* 0x000e64000800007f */
[----:B-1----:R-:W-:Y:S05]  /*4e2c0*/  @!P0 BRA `(.L_x_1085) ;  /* 0xfffffffc00f08947 */ /* 0x002fea000383ffff */
[----:B------:R-:W-:Y:S05]  /*4e2d0*/  BRA `(.L_x_1097) ;  /* 0xfffffff800ec7947 */ /* 0x000fea000383ffff */
.L_x_1098:
[----:B------:R-:W-:-:S00]  /*4e2e0*/  BRA `(.L_x_1098) ;  /* 0xfffffffc00fc7947 */ /* 0x000fc0000383ffff */
[----:B------:R-:W-:-:S00]  /*4e2f0*/  NOP ;  /* 0x0000000000007918 */ /* 0x000fc00000000000 */
        /* <DEDUP_REMOVED lines=8> */
.L_x_1099:


//--------------------- .nv.shared._ZN7cutlass13device_kernelINS_4gemm6kernel13GemmUniversalIN4cute5tupleIJiiiiEEENS1_10collective13CollectiveMmaINS1_37MainloopSm90TmaGmmaWarpSpecializedFP8ILi5ENS5_IJNS4_1CILi1EEESB_SB_EEENS1_35KernelTmaWarpSpecializedCooperativeEEENS5_IJNSA_ILi192EEENSA_ILi512EEENSA_ILi64EEEEEENS_12float_e4m3_tENS5_IJlSB_lEEESJ_SK_NS4_8TiledMMAINS4_8MMA_AtomIJNS4_4SM904GMMA31MMA_64x256x32_F32E4M3E4M3_SS_TNILNSO_7ScaleInE1ELSQ_1EEEEEENS4_6LayoutINS5_IJNSA_ILi2EEESB_SB_EEENS5_IJSB_NSA_ILi0EEESW_EEEEENS5_IJNS4_10UnderscoreESZ_SZ_EEEEENS4_13SM90_TMA_LOADENS4_14ComposedLayoutINS4_7SwizzleILi2ELi4ELi3EEENS4_18smem_ptr_flag_bitsILi8EEENST_INS5_IJNSA_ILi8EEESH_EEENS5_IJSH_SB_EEEEEEEvNS4_8identityES12_S1C_vS1D_EENS_8epilogue10collective6detail29Sm90TmaWarpSpecializedAdapterINS1G_15DefaultEpilogueISJ_SK_SK_NS1F_6thread17LinearCombinationISJ_Li1EffLNS1K_9ScaleType4KindE0ELNS_15FloatRoundStyleE2ESJ_EENS1_15EpilogueDefaultEEEEEvvEEEEvNT_6ParamsE --------------------------
	.section	.nv.shared._ZN7cutlass13device_kernelINS_4gemm6kernel13GemmUniversalIN4cute5tupleIJiiiiEEENS1_10collective13CollectiveMmaINS1_37MainloopSm90TmaGmmaWarpSpecializedFP8ILi5ENS5_IJNS4_1CILi1EEESB_SB_EEENS1_35KernelTmaWarpSpecializedCooperativeEEENS5_IJNSA_ILi192EEENSA_ILi512EEENSA_ILi64EEEEEENS_12float_e4m3_tENS5_IJlSB_lEEESJ_SK_NS4_8TiledMMAINS4_8MMA_AtomIJNS4_4SM904GMMA31MMA_64x256x32_F32E4M3E4M3_SS_TNILNSO_7ScaleInE1ELSQ_1EEEEEENS4_6LayoutINS5_IJNSA_ILi2EEESB_SB_EEENS5_IJSB_NSA_ILi0EEESW_EEEEENS5_IJNS4_10UnderscoreESZ_SZ_EEEEENS4_13SM90_TMA_LOADENS4_14ComposedLayoutINS4_7SwizzleILi2ELi4ELi3EEENS4_18smem_ptr_flag_bitsILi8EEENST_INS5_IJNSA_ILi8EEESH_EEENS5_IJSH_SB_EEEEEEEvNS4_8identityES12_S1C_vS1D_EENS_8epilogue10collective6detail29Sm90TmaWarpSpecializedAdapterINS1G_15DefaultEpilogueISJ_SK_SK_NS1F_6thread17LinearCombinationISJ_Li1EffLNS1K_9ScaleType4KindE0ELNS_15FloatRoundStyleE2ESJ_EENS1_15EpilogueDefaultEEEEEvvEEEEvNT_6ParamsE,"aw",@nobits
	.sectionflags	@""
	.align	16
	.zero		1024


//--------------------- .nv.shared.reserved.0     --------------------------
	.section	.nv.shared.reserved.0,"aw",@nobits
	.weak		__nv_reservedSMEM_offset_0_alias
	.size		__nv_reservedSMEM_offset_0_alias, 0, 0
	.other		__nv_reservedSMEM_offset_0_alias,@"STO_CUDA_RESERVED_SHARED STV_DEFAULT"
__nv_reservedSMEM_offset_0_alias:
	.zero		0


//--------------------- .nv.global                --------------------------
	.section	.nv.global,"aw",@nobits
.nv.global:
	.type		_ZN40_INTERNAL_cf3764fa_4_k_cu_0401be63_150774cute1_E,@object
	.size		_ZN40_INTERNAL_cf3764fa_4_k_cu_0401be63_150774cute1_E,(_ZN40_INTERNAL_cf3764fa_4_k_cu_0401be63_150774cuda3std3__45__cpo6cbeginE - _ZN40_INTERNAL_cf3764fa_4_k_cu_0401be63_150774cute1_E)
_ZN40_INTERNAL_cf3764fa_4_k_cu_0401be63_150774cute1_E:
	.zero		1
	.type		_ZN40_INTERNAL_cf3764fa_4_k_cu_0401be63_150774cuda3std3__45__cpo6cbeginE,@object
	.size		_ZN40_INTERNAL_cf3764fa_4_k_cu_0401be63_150774cuda3std3__45__cpo6cbeginE,(_ZN40_INTERNAL_cf3764fa_4_k_cu_0401be63_150774cuda3std3__48in_placeE - _ZN40_INTERNAL_cf3764fa_4_k_cu_0401be63_150774cuda3std3__45__cpo6cbeginE)
_ZN40_INTERNAL_cf3764fa_4_k_cu_0401be63_150774cuda3std3__45__cpo6cbeginE:
	.zero		1
	.type		_ZN40_INTERNAL_cf3764fa_4_k_cu_0401be63_150774cuda3std3__48in_placeE,@object
	.size		_ZN40_INTERNAL_cf3764fa_4_k_cu_0401be63_150774cuda3std3__48in_placeE,(_ZN40_INTERNAL_cf3764fa_4_k_cu_0401be63_150774cuda3std6ranges3__45__cpo9iter_moveE - _ZN40_INTERNAL_cf3764fa_4_k_cu_0401be63_150774cuda3std3__48in_placeE)
_ZN40_INTERNAL_cf3764fa_4_k_cu_0401be63_150774cuda3std3__48in_placeE:
	.zero		1
	.type		_ZN40_INTERNAL_cf3764fa_4_k_cu_0401be63_150774cuda3std6ranges3__45__cpo9iter_moveE,@object
	.size		_ZN40_INTERNAL_cf3764fa_4_k_cu_0401be63_150774cuda3std6ranges3__45__cpo9iter_moveE,(_ZN40_INTERNAL_cf3764fa_4_k_cu_0401be63_150774cuda3std3__45__cpo5beginE - _ZN40_INTERNAL_cf3764fa_4_k_cu_0401be63_150774cuda3std6ranges3__45__cpo9iter_moveE)
_ZN40_INTERNAL_cf3764fa_4_k_cu_0401be63_150774cuda3std6ranges3__45__cpo9iter_moveE:
	.zero		1
	.type		_ZN40_INTERNAL_cf3764fa_4_k_cu_0401be63_150774cuda3std3__45__cpo5beginE,@object
	.size		_ZN40_INTERNAL_cf3764fa_4_k_cu_0401be63_150774cuda3std3__45__cpo5beginE,(_ZN40_INTERNAL_cf3764fa_4_k_cu_0401be63_150774cuda3std3__442_GLOBAL__N__cf3764fa_4_k_cu_0401be63_150776ignoreE - _ZN40_INTERNAL_cf3764fa_4_k_cu_0401be63_150774cuda3std3__45__cpo5beginE)
_ZN40_INTERNAL_cf3764fa_4_k_cu_0401be63_150774cuda3std3__45__cpo5beginE:
	.zero		1
	.type		_ZN40_INTERNAL_cf3764fa_4_k_cu_0401be63_150774cuda3std3__442_GLOBAL__N__cf3764fa_4_k_cu_0401be63_150776ignoreE,@object
	.size		_ZN40_INTERNAL_cf3764fa_4_k_cu_0401be63_150774cuda3std3__442_GLOBAL__N__cf3764fa_4_k_cu_0401be63_150776ignoreE,(_ZN40_INTERNAL_cf3764fa_4_k_cu_0401be63_150774cute7productE - _ZN40_INTERNAL_cf3764fa_4_k_cu_0401be63_150774cuda3std3__442_GLOBAL__N__cf3764fa_4_k_cu_0401be63_150776ignoreE)
_ZN40_INTERNAL_cf3764fa_4_k_cu_0401be63_150774cuda3std3__442_GLOBAL__N__cf3764fa_4_k_cu_0401be63_150776ignoreE:
	.zero		1
	.type		_ZN40_INTERNAL_cf3764fa_4_k_cu_0401be63_150774cute7productE,@object
	.size		_ZN40_INTERNAL_cf3764fa_4_k_cu_0401be63_150774cute7productE,(_ZN40_INTERNAL_cf3764fa_4_k_cu_0401be63_150774cuda3std3__45__cpo3endE - _ZN40_INTERNAL_cf3764fa_4_k_cu_0401be63_150774cute7productE)
_ZN40_INTERNAL_cf3764fa_4_k_cu_0401be63_150774cute7productE:
	.zero		1
	.type		_ZN40_INTERNAL_cf3764fa_4_k_cu_0401be63_150774cuda3std3__45__cpo3endE,@object
	.size		_ZN40_INTERNAL_cf3764fa_4_k_cu_0401be63_150774cuda3std3__45__cpo3endE,(_ZN40_INTERNAL_cf3764fa_4_k_cu_0401be63_150774cuda3std3__419piecewise_constructE - _ZN40_INTERNAL_cf3764fa_4_k_cu_0401be63_150774cuda3std3__45__cpo3endE)
_ZN40_INTERNAL_cf3764fa_4_k_cu_0401be63_150774cuda3std3__45__cpo3endE:
	.zero		1
	.type		_ZN40_INTERNAL_cf3764fa_4_k_cu_0401be63_150774cuda3std3__419piecewise_constructE,@object
	.size		_ZN40_INTERNAL_cf3764fa_4_k_cu_0401be63_150774cuda3std3__419piecewise_constructE,(_ZN40_INTERNAL_cf3764fa_4_k_cu_0401be63_150774cuda3std3__45__cpo4cendE - _ZN40_INTERNAL_cf3764fa_4_k_cu_0401be63_150774cuda3std3__419piecewise_constructE)
_ZN40_INTERNAL_cf3764fa_4_k_cu_0401be63_150774cuda3std3__419piecewise_constructE:
	.zero		1
	.type		_ZN40_INTERNAL_cf3764fa_4_k_cu_0401be63_150774cuda3std3__45__cpo4cendE,@object
	.size		_ZN40_INTERNAL_cf3764fa_4_k_cu_0401be63_150774cuda3std3__45__cpo4cendE,(_ZN40_INTERNAL_cf3764fa_4_k_cu_0401be63_150774cuda3std6ranges3__45__cpo4swapE - _ZN40_INTERNAL_cf3764fa_4_k_cu_0401be63_150774cuda3std3__45__cpo4cendE)
_ZN40_INTERNAL_cf3764fa_4_k_cu_0401be63_150774cuda3std3__45__cpo4cendE:
	.zero		1
	.type		_ZN40_INTERNAL_cf3764fa_4_k_cu_0401be63_150774cuda3std6ranges3__45__cpo4swapE,@object
	.size		_ZN40_INTERNAL_cf3764fa_4_k_cu_0401be63_150774cuda3std6ranges3__45__cpo4swapE,(.L_7 - _ZN40_INTERNAL_cf3764fa_4_k_cu_0401be63_150774cuda3std6ranges3__45__cpo4swapE)
_ZN40_INTERNAL_cf3764fa_4_k_cu_0401be63_150774cuda3std6ranges3__45__cpo4swapE:
	.zero		1
.L_7:


//--------------------- .nv.constant0._ZN7cutlass13device_kernelINS_4gemm6kernel13GemmUniversalIN4cute5tupleIJiiiiEEENS1_10collective13CollectiveMmaINS1_37MainloopSm90TmaGmmaWarpSpecializedFP8ILi5ENS5_IJNS4_1CILi1EEESB_SB_EEENS1_35KernelTmaWarpSpecializedCooperativeEEENS5_IJNSA_ILi192EEENSA_ILi512EEENSA_ILi64EEEEEENS_12float_e4m3_tENS5_IJlSB_lEEESJ_SK_NS4_8TiledMMAINS4_8MMA_AtomIJNS4_4SM904GMMA31MMA_64x256x32_F32E4M3E4M3_SS_TNILNSO_7ScaleInE1ELSQ_1EEEEEENS4_6LayoutINS5_IJNSA_ILi2EEESB_SB_EEENS5_IJSB_NSA_ILi0EEESW_EEEEENS5_IJNS4_10UnderscoreESZ_SZ_EEEEENS4_13SM90_TMA_LOADENS4_14ComposedLayoutINS4_7SwizzleILi2ELi4ELi3EEENS4_18smem_ptr_flag_bitsILi8EEENST_INS5_IJNSA_ILi8EEESH_EEENS5_IJSH_SB_EEEEEEEvNS4_8identityES12_S1C_vS1D_EENS_8epilogue10collective6detail29Sm90TmaWarpSpecializedAdapterINS1G_15DefaultEpilogueISJ_SK_SK_NS1F_6thread17LinearCombinationISJ_Li1EffLNS1K_9ScaleType4KindE0ELNS_15FloatRoundStyleE2ESJ_EENS1_15EpilogueDefaultEEEEEvvEEEEvNT_6ParamsE --------------------------
	.section	.nv.constant0._ZN7cutlass13device_kernelINS_4gemm6kernel13GemmUniversalIN4cute5tupleIJiiiiEEENS1_10collective13CollectiveMmaINS1_37MainloopSm90TmaGmmaWarpSpecializedFP8ILi5ENS5_IJNS4_1CILi1EEESB_SB_EEENS1_35KernelTmaWarpSpecializedCooperativeEEENS5_IJNSA_ILi192EEENSA_ILi512EEENSA_ILi64EEEEEENS_12float_e4m3_tENS5_IJlSB_lEEESJ_SK_NS4_8TiledMMAINS4_8MMA_AtomIJNS4_4SM904GMMA31MMA_64x256x32_F32E4M3E4M3_SS_TNILNSO_7ScaleInE1ELSQ_1EEEEEENS4_6LayoutINS5_IJNSA_ILi2EEESB_SB_EEENS5_IJSB_NSA_ILi0EEESW_EEEEENS5_IJNS4_10UnderscoreESZ_SZ_EEEEENS4_13SM90_TMA_LOADENS4_14ComposedLayoutINS4_7SwizzleILi2ELi4ELi3EEENS4_18smem_ptr_flag_bitsILi8EEENST_INS5_IJNSA_ILi8EEESH_EEENS5_IJSH_SB_EEEEEEEvNS4_8identityES12_S1C_vS1D_EENS_8epilogue10collective6detail29Sm90TmaWarpSpecializedAdapterINS1G_15DefaultEpilogueISJ_SK_SK_NS1F_6thread17LinearCombinationISJ_Li1EffLNS1K_9ScaleType4KindE0ELNS_15FloatRoundStyleE2ESJ_EENS1_15EpilogueDefaultEEEEEvvEEEEvNT_6ParamsE,"a",@progbits
	.sectionflags	@""
	.align	4
.nv.constant0._ZN7cutlass13device_kernelINS_4gemm6kernel13GemmUniversalIN4cute5tupleIJiiiiEEENS1_10collective13CollectiveMmaINS1_37MainloopSm90TmaGmmaWarpSpecializedFP8ILi5ENS5_IJNS4_1CILi1EEESB_SB_EEENS1_35KernelTmaWarpSpecializedCooperativeEEENS5_IJNSA_ILi192EEENSA_ILi512EEENSA_ILi64EEEEEENS_12float_e4m3_tENS5_IJlSB_lEEESJ_SK_NS4_8TiledMMAINS4_8MMA_AtomIJNS4_4SM904GMMA31MMA_64x256x32_F32E4M3E4M3_SS_TNILNSO_7ScaleInE1ELSQ_1EEEEEENS4_6LayoutINS5_IJNSA_ILi2EEESB_SB_EEENS5_IJSB_NSA_ILi0EEESW_EEEEENS5_IJNS4_10UnderscoreESZ_SZ_EEEEENS4_13SM90_TMA_LOADENS4_14ComposedLayoutINS4_7SwizzleILi2ELi4ELi3EEENS4_18smem_ptr_flag_bitsILi8EEENST_INS5_IJNSA_ILi8EEESH_EEENS5_IJSH_SB_EEEEEEEvNS4_8identityES12_S1C_vS1D_EENS_8epilogue10collective6detail29Sm90TmaWarpSpecializedAdapterINS1G_15DefaultEpilogueISJ_SK_SK_NS1F_6thread17LinearCombinationISJ_Li1EffLNS1K_9ScaleType4KindE0ELNS_15FloatRoundStyleE2ESJ_EENS1_15EpilogueDefaultEEEEEvvEEEEvNT_6ParamsE:
	.zero		1664


//--------------------- SYMBOLS --------------------------

	.type		.nv.reservedSmem.offset0,@object
	.size		.nv.reservedSmem.offset0,0x4
